// auto-generated by cutlass_sweep.gemm — config: {"arch": "sm_100", "cluster_m": 4, "cluster_n": 2, "dtype": "e4m3", "dtype_b": "e4m3", "layout": "nt", "stages": 0, "tile_k": 32, "tile_m": 128, "tile_n": 128}
#include "cutlass/cutlass.h"
#include "cutlass/gemm/collective/collective_builder.hpp"
#include "cutlass/gemm/device/gemm_universal_adapter.h"
#include "cutlass/gemm/kernel/gemm_universal.hpp"
#include "cutlass/epilogue/collective/collective_builder.hpp"

using ElemA = cutlass::float_e4m3_t;
using ElemB = cutlass::float_e4m3_t;
using ElemCD = cutlass::float_e4m3_t;
using Acc  = float;
using TileShape    = cute::Shape<cute::_128, cute::_128, cute::_32>;
using ClusterShape = cute::Shape<cute::_4, cute::_2, cute::_1>;

using CollectiveEpilogue = typename cutlass::epilogue::collective::CollectiveBuilder<
    cutlass::arch::Sm100, cutlass::arch::OpClassTensorOp,
    TileShape, ClusterShape,
    cutlass::epilogue::collective::EpilogueTileAuto,
    Acc, Acc,
    ElemCD, cutlass::layout::RowMajor, 128 / cutlass::sizeof_bits<ElemCD>::value,
    ElemCD, cutlass::layout::RowMajor, 128 / cutlass::sizeof_bits<ElemCD>::value,
    cutlass::epilogue::collective::EpilogueScheduleAuto
  >::CollectiveOp;

using CollectiveMainloop = typename cutlass::gemm::collective::CollectiveBuilder<
    cutlass::arch::Sm100, cutlass::arch::OpClassTensorOp,
    ElemA, cutlass::layout::RowMajor, 128 / cutlass::sizeof_bits<ElemA>::value,
    ElemB, cutlass::layout::ColumnMajor, 128 / cutlass::sizeof_bits<ElemB>::value,
    Acc,
    TileShape, ClusterShape,
    cutlass::gemm::collective::StageCountAutoCarveout<static_cast<int>(sizeof(typename CollectiveEpilogue::SharedStorage))>,
    cutlass::gemm::collective::KernelScheduleAuto
  >::CollectiveOp;

using GemmKernel = cutlass::gemm::kernel::GemmUniversal<
    cute::Shape<int,int,int,int>,
    CollectiveMainloop,
    CollectiveEpilogue
>;
using Gemm = cutlass::gemm::device::GemmUniversalAdapter<GemmKernel>;

// Force the device kernel symbol into the cubin without needing a host main.
auto* _anchor = &cutlass::device_kernel<GemmKernel>;


// ===== COMPILED SASS (sm_100a) =====

	.target	sm_100a

	.elftype	@"ET_EXEC"


//--------------------- .note.nv.tkinfo           --------------------------
	.section	.note.nv.tkinfo,"",@"SHT_NOTE"
	.sectionflags	@"SHF_NOTE_NV_TKINFO"
	.tkinfo
        /*0018*/ 	.word	0x00000002
        /*0030*/ 	.string	""
        /*0030*/ 	.string	"ptxas"
        /*0030*/ 	.string	"Cuda compilation tools, release 13.0, V13.0.88"
        /*0030*/ 	.string	"Build cuda_13.0.r13.0/compiler.36424714_0"
        /*0030*/ 	.string	"-arch sm_100a -m 64 "



//--------------------- .note.nv.cuinfo           --------------------------
	.section	.note.nv.cuinfo,"",@"SHT_NOTE"
	.sectionflags	@"SHF_NOTE_NV_CUINFO"
        /*0018*/ 	.short	0x0002
        /*001a*/ 	.short	0x0064
        /*001c*/ 	.short	0x0082
	.zero		2


//--------------------- .nv.info                  --------------------------
	.section	.nv.info,"",@"SHT_CUDA_INFO"
	.align	4


	//----- nvinfo : EIATTR_REGCOUNT
	.align		4
        /*0000*/ 	.byte	0x04, 0x2f
        /*0002*/ 	.short	(.L_19 - .L_18)
	.align		4
.L_18:
        /*0004*/ 	.word	index@(_ZN7cutlass13device_kernelINS_4gemm6kernel13GemmUniversalIN4cute5tupleIJiiiiEEENS1_10collective13CollectiveMmaINS1_35MainloopSm100TmaUmmaWarpSpecializedILi52ELi2ELi4ENS5_IJNS4_1CILi4EEENSA_ILi2EEENSA_ILi1EEEEEEEENS5_IJNSA_ILi128EEESG_NSA_ILi32EEEEEENS_12float_e4m3_tENS5_IJlSD_lEEESJ_SK_NS4_8TiledMMAINS4_8MMA_AtomIJNS4_10MMA_TraitsINS4_25SM100_MMA_F8F6F4_2x1SM_SSEJSJ_SJ_fSG_SG_NS4_17integral_constantINS4_4UMMA5MajorELSR_0EEESS_NSP_INSQ_7ScaleInELST_0EEESU_EEEEEENS4_6LayoutINS5_IJSD_SD_SD_EEENS5_IJNSA_ILi0EEESZ_SZ_EEEEENS5_IJNS4_10UnderscoreES12_S12_EEEEENS4_28SM100_TMA_2SM_LOAD_MULTICASTENS4_14ComposedLayoutINS4_7SwizzleILi1ELi4ELi3EEENS4_18smem_ptr_flag_bitsILi8EEENSX_INS5_IJNSA_ILi8EEESH_EEENS5_IJSH_SD_EEEEEEEvNS4_8identityES15_S1F_vS1G_EENS_8epilogue10collective18CollectiveEpilogueINS1I_23Sm100TmaWarpSpecializedILi2ELi2ELi32ELb0ELb0EEEJNS5_IJNSA_ILi64EEESG_SH_EEENS5_IJNSX_IS1N_SD_EENSX_INS5_IJSH_SC_EEENS5_IJSD_S1N_EEEEEEEESJ_SK_SJ_SK_NS1I_6fusion15FusionCallbacksIS1M_NS1U_17LinearCombinationISJ_fSJ_fLNS_15FloatRoundStyleE2EEES1O_S1T_JEEENS4_5SM1004TMEM4LOAD26SM100_TMEM_LOAD_32dp32b32xENS4_13SM90_TMA_LOADES1F_NS4_39AutoVectorizingCopyWithAssumedAlignmentILi128EEENS4_14SM90_TMA_STOREES1F_S26_S26_EEEvvEEEEvNT_6ParamsE)
        /*0008*/ 	.word	0x00000074


	//----- nvinfo : EIATTR_FRAME_SIZE
	.align		4
.L_19:
        /*000c*/ 	.byte	0x04, 0x11
        /*000e*/ 	.short	(.L_21 - .L_20)
	.align		4
.L_20:
        /*0010*/ 	.word	index@($__internal_2_$__cuda_sm10x_tcgen05_guardrail_trap_unallocated_columns_being_dealloced)
        /*0014*/ 	.word	0x00000000


	//----- nvinfo : EIATTR_FRAME_SIZE
	.align		4
.L_21:
        /*0018*/ 	.byte	0x04, 0x11
        /*001a*/ 	.short	(.L_23 - .L_22)
	.align		4
.L_22:
        /*001c*/ 	.word	index@($__internal_1_$__cuda_sm10x_tcgen05_guardrail_trap_phase_invalid_during_alloc)
        /*0020*/ 	.word	0x00000000


	//----- nvinfo : EIATTR_FRAME_SIZE
	.align		4
.L_23:
        /*0024*/ 	.byte	0x04, 0x11
        /*0026*/ 	.short	(.L_25 - .L_24)
	.align		4
.L_24:
        /*0028*/ 	.word	index@($__internal_0_$__cuda_sm10x_tcgen05_guardrail_trap_col_being_dealloced_not_returned_by_alloc)
        /*002c*/ 	.word	0x00000000


	//----- nvinfo : EIATTR_FRAME_SIZE
	.align		4
.L_25:
        /*0030*/ 	.byte	0x04, 0x11
        /*0032*/ 	.short	(.L_27 - .L_26)
	.align		4
.L_26:
        /*0034*/ 	.word	index@(_ZN7cutlass13device_kernelINS_4gemm6kernel13GemmUniversalIN4cute5tupleIJiiiiEEENS1_10collective13CollectiveMmaINS1_35MainloopSm100TmaUmmaWarpSpecializedILi52ELi2ELi4ENS5_IJNS4_1CILi4EEENSA_ILi2EEENSA_ILi1EEEEEEEENS5_IJNSA_ILi128EEESG_NSA_ILi32EEEEEENS_12float_e4m3_tENS5_IJlSD_lEEESJ_SK_NS4_8TiledMMAINS4_8MMA_AtomIJNS4_10MMA_TraitsINS4_25SM100_MMA_F8F6F4_2x1SM_SSEJSJ_SJ_fSG_SG_NS4_17integral_constantINS4_4UMMA5MajorELSR_0EEESS_NSP_INSQ_7ScaleInELST_0EEESU_EEEEEENS4_6LayoutINS5_IJSD_SD_SD_EEENS5_IJNSA_ILi0EEESZ_SZ_EEEEENS5_IJNS4_10UnderscoreES12_S12_EEEEENS4_28SM100_TMA_2SM_LOAD_MULTICASTENS4_14ComposedLayoutINS4_7SwizzleILi1ELi4ELi3EEENS4_18smem_ptr_flag_bitsILi8EEENSX_INS5_IJNSA_ILi8EEESH_EEENS5_IJSH_SD_EEEEEEEvNS4_8identityES15_S1F_vS1G_EENS_8epilogue10collective18CollectiveEpilogueINS1I_23Sm100TmaWarpSpecializedILi2ELi2ELi32ELb0ELb0EEEJNS5_IJNSA_ILi64EEESG_SH_EEENS5_IJNSX_IS1N_SD_EENSX_INS5_IJSH_SC_EEENS5_IJSD_S1N_EEEEEEEESJ_SK_SJ_SK_NS1I_6fusion15FusionCallbacksIS1M_NS1U_17LinearCombinationISJ_fSJ_fLNS_15FloatRoundStyleE2EEES1O_S1T_JEEENS4_5SM1004TMEM4LOAD26SM100_TMEM_LOAD_32dp32b32xENS4_13SM90_TMA_LOADES1F_NS4_39AutoVectorizingCopyWithAssumedAlignmentILi128EEENS4_14SM90_TMA_STOREES1F_S26_S26_EEEvvEEEEvNT_6ParamsE)
        /*0038*/ 	.word	0x00000000


	//----- nvinfo : EIATTR_MIN_STACK_SIZE
	.align		4
.L_27:
        /*003c*/ 	.byte	0x04, 0x12
        /*003e*/ 	.short	(.L_29 - .L_28)
	.align		4
.L_28:
        /*0040*/ 	.word	index@(_ZN7cutlass13device_kernelINS_4gemm6kernel13GemmUniversalIN4cute5tupleIJiiiiEEENS1_10collective13CollectiveMmaINS1_35MainloopSm100TmaUmmaWarpSpecializedILi52ELi2ELi4ENS5_IJNS4_1CILi4EEENSA_ILi2EEENSA_ILi1EEEEEEEENS5_IJNSA_ILi128EEESG_NSA_ILi32EEEEEENS_12float_e4m3_tENS5_IJlSD_lEEESJ_SK_NS4_8TiledMMAINS4_8MMA_AtomIJNS4_10MMA_TraitsINS4_25SM100_MMA_F8F6F4_2x1SM_SSEJSJ_SJ_fSG_SG_NS4_17integral_constantINS4_4UMMA5MajorELSR_0EEESS_NSP_INSQ_7ScaleInELST_0EEESU_EEEEEENS4_6LayoutINS5_IJSD_SD_SD_EEENS5_IJNSA_ILi0EEESZ_SZ_EEEEENS5_IJNS4_10UnderscoreES12_S12_EEEEENS4_28SM100_TMA_2SM_LOAD_MULTICASTENS4_14ComposedLayoutINS4_7SwizzleILi1ELi4ELi3EEENS4_18smem_ptr_flag_bitsILi8EEENSX_INS5_IJNSA_ILi8EEESH_EEENS5_IJSH_SD_EEEEEEEvNS4_8identityES15_S1F_vS1G_EENS_8epilogue10collective18CollectiveEpilogueINS1I_23Sm100TmaWarpSpecializedILi2ELi2ELi32ELb0ELb0EEEJNS5_IJNSA_ILi64EEESG_SH_EEENS5_IJNSX_IS1N_SD_EENSX_INS5_IJSH_SC_EEENS5_IJSD_S1N_EEEEEEEESJ_SK_SJ_SK_NS1I_6fusion15FusionCallbacksIS1M_NS1U_17LinearCombinationISJ_fSJ_fLNS_15FloatRoundStyleE2EEES1O_S1T_JEEENS4_5SM1004TMEM4LOAD26SM100_TMEM_LOAD_32dp32b32xENS4_13SM90_TMA_LOADES1F_NS4_39AutoVectorizingCopyWithAssumedAlignmentILi128EEENS4_14SM90_TMA_STOREES1F_S26_S26_EEEvvEEEEvNT_6ParamsE)
        /*0044*/ 	.word	0x00000000
.L_29:


//--------------------- .nv.compat                --------------------------
	.section	.nv.compat,"",@"SHT_CUDA_COMPAT_INFO"
	.align	4
        /*0000*/ 	.byte	0x02, 0x09, 0x01, 0x00, 0x02, 0x02, 0x02, 0x00, 0x02, 0x05, 0x05, 0x00, 0x03, 0x07, 0x01, 0x01
        /*0010*/ 	.byte	0x02, 0x03, 0x01, 0x00, 0x02, 0x06, 0x01, 0x00, 0x04, 0x0b, 0x08, 0x00, 0x09, 0x00, 0x00, 0x00
        /*0020*/ 	.byte	0x00, 0x00, 0x00, 0x00


//--------------------- .nv.info._ZN7cutlass13device_kernelINS_4gemm6kernel13GemmUniversalIN4cute5tupleIJiiiiEEENS1_10collective13CollectiveMmaINS1_35MainloopSm100TmaUmmaWarpSpecializedILi52ELi2ELi4ENS5_IJNS4_1CILi4EEENSA_ILi2EEENSA_ILi1EEEEEEEENS5_IJNSA_ILi128EEESG_NSA_ILi32EEEEEENS_12float_e4m3_tENS5_IJlSD_lEEESJ_SK_NS4_8TiledMMAINS4_8MMA_AtomIJNS4_10MMA_TraitsINS4_25SM100_MMA_F8F6F4_2x1SM_SSEJSJ_SJ_fSG_SG_NS4_17integral_constantINS4_4UMMA5MajorELSR_0EEESS_NSP_INSQ_7ScaleInELST_0EEESU_EEEEEENS4_6LayoutINS5_IJSD_SD_SD_EEENS5_IJNSA_ILi0EEESZ_SZ_EEEEENS5_IJNS4_10UnderscoreES12_S12_EEEEENS4_28SM100_TMA_2SM_LOAD_MULTICASTENS4_14ComposedLayoutINS4_7SwizzleILi1ELi4ELi3EEENS4_18smem_ptr_flag_bitsILi8EEENSX_INS5_IJNSA_ILi8EEESH_EEENS5_IJSH_SD_EEEEEEEvNS4_8identityES15_S1F_vS1G_EENS_8epilogue10collective18CollectiveEpilogueINS1I_23Sm100TmaWarpSpecializedILi2ELi2ELi32ELb0ELb0EEEJNS5_IJNSA_ILi64EEESG_SH_EEENS5_IJNSX_IS1N_SD_EENSX_INS5_IJSH_SC_EEENS5_IJSD_S1N_EEEEEEEESJ_SK_SJ_SK_NS1I_6fusion15FusionCallbacksIS1M_NS1U_17LinearCombinationISJ_fSJ_fLNS_15FloatRoundStyleE2EEES1O_S1T_JEEENS4_5SM1004TMEM4LOAD26SM100_TMEM_LOAD_32dp32b32xENS4_13SM90_TMA_LOADES1F_NS4_39AutoVectorizingCopyWithAssumedAlignmentILi128EEENS4_14SM90_TMA_STOREES1F_S26_S26_EEEvvEEEEvNT_6ParamsE --------------------------
	.section	.nv.info._ZN7cutlass13device_kernelINS_4gemm6kernel13GemmUniversalIN4cute5tupleIJiiiiEEENS1_10collective13CollectiveMmaINS1_35MainloopSm100TmaUmmaWarpSpecializedILi52ELi2ELi4ENS5_IJNS4_1CILi4EEENSA_ILi2EEENSA_ILi1EEEEEEEENS5_IJNSA_ILi128EEESG_NSA_ILi32EEEEEENS_12float_e4m3_tENS5_IJlSD_lEEESJ_SK_NS4_8TiledMMAINS4_8MMA_AtomIJNS4_10MMA_TraitsINS4_25SM100_MMA_F8F6F4_2x1SM_SSEJSJ_SJ_fSG_SG_NS4_17integral_constantINS4_4UMMA5MajorELSR_0EEESS_NSP_INSQ_7ScaleInELST_0EEESU_EEEEEENS4_6LayoutINS5_IJSD_SD_SD_EEENS5_IJNSA_ILi0EEESZ_SZ_EEEEENS5_IJNS4_10UnderscoreES12_S12_EEEEENS4_28SM100_TMA_2SM_LOAD_MULTICASTENS4_14ComposedLayoutINS4_7SwizzleILi1ELi4ELi3EEENS4_18smem_ptr_flag_bitsILi8EEENSX_INS5_IJNSA_ILi8EEESH_EEENS5_IJSH_SD_EEEEEEEvNS4_8identityES15_S1F_vS1G_EENS_8epilogue10collective18CollectiveEpilogueINS1I_23Sm100TmaWarpSpecializedILi2ELi2ELi32ELb0ELb0EEEJNS5_IJNSA_ILi64EEESG_SH_EEENS5_IJNSX_IS1N_SD_EENSX_INS5_IJSH_SC_EEENS5_IJSD_S1N_EEEEEEEESJ_SK_SJ_SK_NS1I_6fusion15FusionCallbacksIS1M_NS1U_17LinearCombinationISJ_fSJ_fLNS_15FloatRoundStyleE2EEES1O_S1T_JEEENS4_5SM1004TMEM4LOAD26SM100_TMEM_LOAD_32dp32b32xENS4_13SM90_TMA_LOADES1F_NS4_39AutoVectorizingCopyWithAssumedAlignmentILi128EEENS4_14SM90_TMA_STOREES1F_S26_S26_EEEvvEEEEvNT_6ParamsE,"",@"SHT_CUDA_INFO"
	.sectionflags	@""
	.align	4


	//----- nvinfo : EIATTR_CUDA_API_VERSION
	.align		4
        /*0000*/ 	.byte	0x04, 0x37
        /*0002*/ 	.short	(.L_31 - .L_30)
.L_30:
        /*0004*/ 	.word	0x00000082


	//----- nvinfo : EIATTR_KPARAM_INFO
	.align		4
.L_31:
        /*0008*/ 	.byte	0x04, 0x17
        /*000a*/ 	.short	(.L_33 - .L_32)
.L_32:
        /*000c*/ 	.word	0x00000000
        /*0010*/ 	.short	0x0000
        /*0012*/ 	.short	0x0000
        /*0014*/ 	.byte	0x00, 0xf0, 0x01, 0x20


	//----- nvinfo : EIATTR_AT_ENTRY_FRAGMENTS
	.align		4
.L_33:
        /*0018*/ 	.byte	0x04, 0x4f
        /*001a*/ 	.short	(.L_35 - .L_34)


	//   ....[0]....
.L_34:
        /*001c*/ 	.word	0x00000007


	//----- nvinfo : EIATTR_RESERVED_SMEM_USED
	.align		4
.L_35:
        /*0020*/ 	.byte	0x01, 0x41
	.zero		2


	//----- nvinfo : EIATTR_SPARSE_MMA_MASK
	.align		4
        /*0024*/ 	.byte	0x03, 0x50
        /*0026*/ 	.short	0x0000


	//----- nvinfo : EIATTR_TCGEN05_2CTA_USED
	.align		4
        /*0028*/ 	.byte	0x01, 0x52
	.zero		2


	//----- nvinfo : EIATTR_MAXREG_COUNT
	.align		4
        /*002c*/ 	.byte	0x03, 0x1b
        /*002e*/ 	.short	0x00ff


	//----- nvinfo : EIATTR_NUM_BARRIERS
	.align		4
        /*0030*/ 	.byte	0x02, 0x4c
        /*0032*/ 	.byte	0x07
	.zero		1


	//----- nvinfo : EIATTR_EXTERNS
	.align		4
        /*0034*/ 	.byte	0x04, 0x0f
        /*0036*/ 	.short	(.L_37 - .L_36)


	//   ....[0]....
	.align		4
.L_36:
        /*0038*/ 	.word	index@(__assertfail)


	//----- nvinfo : EIATTR_MERCURY_ISA_VERSION
	.align		4
.L_37:
        /*003c*/ 	.byte	0x03, 0x5f
        /*003e*/ 	.short	0x0101


	//----- nvinfo : EIATTR_INT_WARP_WIDE_INSTR_OFFSETS
	.align		4
        /*0040*/ 	.byte	0x04, 0x31
        /*0042*/ 	.short	(.L_39 - .L_38)


	//   ....[0]....
.L_38:
        /*0044*/ 	.word	0x00001350


	//   ....[1]....
        /*0048*/ 	.word	0x000013f0


	//   ....[2]....
        /*004c*/ 	.word	0x000063e0


	//   ....[3]....
        /*0050*/ 	.word	0x00006400


	//   ....[4]....
        /*0054*/ 	.word	0x00006430


	//   ....[5]....
        /*0058*/ 	.word	0x00006f50


	//   ....[6]....
        /*005c*/ 	.word	0x00006ff0


	//   ....[7]....
        /*0060*/ 	.word	0x000070a0


	//   ....[8]....
        /*0064*/ 	.word	0x00007140


	//   ....[9]....
        /*0068*/ 	.word	0x00007230


	//   ....[10]....
        /*006c*/ 	.word	0x00007300


	//----- nvinfo : EIATTR_COOP_GROUP_MASK_REGIDS
	.align		4
.L_39:
        /*0070*/ 	.byte	0x04, 0x29
        /*0072*/ 	.short	(.L_41 - .L_40)


	//   ....[0]....
.L_40:
        /*0074*/ 	.word	0xffffffff


	//   ....[1]....
        /*0078*/ 	.word	0xffffffff


	//   ....[2]....
        /*007c*/ 	.word	0xffffffff


	//   ....[3]....
        /*0080*/ 	.word	0xffffffff


	//   ....[4]....
        /*0084*/ 	.word	0xffffffff


	//   ....[5]....
        /*0088*/ 	.word	0xffffffff


	//   ....[6]....
        /*008c*/ 	.word	0xffffffff


	//   ....[7]....
        /*0090*/ 	.word	0xffffffff


	//   ....[8]....
        /*0094*/ 	.word	0xffffffff


	//   ....[9]....
        /*0098*/ 	.word	0xffffffff


	//   ....[10]....
        /*009c*/ 	.word	0xffffffff


	//   ....[11]....
        /*00a0*/ 	.word	0xffffffff


	//   ....[12]....
        /*00a4*/ 	.word	0xffffffff


	//   ....[13]....
        /*00a8*/ 	.word	0xffffffff


	//----- nvinfo : EIATTR_COOP_GROUP_INSTR_OFFSETS
	.align		4
.L_41:
        /*00ac*/ 	.byte	0x04, 0x28
        /*00ae*/ 	.short	(.L_43 - .L_42)


	//   ....[0]....
.L_42:
        /*00b0*/ 	.word	0x000000b0


	//   ....[1]....
        /*00b4*/ 	.word	0x00000510


	//   ....[2]....
        /*00b8*/ 	.word	0x00000d00


	//   ....[3]....
        /*00bc*/ 	.word	0x00000e50


	//   ....[4]....
        /*00c0*/ 	.word	0x00000f40


	//   ....[5]....
        /*00c4*/ 	.word	0x000010a0


	//   ....[6]....
        /*00c8*/ 	.word	0x00001230


	//   ....[7]....
        /*00cc*/ 	.word	0x00001470


	//   ....[8]....
        /*00d0*/ 	.word	0x00002970


	//   ....[9]....
        /*00d4*/ 	.word	0x00005310


	//   ....[10]....
        /*00d8*/ 	.word	0x000057e0


	//   ....[11]....
        /*00dc*/ 	.word	0x00005810


	//   ....[12]....
        /*00e0*/ 	.word	0x000062e0


	//   ....[13]....
        /*00e4*/ 	.word	0x000064f0


	//----- nvinfo : EIATTR_VRC_CTA_INIT_COUNT
	.align		4
.L_43:
        /*00e8*/ 	.byte	0x02, 0x4a
        /*00ea*/ 	.byte	0x80
	.zero		1


	//----- nvinfo : EIATTR_SYSCALL_OFFSETS
	.align		4
        /*00ec*/ 	.byte	0x04, 0x46
        /*00ee*/ 	.short	(.L_45 - .L_44)


	//   ....[0]....
.L_44:
        /*00f0*/ 	.word	0x00007e20


	//   ....[1]....
        /*00f4*/ 	.word	0x00007f60


	//   ....[2]....
        /*00f8*/ 	.word	0x00008740


	//   ....[3]....
        /*00fc*/ 	.word	0x00009530


	//----- nvinfo : EIATTR_MBARRIER_INSTR_OFFSETS
	.align		4
.L_45:
        /*0100*/ 	.byte	0x04, 0x39
        /*0102*/ 	.short	(.L_47 - .L_46)


	//   ....[0]....
.L_46:
        /*0104*/ 	.word	0x00000660
        /*0108*/ 	.word	0x000000ff
        /*010c*/ 	.word	0x00000000
        /*0110*/ 	.short	0x0100
        /*0112*/ 	.byte	0x04
	.zero		1


	//   ....[1]....
        /*0114*/ 	.word	0x00000670
        /*0118*/ 	.word	0x000000ff
        /*011c*/ 	.word	0x000001a0
        /*0120*/ 	.short	0x0100
        /*0122*/ 	.byte	0x04
	.zero		1


	//   ....[2]....
        /*0124*/ 	.word	0x00000680
        /*0128*/ 	.word	0x000000ff
        /*012c*/ 	.word	0x00000008
        /*0130*/ 	.short	0x0100
        /*0132*/ 	.byte	0x04
	.zero		1


	//   ....[3]....
        /*0134*/ 	.word	0x00000690
        /*0138*/ 	.word	0x000000ff
        /*013c*/ 	.word	0x000001a8
        /*0140*/ 	.short	0x0100
        /*0142*/ 	.byte	0x04
	.zero		1


	//   ....[4]....
        /*0144*/ 	.word	0x000006a0
        /*0148*/ 	.word	0x000000ff
        /*014c*/ 	.word	0x00000010
        /*0150*/ 	.short	0x0100
        /*0152*/ 	.byte	0x04
	.zero		1


	//   ....[5]....
        /*0154*/ 	.word	0x000006b0
        /*0158*/ 	.word	0x000000ff
        /*015c*/ 	.word	0x000001b0
        /*0160*/ 	.short	0x0100
        /*0162*/ 	.byte	0x04
	.zero		1


	//   ....[6]....
        /*0164*/ 	.word	0x000006c0
        /*0168*/ 	.word	0x000000ff
        /*016c*/ 	.word	0x00000018
        /*0170*/ 	.short	0x0100
        /*0172*/ 	.byte	0x04
	.zero		1


	//   ....[7]....
        /*0174*/ 	.word	0x000006d0
        /*0178*/ 	.word	0x000000ff
        /*017c*/ 	.word	0x000001b8
        /*0180*/ 	.short	0x0100
        /*0182*/ 	.byte	0x04
	.zero		1


	//   ....[8]....
        /*0184*/ 	.word	0x000006e0
        /*0188*/ 	.word	0x000000ff
        /*018c*/ 	.word	0x00000020
        /*0190*/ 	.short	0x0100
        /*0192*/ 	.byte	0x04
	.zero		1


	//   ....[9]....
        /*0194*/ 	.word	0x000006f0
        /*0198*/ 	.word	0x000000ff
        /*019c*/ 	.word	0x000001c0
        /*01a0*/ 	.short	0x0100
        /*01a2*/ 	.byte	0x04
	.zero		1


	//   ....[10]....
        /*01a4*/ 	.word	0x00000700
        /*01a8*/ 	.word	0x000000ff
        /*01ac*/ 	.word	0x00000028
        /*01b0*/ 	.short	0x0100
        /*01b2*/ 	.byte	0x04
	.zero		1


	//   ....[11]....
        /*01b4*/ 	.word	0x00000710
        /*01b8*/ 	.word	0x000000ff
        /*01bc*/ 	.word	0x000001c8
        /*01c0*/ 	.short	0x0100
        /*01c2*/ 	.byte	0x04
	.zero		1


	//   ....[12]....
        /*01c4*/ 	.word	0x00000720
        /*01c8*/ 	.word	0x000000ff
        /*01cc*/ 	.word	0x00000030
        /*01d0*/ 	.short	0x0100
        /*01d2*/ 	.byte	0x04
	.zero		1


	//   ....[13]....
        /*01d4*/ 	.word	0x00000730
        /*01d8*/ 	.word	0x000000ff
        /*01dc*/ 	.word	0x000001d0
        /*01e0*/ 	.short	0x0100
        /*01e2*/ 	.byte	0x04
	.zero		1


	//   ....[14]....
        /*01e4*/ 	.word	0x00000740
        /*01e8*/ 	.word	0x000000ff
        /*01ec*/ 	.word	0x00000038
        /*01f0*/ 	.short	0x0100
        /*01f2*/ 	.byte	0x04
	.zero		1


	//   ....[15]....
        /*01f4*/ 	.word	0x00000750
        /*01f8*/ 	.word	0x000000ff
        /*01fc*/ 	.word	0x000001d8
        /*0200*/ 	.short	0x0100
        /*0202*/ 	.byte	0x04
	.zero		1


	//   ....[16]....
        /*0204*/ 	.word	0x00000760
        /*0208*/ 	.word	0x000000ff
        /*020c*/ 	.word	0x00000040
        /*0210*/ 	.short	0x0100
        /*0212*/ 	.byte	0x04
	.zero		1


	//   ....[17]....
        /*0214*/ 	.word	0x00000770
        /*0218*/ 	.word	0x000000ff
        /*021c*/ 	.word	0x000001e0
        /*0220*/ 	.short	0x0100
        /*0222*/ 	.byte	0x04
	.zero		1


	//   ....[18]....
        /*0224*/ 	.word	0x00000780
        /*0228*/ 	.word	0x000000ff
        /*022c*/ 	.word	0x00000048
        /*0230*/ 	.short	0x0100
        /*0232*/ 	.byte	0x04
	.zero		1


	//   ....[19]....
        /*0234*/ 	.word	0x00000790
        /*0238*/ 	.word	0x000000ff
        /*023c*/ 	.word	0x000001e8
        /*0240*/ 	.short	0x0100
        /*0242*/ 	.byte	0x04
	.zero		1


	//   ....[20]....
        /*0244*/ 	.word	0x000007a0
        /*0248*/ 	.word	0x000000ff
        /*024c*/ 	.word	0x00000050
        /*0250*/ 	.short	0x0100
        /*0252*/ 	.byte	0x04
	.zero		1


	//   ....[21]....
        /*0254*/ 	.word	0x000007b0
        /*0258*/ 	.word	0x000000ff
        /*025c*/ 	.word	0x000001f0
        /*0260*/ 	.short	0x0100
        /*0262*/ 	.byte	0x04
	.zero		1


	//   ....[22]....
        /*0264*/ 	.word	0x000007c0
        /*0268*/ 	.word	0x000000ff
        /*026c*/ 	.word	0x00000058
        /*0270*/ 	.short	0x0100
        /*0272*/ 	.byte	0x04
	.zero		1


	//   ....[23]....
        /*0274*/ 	.word	0x000007d0
        /*0278*/ 	.word	0x000000ff
        /*027c*/ 	.word	0x000001f8
        /*0280*/ 	.short	0x0100
        /*0282*/ 	.byte	0x04
	.zero		1


	//   ....[24]....
        /*0284*/ 	.word	0x000007e0
        /*0288*/ 	.word	0x000000ff
        /*028c*/ 	.word	0x00000060
        /*0290*/ 	.short	0x0100
        /*0292*/ 	.byte	0x04
	.zero		1


	//   ....[25]....
        /*0294*/ 	.word	0x000007f0
        /*0298*/ 	.word	0x000000ff
        /*029c*/ 	.word	0x00000200
        /*02a0*/ 	.short	0x0100
        /*02a2*/ 	.byte	0x04
	.zero		1


	//   ....[26]....
        /*02a4*/ 	.word	0x00000800
        /*02a8*/ 	.word	0x000000ff
        /*02ac*/ 	.word	0x00000068
        /*02b0*/ 	.short	0x0100
        /*02b2*/ 	.byte	0x04
	.zero		1


	//   ....[27]....
        /*02b4*/ 	.word	0x00000810
        /*02b8*/ 	.word	0x000000ff
        /*02bc*/ 	.word	0x00000208
        /*02c0*/ 	.short	0x0100
        /*02c2*/ 	.byte	0x04
	.zero		1


	//   ....[28]....
        /*02c4*/ 	.word	0x00000820
        /*02c8*/ 	.word	0x000000ff
        /*02cc*/ 	.word	0x00000070
        /*02d0*/ 	.short	0x0100
        /*02d2*/ 	.byte	0x04
	.zero		1


	//   ....[29]....
        /*02d4*/ 	.word	0x00000830
        /*02d8*/ 	.word	0x000000ff
        /*02dc*/ 	.word	0x00000210
        /*02e0*/ 	.short	0x0100
        /*02e2*/ 	.byte	0x04
	.zero		1


	//   ....[30]....
        /*02e4*/ 	.word	0x00000840
        /*02e8*/ 	.word	0x000000ff
        /*02ec*/ 	.word	0x00000078
        /*02f0*/ 	.short	0x0100
        /*02f2*/ 	.byte	0x04
	.zero		1


	//   ....[31]....
        /*02f4*/ 	.word	0x00000850
        /*02f8*/ 	.word	0x000000ff
        /*02fc*/ 	.word	0x00000218
        /*0300*/ 	.short	0x0100
        /*0302*/ 	.byte	0x04
	.zero		1


	//   ....[32]....
        /*0304*/ 	.word	0x00000860
        /*0308*/ 	.word	0x000000ff
        /*030c*/ 	.word	0x00000080
        /*0310*/ 	.short	0x0100
        /*0312*/ 	.byte	0x04
	.zero		1


	//   ....[33]....
        /*0314*/ 	.word	0x00000870
        /*0318*/ 	.word	0x000000ff
        /*031c*/ 	.word	0x00000220
        /*0320*/ 	.short	0x0100
        /*0322*/ 	.byte	0x04
	.zero		1


	//   ....[34]....
        /*0324*/ 	.word	0x00000880
        /*0328*/ 	.word	0x000000ff
        /*032c*/ 	.word	0x00000088
        /*0330*/ 	.short	0x0100
        /*0332*/ 	.byte	0x04
	.zero		1


	//   ....[35]....
        /*0334*/ 	.word	0x00000890
        /*0338*/ 	.word	0x000000ff
        /*033c*/ 	.word	0x00000228
        /*0340*/ 	.short	0x0100
        /*0342*/ 	.byte	0x04
	.zero		1


	//   ....[36]....
        /*0344*/ 	.word	0x000008a0
        /*0348*/ 	.word	0x000000ff
        /*034c*/ 	.word	0x00000090
        /*0350*/ 	.short	0x0100
        /*0352*/ 	.byte	0x04
	.zero		1


	//   ....[37]....
        /*0354*/ 	.word	0x000008b0
        /*0358*/ 	.word	0x000000ff
        /*035c*/ 	.word	0x00000230
        /*0360*/ 	.short	0x0100
        /*0362*/ 	.byte	0x04
	.zero		1


	//   ....[38]....
        /*0364*/ 	.word	0x000008c0
        /*0368*/ 	.word	0x000000ff
        /*036c*/ 	.word	0x00000098
        /*0370*/ 	.short	0x0100
        /*0372*/ 	.byte	0x04
	.zero		1


	//   ....[39]....
        /*0374*/ 	.word	0x000008d0
        /*0378*/ 	.word	0x000000ff
        /*037c*/ 	.word	0x00000238
        /*0380*/ 	.short	0x0100
        /*0382*/ 	.byte	0x04
	.zero		1


	//   ....[40]....
        /*0384*/ 	.word	0x000008e0
        /*0388*/ 	.word	0x000000ff
        /*038c*/ 	.word	0x000000a0
        /*0390*/ 	.short	0x0100
        /*0392*/ 	.byte	0x04
	.zero		1


	//   ....[41]....
        /*0394*/ 	.word	0x000008f0
        /*0398*/ 	.word	0x000000ff
        /*039c*/ 	.word	0x00000240
        /*03a0*/ 	.short	0x0100
        /*03a2*/ 	.byte	0x04
	.zero		1


	//   ....[42]....
        /*03a4*/ 	.word	0x00000900
        /*03a8*/ 	.word	0x000000ff
        /*03ac*/ 	.word	0x000000a8
        /*03b0*/ 	.short	0x0100
        /*03b2*/ 	.byte	0x04
	.zero		1


	//   ....[43]....
        /*03b4*/ 	.word	0x00000910
        /*03b8*/ 	.word	0x000000ff
        /*03bc*/ 	.word	0x00000248
        /*03c0*/ 	.short	0x0100
        /*03c2*/ 	.byte	0x04
	.zero		1


	//   ....[44]....
        /*03c4*/ 	.word	0x00000920
        /*03c8*/ 	.word	0x000000ff
        /*03cc*/ 	.word	0x000000b0
        /*03d0*/ 	.short	0x0100
        /*03d2*/ 	.byte	0x04
	.zero		1


	//   ....[45]....
        /*03d4*/ 	.word	0x00000930
        /*03d8*/ 	.word	0x000000ff
        /*03dc*/ 	.word	0x00000250
        /*03e0*/ 	.short	0x0100
        /*03e2*/ 	.byte	0x04
	.zero		1


	//   ....[46]....
        /*03e4*/ 	.word	0x00000940
        /*03e8*/ 	.word	0x000000ff
        /*03ec*/ 	.word	0x000000b8
        /*03f0*/ 	.short	0x0100
        /*03f2*/ 	.byte	0x04
	.zero		1


	//   ....[47]....
        /*03f4*/ 	.word	0x00000950
        /*03f8*/ 	.word	0x000000ff
        /*03fc*/ 	.word	0x00000258
        /*0400*/ 	.short	0x0100
        /*0402*/ 	.byte	0x04
	.zero		1


	//   ....[48]....
        /*0404*/ 	.word	0x00000960
        /*0408*/ 	.word	0x000000ff
        /*040c*/ 	.word	0x000000c0
        /*0410*/ 	.short	0x0100
        /*0412*/ 	.byte	0x04
	.zero		1


	//   ....[49]....
        /*0414*/ 	.word	0x00000970
        /*0418*/ 	.word	0x000000ff
        /*041c*/ 	.word	0x00000260
        /*0420*/ 	.short	0x0100
        /*0422*/ 	.byte	0x04
	.zero		1


	//   ....[50]....
        /*0424*/ 	.word	0x00000980
        /*0428*/ 	.word	0x000000ff
        /*042c*/ 	.word	0x000000c8
        /*0430*/ 	.short	0x0100
        /*0432*/ 	.byte	0x04
	.zero		1


	//   ....[51]....
        /*0434*/ 	.word	0x00000990
        /*0438*/ 	.word	0x000000ff
        /*043c*/ 	.word	0x00000268
        /*0440*/ 	.short	0x0100
        /*0442*/ 	.byte	0x04
	.zero		1


	//   ....[52]....
        /*0444*/ 	.word	0x000009a0
        /*0448*/ 	.word	0x000000ff
        /*044c*/ 	.word	0x000000d0
        /*0450*/ 	.short	0x0100
        /*0452*/ 	.byte	0x04
	.zero		1


	//   ....[53]....
        /*0454*/ 	.word	0x000009b0
        /*0458*/ 	.word	0x000000ff
        /*045c*/ 	.word	0x00000270
        /*0460*/ 	.short	0x0100
        /*0462*/ 	.byte	0x04
	.zero		1


	//   ....[54]....
        /*0464*/ 	.word	0x000009c0
        /*0468*/ 	.word	0x000000ff
        /*046c*/ 	.word	0x000000d8
        /*0470*/ 	.short	0x0100
        /*0472*/ 	.byte	0x04
	.zero		1


	//   ....[55]....
        /*0474*/ 	.word	0x000009d0
        /*0478*/ 	.word	0x000000ff
        /*047c*/ 	.word	0x00000278
        /*0480*/ 	.short	0x0100
        /*0482*/ 	.byte	0x04
	.zero		1


	//   ....[56]....
        /*0484*/ 	.word	0x000009e0
        /*0488*/ 	.word	0x000000ff
        /*048c*/ 	.word	0x000000e0
        /*0490*/ 	.short	0x0100
        /*0492*/ 	.byte	0x04
	.zero		1


	//   ....[57]....
        /*0494*/ 	.word	0x000009f0
        /*0498*/ 	.word	0x000000ff
        /*049c*/ 	.word	0x00000280
        /*04a0*/ 	.short	0x0100
        /*04a2*/ 	.byte	0x04
	.zero		1


	//   ....[58]....
        /*04a4*/ 	.word	0x00000a00
        /*04a8*/ 	.word	0x000000ff
        /*04ac*/ 	.word	0x000000e8
        /*04b0*/ 	.short	0x0100
        /*04b2*/ 	.byte	0x04
	.zero		1


	//   ....[59]....
        /*04b4*/ 	.word	0x00000a10
        /*04b8*/ 	.word	0x000000ff
        /*04bc*/ 	.word	0x00000288
        /*04c0*/ 	.short	0x0100
        /*04c2*/ 	.byte	0x04
	.zero		1


	//   ....[60]....
        /*04c4*/ 	.word	0x00000a20
        /*04c8*/ 	.word	0x000000ff
        /*04cc*/ 	.word	0x000000f0
        /*04d0*/ 	.short	0x0100
        /*04d2*/ 	.byte	0x04
	.zero		1


	//   ....[61]....
        /*04d4*/ 	.word	0x00000a30
        /*04d8*/ 	.word	0x000000ff
        /*04dc*/ 	.word	0x00000290
        /*04e0*/ 	.short	0x0100
        /*04e2*/ 	.byte	0x04
	.zero		1


	//   ....[62]....
        /*04e4*/ 	.word	0x00000a40
        /*04e8*/ 	.word	0x000000ff
        /*04ec*/ 	.word	0x000000f8
        /*04f0*/ 	.short	0x0100
        /*04f2*/ 	.byte	0x04
	.zero		1


	//   ....[63]....
        /*04f4*/ 	.word	0x00000a50
        /*04f8*/ 	.word	0x000000ff
        /*04fc*/ 	.word	0x00000298
        /*0500*/ 	.short	0x0100
        /*0502*/ 	.byte	0x04
	.zero		1


	//   ....[64]....
        /*0504*/ 	.word	0x00000a60
        /*0508*/ 	.word	0x000000ff
        /*050c*/ 	.word	0x00000100
        /*0510*/ 	.short	0x0100
        /*0512*/ 	.byte	0x04
	.zero		1


	//   ....[65]....
        /*0514*/ 	.word	0x00000a70
        /*0518*/ 	.word	0x000000ff
        /*051c*/ 	.word	0x000002a0
        /*0520*/ 	.short	0x0100
        /*0522*/ 	.byte	0x04
	.zero		1


	//   ....[66]....
        /*0524*/ 	.word	0x00000a80
        /*0528*/ 	.word	0x000000ff
        /*052c*/ 	.word	0x00000108
        /*0530*/ 	.short	0x0100
        /*0532*/ 	.byte	0x04
	.zero		1


	//   ....[67]....
        /*0534*/ 	.word	0x00000a90
        /*0538*/ 	.word	0x000000ff
        /*053c*/ 	.word	0x000002a8
        /*0540*/ 	.short	0x0100
        /*0542*/ 	.byte	0x04
	.zero		1


	//   ....[68]....
        /*0544*/ 	.word	0x00000aa0
        /*0548*/ 	.word	0x000000ff
        /*054c*/ 	.word	0x00000110
        /*0550*/ 	.short	0x0100
        /*0552*/ 	.byte	0x04
	.zero		1


	//   ....[69]....
        /*0554*/ 	.word	0x00000ab0
        /*0558*/ 	.word	0x000000ff
        /*055c*/ 	.word	0x000002b0
        /*0560*/ 	.short	0x0100
        /*0562*/ 	.byte	0x04
	.zero		1


	//   ....[70]....
        /*0564*/ 	.word	0x00000ac0
        /*0568*/ 	.word	0x000000ff
        /*056c*/ 	.word	0x00000118
        /*0570*/ 	.short	0x0100
        /*0572*/ 	.byte	0x04
	.zero		1


	//   ....[71]....
        /*0574*/ 	.word	0x00000ad0
        /*0578*/ 	.word	0x000000ff
        /*057c*/ 	.word	0x000002b8
        /*0580*/ 	.short	0x0100
        /*0582*/ 	.byte	0x04
	.zero		1


	//   ....[72]....
        /*0584*/ 	.word	0x00000ae0
        /*0588*/ 	.word	0x000000ff
        /*058c*/ 	.word	0x00000120
        /*0590*/ 	.short	0x0100
        /*0592*/ 	.byte	0x04
	.zero		1


	//   ....[73]....
        /*0594*/ 	.word	0x00000af0
        /*0598*/ 	.word	0x000000ff
        /*059c*/ 	.word	0x000002c0
        /*05a0*/ 	.short	0x0100
        /*05a2*/ 	.byte	0x04
	.zero		1


	//   ....[74]....
        /*05a4*/ 	.word	0x00000b00
        /*05a8*/ 	.word	0x000000ff
        /*05ac*/ 	.word	0x00000128
        /*05b0*/ 	.short	0x0100
        /*05b2*/ 	.byte	0x04
	.zero		1


	//   ....[75]....
        /*05b4*/ 	.word	0x00000b10
        /*05b8*/ 	.word	0x000000ff
        /*05bc*/ 	.word	0x000002c8
        /*05c0*/ 	.short	0x0100
        /*05c2*/ 	.byte	0x04
	.zero		1


	//   ....[76]....
        /*05c4*/ 	.word	0x00000b20
        /*05c8*/ 	.word	0x000000ff
        /*05cc*/ 	.word	0x00000130
        /*05d0*/ 	.short	0x0100
        /*05d2*/ 	.byte	0x04
	.zero		1


	//   ....[77]....
        /*05d4*/ 	.word	0x00000b30
        /*05d8*/ 	.word	0x000000ff
        /*05dc*/ 	.word	0x000002d0
        /*05e0*/ 	.short	0x0100
        /*05e2*/ 	.byte	0x04
	.zero		1


	//   ....[78]....
        /*05e4*/ 	.word	0x00000b40
        /*05e8*/ 	.word	0x000000ff
        /*05ec*/ 	.word	0x00000138
        /*05f0*/ 	.short	0x0100
        /*05f2*/ 	.byte	0x04
	.zero		1


	//   ....[79]....
        /*05f4*/ 	.word	0x00000b50
        /*05f8*/ 	.word	0x000000ff
        /*05fc*/ 	.word	0x000002d8
        /*0600*/ 	.short	0x0100
        /*0602*/ 	.byte	0x04
	.zero		1


	//   ....[80]....
        /*0604*/ 	.word	0x00000b60
        /*0608*/ 	.word	0x000000ff
        /*060c*/ 	.word	0x00000140
        /*0610*/ 	.short	0x0100
        /*0612*/ 	.byte	0x04
	.zero		1


	//   ....[81]....
        /*0614*/ 	.word	0x00000b70
        /*0618*/ 	.word	0x000000ff
        /*061c*/ 	.word	0x000002e0
        /*0620*/ 	.short	0x0100
        /*0622*/ 	.byte	0x04
	.zero		1


	//   ....[82]....
        /*0624*/ 	.word	0x00000b80
        /*0628*/ 	.word	0x000000ff
        /*062c*/ 	.word	0x00000148
        /*0630*/ 	.short	0x0100
        /*0632*/ 	.byte	0x04
	.zero		1


	//   ....[83]....
        /*0634*/ 	.word	0x00000b90
        /*0638*/ 	.word	0x000000ff
        /*063c*/ 	.word	0x000002e8
        /*0640*/ 	.short	0x0100
        /*0642*/ 	.byte	0x04
	.zero		1


	//   ....[84]....
        /*0644*/ 	.word	0x00000ba0
        /*0648*/ 	.word	0x000000ff
        /*064c*/ 	.word	0x00000150
        /*0650*/ 	.short	0x0100
        /*0652*/ 	.byte	0x04
	.zero		1


	//   ....[85]....
        /*0654*/ 	.word	0x00000bb0
        /*0658*/ 	.word	0x000000ff
        /*065c*/ 	.word	0x000002f0
        /*0660*/ 	.short	0x0100
        /*0662*/ 	.byte	0x04
	.zero		1


	//   ....[86]....
        /*0664*/ 	.word	0x00000bc0
        /*0668*/ 	.word	0x000000ff
        /*066c*/ 	.word	0x00000158
        /*0670*/ 	.short	0x0100
        /*0672*/ 	.byte	0x04
	.zero		1


	//   ....[87]....
        /*0674*/ 	.word	0x00000bd0
        /*0678*/ 	.word	0x000000ff
        /*067c*/ 	.word	0x000002f8
        /*0680*/ 	.short	0x0100
        /*0682*/ 	.byte	0x04
	.zero		1


	//   ....[88]....
        /*0684*/ 	.word	0x00000be0
        /*0688*/ 	.word	0x000000ff
        /*068c*/ 	.word	0x00000160
        /*0690*/ 	.short	0x0100
        /*0692*/ 	.byte	0x04
	.zero		1


	//   ....[89]....
        /*0694*/ 	.word	0x00000bf0
        /*0698*/ 	.word	0x000000ff
        /*069c*/ 	.word	0x00000300
        /*06a0*/ 	.short	0x0100
        /*06a2*/ 	.byte	0x04
	.zero		1


	//   ....[90]....
        /*06a4*/ 	.word	0x00000c00
        /*06a8*/ 	.word	0x000000ff
        /*06ac*/ 	.word	0x00000168
        /*06b0*/ 	.short	0x0100
        /*06b2*/ 	.byte	0x04
	.zero		1


	//   ....[91]....
        /*06b4*/ 	.word	0x00000c10
        /*06b8*/ 	.word	0x000000ff
        /*06bc*/ 	.word	0x00000308
        /*06c0*/ 	.short	0x0100
        /*06c2*/ 	.byte	0x04
	.zero		1


	//   ....[92]....
        /*06c4*/ 	.word	0x00000c20
        /*06c8*/ 	.word	0x000000ff
        /*06cc*/ 	.word	0x00000170
        /*06d0*/ 	.short	0x0100
        /*06d2*/ 	.byte	0x04
	.zero		1


	//   ....[93]....
        /*06d4*/ 	.word	0x00000c30
        /*06d8*/ 	.word	0x000000ff
        /*06dc*/ 	.word	0x00000310
        /*06e0*/ 	.short	0x0100
        /*06e2*/ 	.byte	0x04
	.zero		1


	//   ....[94]....
        /*06e4*/ 	.word	0x00000c40
        /*06e8*/ 	.word	0x000000ff
        /*06ec*/ 	.word	0x00000178
        /*06f0*/ 	.short	0x0100
        /*06f2*/ 	.byte	0x04
	.zero		1


	//   ....[95]....
        /*06f4*/ 	.word	0x00000c50
        /*06f8*/ 	.word	0x000000ff
        /*06fc*/ 	.word	0x00000318
        /*0700*/ 	.short	0x0100
        /*0702*/ 	.byte	0x04
	.zero		1


	//   ....[96]....
        /*0704*/ 	.word	0x00000c60
        /*0708*/ 	.word	0x000000ff
        /*070c*/ 	.word	0x00000180
        /*0710*/ 	.short	0x0100
        /*0712*/ 	.byte	0x04
	.zero		1


	//   ....[97]....
        /*0714*/ 	.word	0x00000c70
        /*0718*/ 	.word	0x000000ff
        /*071c*/ 	.word	0x00000320
        /*0720*/ 	.short	0x0100
        /*0722*/ 	.byte	0x04
	.zero		1


	//   ....[98]....
        /*0724*/ 	.word	0x00000c80
        /*0728*/ 	.word	0x000000ff
        /*072c*/ 	.word	0x00000188
        /*0730*/ 	.short	0x0100
        /*0732*/ 	.byte	0x04
	.zero		1


	//   ....[99]....
        /*0734*/ 	.word	0x00000c90
        /*0738*/ 	.word	0x000000ff
        /*073c*/ 	.word	0x00000328
        /*0740*/ 	.short	0x0100
        /*0742*/ 	.byte	0x04
	.zero		1


	//   ....[100]....
        /*0744*/ 	.word	0x00000ca0
        /*0748*/ 	.word	0x000000ff
        /*074c*/ 	.word	0x00000190
        /*0750*/ 	.short	0x0100
        /*0752*/ 	.byte	0x04
	.zero		1


	//   ....[101]....
        /*0754*/ 	.word	0x00000cb0
        /*0758*/ 	.word	0x000000ff
        /*075c*/ 	.word	0x00000330
        /*0760*/ 	.short	0x0100
        /*0762*/ 	.byte	0x04
	.zero		1


	//   ....[102]....
        /*0764*/ 	.word	0x00000cc0
        /*0768*/ 	.word	0x000000ff
        /*076c*/ 	.word	0x00000198
        /*0770*/ 	.short	0x0100
        /*0772*/ 	.byte	0x04
	.zero		1


	//   ....[103]....
        /*0774*/ 	.word	0x00000cd0
        /*0778*/ 	.word	0x000000ff
        /*077c*/ 	.word	0x00000338
        /*0780*/ 	.short	0x0100
        /*0782*/ 	.byte	0x04
	.zero		1


	//   ....[104]....
        /*0784*/ 	.word	0x00000e00
        /*0788*/ 	.word	0x000000ff
        /*078c*/ 	.word	0x00000340
        /*0790*/ 	.short	0x0100
        /*0792*/ 	.byte	0x04
	.zero		1


	//   ....[105]....
        /*0794*/ 	.word	0x00000e10
        /*0798*/ 	.word	0x000000ff
        /*079c*/ 	.word	0x00000350
        /*07a0*/ 	.short	0x0100
        /*07a2*/ 	.byte	0x04
	.zero		1


	//   ....[106]....
        /*07a4*/ 	.word	0x00000e20
        /*07a8*/ 	.word	0x000000ff
        /*07ac*/ 	.word	0x00000348
        /*07b0*/ 	.short	0x0100
        /*07b2*/ 	.byte	0x04
	.zero		1


	//   ....[107]....
        /*07b4*/ 	.word	0x00000e30
        /*07b8*/ 	.word	0x000000ff
        /*07bc*/ 	.word	0x00000358
        /*07c0*/ 	.short	0x0100
        /*07c2*/ 	.byte	0x04
	.zero		1


	//   ....[108]....
        /*07c4*/ 	.word	0x00000f10
        /*07c8*/ 	.word	0x000000ff
        /*07cc*/ 	.word	0x00000360
        /*07d0*/ 	.short	0x0100
        /*07d2*/ 	.byte	0x06
	.zero		1


	//   ....[109]....
        /*07d4*/ 	.word	0x00000f20
        /*07d8*/ 	.word	0x000000ff
        /*07dc*/ 	.word	0x00000368
        /*07e0*/ 	.short	0x0100
        /*07e2*/ 	.byte	0x06
	.zero		1


	//   ....[110]....
        /*07e4*/ 	.word	0x00001050
        /*07e8*/ 	.word	0x000000ff
        /*07ec*/ 	.word	0x00000370
        /*07f0*/ 	.short	0x0100
        /*07f2*/ 	.byte	0x06
	.zero		1


	//   ....[111]....
        /*07f4*/ 	.word	0x00001060
        /*07f8*/ 	.word	0x000000ff
        /*07fc*/ 	.word	0x00000380
        /*0800*/ 	.short	0x0100
        /*0802*/ 	.byte	0x06
	.zero		1


	//   ....[112]....
        /*0804*/ 	.word	0x00001070
        /*0808*/ 	.word	0x000000ff
        /*080c*/ 	.word	0x00000378
        /*0810*/ 	.short	0x0100
        /*0812*/ 	.byte	0x06
	.zero		1


	//   ....[113]....
        /*0814*/ 	.word	0x00001080
        /*0818*/ 	.word	0x000000ff
        /*081c*/ 	.word	0x00000388
        /*0820*/ 	.short	0x0100
        /*0822*/ 	.byte	0x06
	.zero		1


	//   ....[114]....
        /*0824*/ 	.word	0x000011a0
        /*0828*/ 	.word	0x000000ff
        /*082c*/ 	.word	0x00000390
        /*0830*/ 	.short	0x0100
        /*0832*/ 	.byte	0x04
	.zero		1


	//   ....[115]....
        /*0834*/ 	.word	0x000011b0
        /*0838*/ 	.word	0x000000ff
        /*083c*/ 	.word	0x000003b0
        /*0840*/ 	.short	0x0100
        /*0842*/ 	.byte	0x04
	.zero		1


	//   ....[116]....
        /*0844*/ 	.word	0x000011c0
        /*0848*/ 	.word	0x000000ff
        /*084c*/ 	.word	0x00000398
        /*0850*/ 	.short	0x0100
        /*0852*/ 	.byte	0x04
	.zero		1


	//   ....[117]....
        /*0854*/ 	.word	0x000011d0
        /*0858*/ 	.word	0x000000ff
        /*085c*/ 	.word	0x000003b8
        /*0860*/ 	.short	0x0100
        /*0862*/ 	.byte	0x04
	.zero		1


	//   ....[118]....
        /*0864*/ 	.word	0x000011e0
        /*0868*/ 	.word	0x000000ff
        /*086c*/ 	.word	0x000003a0
        /*0870*/ 	.short	0x0100
        /*0872*/ 	.byte	0x04
	.zero		1


	//   ....[119]....
        /*0874*/ 	.word	0x000011f0
        /*0878*/ 	.word	0x000000ff
        /*087c*/ 	.word	0x000003c0
        /*0880*/ 	.short	0x0100
        /*0882*/ 	.byte	0x04
	.zero		1


	//   ....[120]....
        /*0884*/ 	.word	0x00001200
        /*0888*/ 	.word	0x000000ff
        /*088c*/ 	.word	0x000003a8
        /*0890*/ 	.short	0x0100
        /*0892*/ 	.byte	0x04
	.zero		1


	//   ....[121]....
        /*0894*/ 	.word	0x00001210
        /*0898*/ 	.word	0x000000ff
        /*089c*/ 	.word	0x000003c8
        /*08a0*/ 	.short	0x0100
        /*08a2*/ 	.byte	0x04
	.zero		1


	//   ....[122]....
        /*08a4*/ 	.word	0x00001300
        /*08a8*/ 	.word	0x000000ff
        /*08ac*/ 	.word	0x000003d0
        /*08b0*/ 	.short	0x0100
        /*08b2*/ 	.byte	0x04
	.zero		1


	//   ....[123]....
        /*08b4*/ 	.word	0x00001310
        /*08b8*/ 	.word	0x000000ff
        /*08bc*/ 	.word	0x000003e0
        /*08c0*/ 	.short	0x0100
        /*08c2*/ 	.byte	0x04
	.zero		1


	//   ....[124]....
        /*08c4*/ 	.word	0x00001320
        /*08c8*/ 	.word	0x000000ff
        /*08cc*/ 	.word	0x000003d8
        /*08d0*/ 	.short	0x0100
        /*08d2*/ 	.byte	0x04
	.zero		1


	//   ....[125]....
        /*08d4*/ 	.word	0x00001330
        /*08d8*/ 	.word	0x000000ff
        /*08dc*/ 	.word	0x000003e8
        /*08e0*/ 	.short	0x0100
        /*08e2*/ 	.byte	0x04
	.zero		1


	//   ....[126]....
        /*08e4*/ 	.word	0x00001430
        /*08e8*/ 	.word	0x000000ff
        /*08ec*/ 	.word	0x000003f0
        /*08f0*/ 	.short	0x0100
        /*08f2*/ 	.byte	0x06
	.zero		1


	//   ....[127]....
        /*08f4*/ 	.word	0x00002150
        /*08f8*/ 	.word	0x00000003
        /*08fc*/ 	.word	0x000003e0
        /*0900*/ 	.short	0x010a
        /*0902*/ 	.byte	0xff
	.zero		1


	//   ....[128]....
        /*0904*/ 	.word	0x00002180
        /*0908*/ 	.word	0x00000003
        /*090c*/ 	.word	0x000003d0
        /*0910*/ 	.short	0x0101
        /*0912*/ 	.byte	0xff
	.zero		1


	//   ....[129]....
        /*0914*/ 	.word	0x00002240
        /*0918*/ 	.word	0x000000ff
        /*091c*/ 	.word	0x000001a0
        /*0920*/ 	.short	0x010a
        /*0922*/ 	.byte	0x04
	.zero		1


	//   ....[130]....
        /*0924*/ 	.word	0x00002310
        /*0928*/ 	.word	0x000000ff
        /*092c*/ 	.word	0x000001a0
        /*0930*/ 	.short	0x010a
        /*0932*/ 	.byte	0x21
	.zero		1


	//   ....[131]....
        /*0934*/ 	.word	0x000024c0
        /*0938*/ 	.word	0x000000ff
        /*093c*/ 	.word	0x000001a0
        /*0940*/ 	.short	0x010a
        /*0942*/ 	.byte	0x05
	.zero		1


	//   ....[132]....
        /*0944*/ 	.word	0x000025f0
        /*0948*/ 	.word	0x000000ff
        /*094c*/ 	.word	0x00000368
        /*0950*/ 	.short	0x0101
        /*0952*/ 	.byte	0x06
	.zero		1


	//   ....[133]....
        /*0954*/ 	.word	0x00002610
        /*0958*/ 	.word	0x000000ff
        /*095c*/ 	.word	0x000001a0
        /*0960*/ 	.short	0x010a
        /*0962*/ 	.byte	0x04
	.zero		1


	//   ....[134]....
        /*0964*/ 	.word	0x00002690
        /*0968*/ 	.word	0x000000ff
        /*096c*/ 	.word	0x000001a0
        /*0970*/ 	.short	0x010a
        /*0972*/ 	.byte	0x11
	.zero		1


	//   ....[135]....
        /*0974*/ 	.word	0x00002820
        /*0978*/ 	.word	0x000000ff
        /*097c*/ 	.word	0x000001a0
        /*0980*/ 	.short	0x010a
        /*0982*/ 	.byte	0x05
	.zero		1


	//   ....[136]....
        /*0984*/ 	.word	0x000029a0
        /*0988*/ 	.word	0x00000003
        /*098c*/ 	.word	0x00000370
        /*0990*/ 	.short	0x010a
        /*0992*/ 	.byte	0xff
	.zero		1


	//   ....[137]....
        /*0994*/ 	.word	0x00002af0
        /*0998*/ 	.word	0x00000000
        /*099c*/ 	.word	0x00000000
        /*09a0*/ 	.short	0x0101
        /*09a2*/ 	.byte	0xff
	.zero		1


	//   ....[138]....
        /*09a4*/ 	.word	0x00003090
        /*09a8*/ 	.word	0x000000ff
        /*09ac*/ 	.word	0x00000000
        /*09b0*/ 	.short	0x010a
        /*09b2*/ 	.byte	0x04
	.zero		1


	//   ....[139]....
        /*09b4*/ 	.word	0x00003120
        /*09b8*/ 	.word	0x000000ff
        /*09bc*/ 	.word	0x00000000
        /*09c0*/ 	.short	0x010a
        /*09c2*/ 	.byte	0x05
	.zero		1


	//   ....[140]....
        /*09c4*/ 	.word	0x000031b0
        /*09c8*/ 	.word	0x000000ff
        /*09cc*/ 	.word	0x00000000
        /*09d0*/ 	.short	0x010a
        /*09d2*/ 	.byte	0x05
	.zero		1


	//   ....[141]....
        /*09d4*/ 	.word	0x00003240
        /*09d8*/ 	.word	0x000000ff
        /*09dc*/ 	.word	0x00000000
        /*09e0*/ 	.short	0x010a
        /*09e2*/ 	.byte	0x05
	.zero		1


	//   ....[142]....
        /*09e4*/ 	.word	0x000032d0
        /*09e8*/ 	.word	0x000000ff
        /*09ec*/ 	.word	0x00000000
        /*09f0*/ 	.short	0x010a
        /*09f2*/ 	.byte	0x05
	.zero		1


	//   ....[143]....
        /*09f4*/ 	.word	0x00003360
        /*09f8*/ 	.word	0x000000ff
        /*09fc*/ 	.word	0x00000000
        /*0a00*/ 	.short	0x010a
        /*0a02*/ 	.byte	0x05
	.zero		1


	//   ....[144]....
        /*0a04*/ 	.word	0x000033f0
        /*0a08*/ 	.word	0x000000ff
        /*0a0c*/ 	.word	0x00000000
        /*0a10*/ 	.short	0x010a
        /*0a12*/ 	.byte	0x05
	.zero		1


	//   ....[145]....
        /*0a14*/ 	.word	0x00003480
        /*0a18*/ 	.word	0x000000ff
        /*0a1c*/ 	.word	0x00000000
        /*0a20*/ 	.short	0x010a
        /*0a22*/ 	.byte	0x05
	.zero		1


	//   ....[146]....
        /*0a24*/ 	.word	0x00003510
        /*0a28*/ 	.word	0x000000ff
        /*0a2c*/ 	.word	0x00000000
        /*0a30*/ 	.short	0x010a
        /*0a32*/ 	.byte	0x05
	.zero		1


	//   ....[147]....
        /*0a34*/ 	.word	0x000035a0
        /*0a38*/ 	.word	0x000000ff
        /*0a3c*/ 	.word	0x00000000
        /*0a40*/ 	.short	0x010a
        /*0a42*/ 	.byte	0x05
	.zero		1


	//   ....[148]....
        /*0a44*/ 	.word	0x00003630
        /*0a48*/ 	.word	0x000000ff
        /*0a4c*/ 	.word	0x00000000
        /*0a50*/ 	.short	0x010a
        /*0a52*/ 	.byte	0x05
	.zero		1


	//   ....[149]....
        /*0a54*/ 	.word	0x000036c0
        /*0a58*/ 	.word	0x000000ff
        /*0a5c*/ 	.word	0x00000000
        /*0a60*/ 	.short	0x010a
        /*0a62*/ 	.byte	0x05
	.zero		1


	//   ....[150]....
        /*0a64*/ 	.word	0x00003750
        /*0a68*/ 	.word	0x000000ff
        /*0a6c*/ 	.word	0x00000000
        /*0a70*/ 	.short	0x010a
        /*0a72*/ 	.byte	0x05
	.zero		1


	//   ....[151]....
        /*0a74*/ 	.word	0x000037e0
        /*0a78*/ 	.word	0x000000ff
        /*0a7c*/ 	.word	0x00000000
        /*0a80*/ 	.short	0x010a
        /*0a82*/ 	.byte	0x05
	.zero		1


	//   ....[152]....
        /*0a84*/ 	.word	0x00003870
        /*0a88*/ 	.word	0x000000ff
        /*0a8c*/ 	.word	0x00000000
        /*0a90*/ 	.short	0x010a
        /*0a92*/ 	.byte	0x05
	.zero		1


	//   ....[153]....
        /*0a94*/ 	.word	0x00003900
        /*0a98*/ 	.word	0x000000ff
        /*0a9c*/ 	.word	0x00000000
        /*0aa0*/ 	.short	0x010a
        /*0aa2*/ 	.byte	0x05
	.zero		1


	//   ....[154]....
        /*0aa4*/ 	.word	0x00003990
        /*0aa8*/ 	.word	0x000000ff
        /*0aac*/ 	.word	0x00000000
        /*0ab0*/ 	.short	0x010a
        /*0ab2*/ 	.byte	0x05
	.zero		1


	//   ....[155]....
        /*0ab4*/ 	.word	0x00003a20
        /*0ab8*/ 	.word	0x000000ff
        /*0abc*/ 	.word	0x00000000
        /*0ac0*/ 	.short	0x010a
        /*0ac2*/ 	.byte	0x05
	.zero		1


	//   ....[156]....
        /*0ac4*/ 	.word	0x00003ab0
        /*0ac8*/ 	.word	0x000000ff
        /*0acc*/ 	.word	0x00000000
        /*0ad0*/ 	.short	0x010a
        /*0ad2*/ 	.byte	0x05
	.zero		1


	//   ....[157]....
        /*0ad4*/ 	.word	0x00003b40
        /*0ad8*/ 	.word	0x000000ff
        /*0adc*/ 	.word	0x00000000
        /*0ae0*/ 	.short	0x010a
        /*0ae2*/ 	.byte	0x05
	.zero		1


	//   ....[158]....
        /*0ae4*/ 	.word	0x00003bd0
        /*0ae8*/ 	.word	0x000000ff
        /*0aec*/ 	.word	0x00000000
        /*0af0*/ 	.short	0x010a
        /*0af2*/ 	.byte	0x05
	.zero		1


	//   ....[159]....
        /*0af4*/ 	.word	0x00003c60
        /*0af8*/ 	.word	0x000000ff
        /*0afc*/ 	.word	0x00000000
        /*0b00*/ 	.short	0x010a
        /*0b02*/ 	.byte	0x05
	.zero		1


	//   ....[160]....
        /*0b04*/ 	.word	0x00003cf0
        /*0b08*/ 	.word	0x000000ff
        /*0b0c*/ 	.word	0x00000000
        /*0b10*/ 	.short	0x010a
        /*0b12*/ 	.byte	0x05
	.zero		1


	//   ....[161]....
        /*0b14*/ 	.word	0x00003d80
        /*0b18*/ 	.word	0x000000ff
        /*0b1c*/ 	.word	0x00000000
        /*0b20*/ 	.short	0x010a
        /*0b22*/ 	.byte	0x05
	.zero		1


	//   ....[162]....
        /*0b24*/ 	.word	0x00003e10
        /*0b28*/ 	.word	0x000000ff
        /*0b2c*/ 	.word	0x00000000
        /*0b30*/ 	.short	0x010a
        /*0b32*/ 	.byte	0x05
	.zero		1


	//   ....[163]....
        /*0b34*/ 	.word	0x00003ea0
        /*0b38*/ 	.word	0x000000ff
        /*0b3c*/ 	.word	0x00000000
        /*0b40*/ 	.short	0x010a
        /*0b42*/ 	.byte	0x05
	.zero		1


	//   ....[164]....
        /*0b44*/ 	.word	0x00003f30
        /*0b48*/ 	.word	0x000000ff
        /*0b4c*/ 	.word	0x00000000
        /*0b50*/ 	.short	0x010a
        /*0b52*/ 	.byte	0x05
	.zero		1


	//   ....[165]....
        /*0b54*/ 	.word	0x00003fc0
        /*0b58*/ 	.word	0x000000ff
        /*0b5c*/ 	.word	0x00000000
        /*0b60*/ 	.short	0x010a
        /*0b62*/ 	.byte	0x05
	.zero		1


	//   ....[166]....
        /*0b64*/ 	.word	0x00004050
        /*0b68*/ 	.word	0x000000ff
        /*0b6c*/ 	.word	0x00000000
        /*0b70*/ 	.short	0x010a
        /*0b72*/ 	.byte	0x05
	.zero		1


	//   ....[167]....
        /*0b74*/ 	.word	0x000040e0
        /*0b78*/ 	.word	0x000000ff
        /*0b7c*/ 	.word	0x00000000
        /*0b80*/ 	.short	0x010a
        /*0b82*/ 	.byte	0x05
	.zero		1


	//   ....[168]....
        /*0b84*/ 	.word	0x00004170
        /*0b88*/ 	.word	0x000000ff
        /*0b8c*/ 	.word	0x00000000
        /*0b90*/ 	.short	0x010a
        /*0b92*/ 	.byte	0x05
	.zero		1


	//   ....[169]....
        /*0b94*/ 	.word	0x00004200
        /*0b98*/ 	.word	0x000000ff
        /*0b9c*/ 	.word	0x00000000
        /*0ba0*/ 	.short	0x010a
        /*0ba2*/ 	.byte	0x05
	.zero		1


	//   ....[170]....
        /*0ba4*/ 	.word	0x00004290
        /*0ba8*/ 	.word	0x000000ff
        /*0bac*/ 	.word	0x00000000
        /*0bb0*/ 	.short	0x010a
        /*0bb2*/ 	.byte	0x05
	.zero		1


	//   ....[171]....
        /*0bb4*/ 	.word	0x00004320
        /*0bb8*/ 	.word	0x000000ff
        /*0bbc*/ 	.word	0x00000000
        /*0bc0*/ 	.short	0x010a
        /*0bc2*/ 	.byte	0x05
	.zero		1


	//   ....[172]....
        /*0bc4*/ 	.word	0x000043b0
        /*0bc8*/ 	.word	0x000000ff
        /*0bcc*/ 	.word	0x00000000
        /*0bd0*/ 	.short	0x010a
        /*0bd2*/ 	.byte	0x05
	.zero		1


	//   ....[173]....
        /*0bd4*/ 	.word	0x00004440
        /*0bd8*/ 	.word	0x000000ff
        /*0bdc*/ 	.word	0x00000000
        /*0be0*/ 	.short	0x010a
        /*0be2*/ 	.byte	0x05
	.zero		1


	//   ....[174]....
        /*0be4*/ 	.word	0x000044d0
        /*0be8*/ 	.word	0x000000ff
        /*0bec*/ 	.word	0x00000000
        /*0bf0*/ 	.short	0x010a
        /*0bf2*/ 	.byte	0x05
	.zero		1


	//   ....[175]....
        /*0bf4*/ 	.word	0x00004560
        /*0bf8*/ 	.word	0x000000ff
        /*0bfc*/ 	.word	0x00000000
        /*0c00*/ 	.short	0x010a
        /*0c02*/ 	.byte	0x05
	.zero		1


	//   ....[176]....
        /*0c04*/ 	.word	0x000045f0
        /*0c08*/ 	.word	0x000000ff
        /*0c0c*/ 	.word	0x00000000
        /*0c10*/ 	.short	0x010a
        /*0c12*/ 	.byte	0x05
	.zero		1


	//   ....[177]....
        /*0c14*/ 	.word	0x00004680
        /*0c18*/ 	.word	0x000000ff
        /*0c1c*/ 	.word	0x00000000
        /*0c20*/ 	.short	0x010a
        /*0c22*/ 	.byte	0x05
	.zero		1


	//   ....[178]....
        /*0c24*/ 	.word	0x00004710
        /*0c28*/ 	.word	0x000000ff
        /*0c2c*/ 	.word	0x00000000
        /*0c30*/ 	.short	0x010a
        /*0c32*/ 	.byte	0x05
	.zero		1


	//   ....[179]....
        /*0c34*/ 	.word	0x000047a0
        /*0c38*/ 	.word	0x000000ff
        /*0c3c*/ 	.word	0x00000000
        /*0c40*/ 	.short	0x010a
        /*0c42*/ 	.byte	0x05
	.zero		1


	//   ....[180]....
        /*0c44*/ 	.word	0x00004830
        /*0c48*/ 	.word	0x000000ff
        /*0c4c*/ 	.word	0x00000000
        /*0c50*/ 	.short	0x010a
        /*0c52*/ 	.byte	0x05
	.zero		1


	//   ....[181]....
        /*0c54*/ 	.word	0x000048c0
        /*0c58*/ 	.word	0x000000ff
        /*0c5c*/ 	.word	0x00000000
        /*0c60*/ 	.short	0x010a
        /*0c62*/ 	.byte	0x05
	.zero		1


	//   ....[182]....
        /*0c64*/ 	.word	0x00004950
        /*0c68*/ 	.word	0x000000ff
        /*0c6c*/ 	.word	0x00000000
        /*0c70*/ 	.short	0x010a
        /*0c72*/ 	.byte	0x05
	.zero		1


	//   ....[183]....
        /*0c74*/ 	.word	0x000049e0
        /*0c78*/ 	.word	0x000000ff
        /*0c7c*/ 	.word	0x00000000
        /*0c80*/ 	.short	0x010a
        /*0c82*/ 	.byte	0x05
	.zero		1


	//   ....[184]....
        /*0c84*/ 	.word	0x00004a70
        /*0c88*/ 	.word	0x000000ff
        /*0c8c*/ 	.word	0x00000000
        /*0c90*/ 	.short	0x010a
        /*0c92*/ 	.byte	0x05
	.zero		1


	//   ....[185]....
        /*0c94*/ 	.word	0x00004b00
        /*0c98*/ 	.word	0x000000ff
        /*0c9c*/ 	.word	0x00000000
        /*0ca0*/ 	.short	0x010a
        /*0ca2*/ 	.byte	0x05
	.zero		1


	//   ....[186]....
        /*0ca4*/ 	.word	0x00004b90
        /*0ca8*/ 	.word	0x000000ff
        /*0cac*/ 	.word	0x00000000
        /*0cb0*/ 	.short	0x010a
        /*0cb2*/ 	.byte	0x05
	.zero		1


	//   ....[187]....
        /*0cb4*/ 	.word	0x00004c20
        /*0cb8*/ 	.word	0x000000ff
        /*0cbc*/ 	.word	0x00000000
        /*0cc0*/ 	.short	0x010a
        /*0cc2*/ 	.byte	0x05
	.zero		1


	//   ....[188]....
        /*0cc4*/ 	.word	0x00004cb0
        /*0cc8*/ 	.word	0x000000ff
        /*0ccc*/ 	.word	0x00000000
        /*0cd0*/ 	.short	0x010a
        /*0cd2*/ 	.byte	0x05
	.zero		1


	//   ....[189]....
        /*0cd4*/ 	.word	0x00004d50
        /*0cd8*/ 	.word	0x00000000
        /*0cdc*/ 	.word	0x00000000
        /*0ce0*/ 	.short	0x010a
        /*0ce2*/ 	.byte	0xff
	.zero		1


	//   ....[190]....
        /*0ce4*/ 	.word	0x00004e70
        /*0ce8*/ 	.word	0x00000002
        /*0cec*/ 	.word	0x000003d0
        /*0cf0*/ 	.short	0x010a
        /*0cf2*/ 	.byte	0xff
	.zero		1


	//   ....[191]....
        /*0cf4*/ 	.word	0x00004ed0
        /*0cf8*/ 	.word	0x00000004
        /*0cfc*/ 	.word	0x00000000
        /*0d00*/ 	.short	0x0101
        /*0d02*/ 	.byte	0xff
	.zero		1


	//   ....[192]....
        /*0d04*/ 	.word	0x00004ef0
        /*0d08*/ 	.word	0x000000ff
        /*0d0c*/ 	.word	0x00000380
        /*0d10*/ 	.short	0x010a
        /*0d12*/ 	.byte	0x04
	.zero		1


	//   ....[193]....
        /*0d14*/ 	.word	0x00005010
        /*0d18*/ 	.word	0x00000002
        /*0d1c*/ 	.word	0x00000370
        /*0d20*/ 	.short	0x010a
        /*0d22*/ 	.byte	0xff
	.zero		1


	//   ....[194]....
        /*0d24*/ 	.word	0x00005120
        /*0d28*/ 	.word	0x00000002
        /*0d2c*/ 	.word	0x00000000
        /*0d30*/ 	.short	0x0101
        /*0d32*/ 	.byte	0xff
	.zero		1


	//   ....[195]....
        /*0d34*/ 	.word	0x000051b0
        /*0d38*/ 	.word	0x000000ff
        /*0d3c*/ 	.word	0x00000380
        /*0d40*/ 	.short	0x0106
        /*0d42*/ 	.byte	0x04
	.zero		1


	//   ....[196]....
        /*0d44*/ 	.word	0x000051d0
        /*0d48*/ 	.word	0x000000ff
        /*0d4c*/ 	.word	0x00000380
        /*0d50*/ 	.short	0x010a
        /*0d52*/ 	.byte	0x04
	.zero		1


	//   ....[197]....
        /*0d54*/ 	.word	0x00005260
        /*0d58*/ 	.word	0x000000ff
        /*0d5c*/ 	.word	0x00000380
        /*0d60*/ 	.short	0x0106
        /*0d62*/ 	.byte	0x07
	.zero		1


	//   ....[198]....
        /*0d64*/ 	.word	0x000052a0
        /*0d68*/ 	.word	0x00000000
        /*0d6c*/ 	.word	0x00000380
        /*0d70*/ 	.short	0x010a
        /*0d72*/ 	.byte	0xff
	.zero		1


	//   ....[199]....
        /*0d74*/ 	.word	0x000054e0
        /*0d78*/ 	.word	0x000000ff
        /*0d7c*/ 	.word	0x00000008
        /*0d80*/ 	.short	0x010a
        /*0d82*/ 	.byte	0x05
	.zero		1


	//   ....[200]....
        /*0d84*/ 	.word	0x00005500
        /*0d88*/ 	.word	0x000000ff
        /*0d8c*/ 	.word	0x00000008
        /*0d90*/ 	.short	0x010a
        /*0d92*/ 	.byte	0x05
	.zero		1


	//   ....[201]....
        /*0d94*/ 	.word	0x00005690
        /*0d98*/ 	.word	0x000000ff
        /*0d9c*/ 	.word	0x00000008
        /*0da0*/ 	.short	0x010a
        /*0da2*/ 	.byte	0x05
	.zero		1


	//   ....[202]....
        /*0da4*/ 	.word	0x000056b0
        /*0da8*/ 	.word	0x000000ff
        /*0dac*/ 	.word	0x00000008
        /*0db0*/ 	.short	0x010a
        /*0db2*/ 	.byte	0x05
	.zero		1


	//   ....[203]....
        /*0db4*/ 	.word	0x00005770
        /*0db8*/ 	.word	0x000000ff
        /*0dbc*/ 	.word	0x00000000
        /*0dc0*/ 	.short	0x0101
        /*0dc2*/ 	.byte	0x04
	.zero		1


	//   ....[204]....
        /*0dc4*/ 	.word	0x00005a50
        /*0dc8*/ 	.word	0x00000000
        /*0dcc*/ 	.word	0x00000370
        /*0dd0*/ 	.short	0x010a
        /*0dd2*/ 	.byte	0xff
	.zero		1


	//   ....[205]....
        /*0dd4*/ 	.word	0x00005b10
        /*0dd8*/ 	.word	0x00000000
        /*0ddc*/ 	.word	0x00000000
        /*0de0*/ 	.short	0x0101
        /*0de2*/ 	.byte	0xff
	.zero		1


	//   ....[206]....
        /*0de4*/ 	.word	0x00005bc0
        /*0de8*/ 	.word	0x000000ff
        /*0dec*/ 	.word	0x00000000
        /*0df0*/ 	.short	0x010a
        /*0df2*/ 	.byte	0x04
	.zero		1


	//   ....[207]....
        /*0df4*/ 	.word	0x00005bd0
        /*0df8*/ 	.word	0x000000ff
        /*0dfc*/ 	.word	0x000003b0
        /*0e00*/ 	.short	0x010a
        /*0e02*/ 	.byte	0x13
	.zero		1


	//   ....[208]....
        /*0e04*/ 	.word	0x00005c90
        /*0e08*/ 	.word	0x000000ff
        /*0e0c*/ 	.word	0x00000000
        /*0e10*/ 	.short	0x010a
        /*0e12*/ 	.byte	0x06
	.zero		1


	//   ....[209]....
        /*0e14*/ 	.word	0x00005db0
        /*0e18*/ 	.word	0x000000ff
        /*0e1c*/ 	.word	0x00000000
        /*0e20*/ 	.short	0x010a
        /*0e22*/ 	.byte	0x04
	.zero		1


	//   ....[210]....
        /*0e24*/ 	.word	0x00005fd0
        /*0e28*/ 	.word	0x000000ff
        /*0e2c*/ 	.word	0x00000000
        /*0e30*/ 	.short	0x010a
        /*0e32*/ 	.byte	0x04
	.zero		1


	//   ....[211]....
        /*0e34*/ 	.word	0x00006060
        /*0e38*/ 	.word	0x000000ff
        /*0e3c*/ 	.word	0x00000000
        /*0e40*/ 	.short	0x010a
        /*0e42*/ 	.byte	0x05
	.zero		1


	//   ....[212]....
        /*0e44*/ 	.word	0x000060f0
        /*0e48*/ 	.word	0x000000ff
        /*0e4c*/ 	.word	0x00000000
        /*0e50*/ 	.short	0x010a
        /*0e52*/ 	.byte	0x05
	.zero		1


	//   ....[213]....
        /*0e54*/ 	.word	0x00006190
        /*0e58*/ 	.word	0x00000000
        /*0e5c*/ 	.word	0x00000000
        /*0e60*/ 	.short	0x010a
        /*0e62*/ 	.byte	0xff
	.zero		1


	//   ....[214]....
        /*0e64*/ 	.word	0x000061d0
        /*0e68*/ 	.word	0x00000000
        /*0e6c*/ 	.word	0x00000000
        /*0e70*/ 	.short	0x010a
        /*0e72*/ 	.byte	0xff
	.zero		1


	//   ....[215]....
        /*0e74*/ 	.word	0x00006240
        /*0e78*/ 	.word	0x000000ff
        /*0e7c*/ 	.word	0x00000000
        /*0e80*/ 	.short	0x0101
        /*0e82*/ 	.byte	0x04
	.zero		1


	//   ....[216]....
        /*0e84*/ 	.word	0x00006280
        /*0e88*/ 	.word	0x000000ff
        /*0e8c*/ 	.word	0x000003f0
        /*0e90*/ 	.short	0x010a
        /*0e92*/ 	.byte	0x0d
	.zero		1


	//   ....[217]....
        /*0e94*/ 	.word	0x000062d0
        /*0e98*/ 	.word	0x000000ff
        /*0e9c*/ 	.word	0x00000000
        /*0ea0*/ 	.short	0x0101
        /*0ea2*/ 	.byte	0x04
	.zero		1


	//   ....[218]....
        /*0ea4*/ 	.word	0x00006750
        /*0ea8*/ 	.word	0x0000000c
        /*0eac*/ 	.word	0x00000370
        /*0eb0*/ 	.short	0x010a
        /*0eb2*/ 	.byte	0xff
	.zero		1


	//   ....[219]....
        /*0eb4*/ 	.word	0x000068c0
        /*0eb8*/ 	.word	0x00000000
        /*0ebc*/ 	.word	0x00000000
        /*0ec0*/ 	.short	0x0101
        /*0ec2*/ 	.byte	0xff
	.zero		1


	//   ....[220]....
        /*0ec4*/ 	.word	0x00006d50
        /*0ec8*/ 	.word	0x000000ff
        /*0ecc*/ 	.word	0x00000368
        /*0ed0*/ 	.short	0x010a
        /*0ed2*/ 	.byte	0x15
	.zero		1


	//   ....[221]....
        /*0ed4*/ 	.word	0x00006ed0
        /*0ed8*/ 	.word	0x000000ff
        /*0edc*/ 	.word	0x00000350
        /*0ee0*/ 	.short	0x010a
        /*0ee2*/ 	.byte	0x15
	.zero		1


	//   ....[222]....
        /*0ee4*/ 	.word	0x000070c0
        /*0ee8*/ 	.word	0x000000ff
        /*0eec*/ 	.word	0x00000340
        /*0ef0*/ 	.short	0x010b
        /*0ef2*/ 	.byte	0x15
	.zero		1


	//   ....[223]....
        /*0ef4*/ 	.word	0x000070d0
        /*0ef8*/ 	.word	0x000000ff
        /*0efc*/ 	.word	0x00000000
        /*0f00*/ 	.short	0x0101
        /*0f02*/ 	.byte	0x06
	.zero		1


	//   ....[224]....
        /*0f04*/ 	.word	0x000070e0
        /*0f08*/ 	.word	0x000000ff
        /*0f0c*/ 	.word	0x00000358
        /*0f10*/ 	.short	0x010a
        /*0f12*/ 	.byte	0x15
	.zero		1


	//   ....[225]....
        /*0f14*/ 	.word	0x00007320
        /*0f18*/ 	.word	0x000000ff
        /*0f1c*/ 	.word	0x00000348
        /*0f20*/ 	.short	0x010b
        /*0f22*/ 	.byte	0x15
	.zero		1


	//   ....[226]....
        /*0f24*/ 	.word	0x00007330
        /*0f28*/ 	.word	0x000000ff
        /*0f2c*/ 	.word	0x00000000
        /*0f30*/ 	.short	0x0101
        /*0f32*/ 	.byte	0x25
	.zero		1


	//   ....[227]....
        /*0f34*/ 	.word	0x00007370
        /*0f38*/ 	.word	0x000000ff
        /*0f3c*/ 	.word	0x00000350
        /*0f40*/ 	.short	0x010a
        /*0f42*/ 	.byte	0x15
	.zero		1


	//   ....[228]....
        /*0f44*/ 	.word	0x000073b0
        /*0f48*/ 	.word	0x00000000
        /*0f4c*/ 	.word	0x00000358
        /*0f50*/ 	.short	0x010a
        /*0f52*/ 	.byte	0xff
	.zero		1


	//   ....[229]....
        /*0f54*/ 	.word	0x000076d0
        /*0f58*/ 	.word	0x00000003
        /*0f5c*/ 	.word	0x00000370
        /*0f60*/ 	.short	0x010a
        /*0f62*/ 	.byte	0xff
	.zero		1


	//   ....[230]....
        /*0f64*/ 	.word	0x00007850
        /*0f68*/ 	.word	0x00000000
        /*0f6c*/ 	.word	0x00000000
        /*0f70*/ 	.short	0x0101
        /*0f72*/ 	.byte	0xff
	.zero		1


	//   ....[231]....
        /*0f74*/ 	.word	0x00008330
        /*0f78*/ 	.word	0x00000003
        /*0f7c*/ 	.word	0x00000340
        /*0f80*/ 	.short	0x010a
        /*0f82*/ 	.byte	0xff
	.zero		1


	//   ....[232]....
        /*0f84*/ 	.word	0x00008350
        /*0f88*/ 	.word	0x0000005c
        /*0f8c*/ 	.word	0x00000390
        /*0f90*/ 	.short	0x010a
        /*0f92*/ 	.byte	0xff
	.zero		1


	//   ....[233]....
        /*0f94*/ 	.word	0x00008480
        /*0f98*/ 	.word	0x00000003
        /*0f9c*/ 	.word	0x00000340
        /*0fa0*/ 	.short	0x010a
        /*0fa2*/ 	.byte	0xff
	.zero		1


	//   ....[234]....
        /*0fa4*/ 	.word	0x000085c0
        /*0fa8*/ 	.word	0x00000000
        /*0fac*/ 	.word	0x00000000
        /*0fb0*/ 	.short	0x0101
        /*0fb2*/ 	.byte	0xff
	.zero		1


	//   ....[235]....
        /*0fb4*/ 	.word	0x00008620
        /*0fb8*/ 	.word	0x0000005c
        /*0fbc*/ 	.word	0x00000390
        /*0fc0*/ 	.short	0x010a
        /*0fc2*/ 	.byte	0xff
	.zero		1


	//   ....[236]....
        /*0fc4*/ 	.word	0x000091d0
        /*0fc8*/ 	.word	0x0000006b
        /*0fcc*/ 	.word	0x00000340
        /*0fd0*/ 	.short	0x010a
        /*0fd2*/ 	.byte	0xff
	.zero		1


	//   ....[237]....
        /*0fd4*/ 	.word	0x00009290
        /*0fd8*/ 	.word	0x0000006b
        /*0fdc*/ 	.word	0x00000340
        /*0fe0*/ 	.short	0x010a
        /*0fe2*/ 	.byte	0xff
	.zero		1


	//   ....[238]....
        /*0fe4*/ 	.word	0x000093d0
        /*0fe8*/ 	.word	0x00000002
        /*0fec*/ 	.word	0x00000000
        /*0ff0*/ 	.short	0x0101
        /*0ff2*/ 	.byte	0xff
	.zero		1


	//   ....[239]....
        /*0ff4*/ 	.word	0x000096b0
        /*0ff8*/ 	.word	0x0000005c
        /*0ffc*/ 	.word	0x00000000
        /*1000*/ 	.short	0x0101
        /*1002*/ 	.byte	0xff
	.zero		1


	//   ....[240]....
        /*1004*/ 	.word	0x0000a070
        /*1008*/ 	.word	0x00000003
        /*100c*/ 	.word	0x000003e0
        /*1010*/ 	.short	0x010a
        /*1012*/ 	.byte	0xff
	.zero		1


	//   ....[241]....
        /*1014*/ 	.word	0x0000a0d0
        /*1018*/ 	.word	0x00000000
        /*101c*/ 	.word	0x000001a0
        /*1020*/ 	.short	0x010a
        /*1022*/ 	.byte	0xff
	.zero		1


	//   ....[242]....
        /*1024*/ 	.word	0x0000a130
        /*1028*/ 	.word	0x00000000
        /*102c*/ 	.word	0x000001a0
        /*1030*/ 	.short	0x010a
        /*1032*/ 	.byte	0xff
	.zero		1


	//   ....[243]....
        /*1034*/ 	.word	0x0000a180
        /*1038*/ 	.word	0x00000003
        /*103c*/ 	.word	0x00000370
        /*1040*/ 	.short	0x010a
        /*1042*/ 	.byte	0xff
	.zero		1


	//   ....[244]....
        /*1044*/ 	.word	0x0000a1e0
        /*1048*/ 	.word	0x00000000
        /*104c*/ 	.word	0x00000000
        /*1050*/ 	.short	0x010a
        /*1052*/ 	.byte	0xff
	.zero		1


	//   ....[245]....
        /*1054*/ 	.word	0x0000a240
        /*1058*/ 	.word	0x00000000
        /*105c*/ 	.word	0x00000000
        /*1060*/ 	.short	0x010a
        /*1062*/ 	.byte	0xff
	.zero		1


	//   ....[246]....
        /*1064*/ 	.word	0x0000a2a0
        /*1068*/ 	.word	0x00000000
        /*106c*/ 	.word	0x00000000
        /*1070*/ 	.short	0x010a
        /*1072*/ 	.byte	0xff
	.zero		1


	//   ....[247]....
        /*1074*/ 	.word	0x0000a300
        /*1078*/ 	.word	0x00000000
        /*107c*/ 	.word	0x00000000
        /*1080*/ 	.short	0x010a
        /*1082*/ 	.byte	0xff
	.zero		1


	//   ....[248]....
        /*1084*/ 	.word	0x0000a360
        /*1088*/ 	.word	0x00000000
        /*108c*/ 	.word	0x00000000
        /*1090*/ 	.short	0x010a
        /*1092*/ 	.byte	0xff
	.zero		1


	//   ....[249]....
        /*1094*/ 	.word	0x0000a3c0
        /*1098*/ 	.word	0x00000000
        /*109c*/ 	.word	0x00000000
        /*10a0*/ 	.short	0x010a
        /*10a2*/ 	.byte	0xff
	.zero		1


	//   ....[250]....
        /*10a4*/ 	.word	0x0000a420
        /*10a8*/ 	.word	0x00000000
        /*10ac*/ 	.word	0x00000000
        /*10b0*/ 	.short	0x010a
        /*10b2*/ 	.byte	0xff
	.zero		1


	//   ....[251]....
        /*10b4*/ 	.word	0x0000a480
        /*10b8*/ 	.word	0x00000000
        /*10bc*/ 	.word	0x00000000
        /*10c0*/ 	.short	0x010a
        /*10c2*/ 	.byte	0xff
	.zero		1


	//   ....[252]....
        /*10c4*/ 	.word	0x0000a4e0
        /*10c8*/ 	.word	0x00000000
        /*10cc*/ 	.word	0x00000000
        /*10d0*/ 	.short	0x010a
        /*10d2*/ 	.byte	0xff
	.zero		1


	//   ....[253]....
        /*10d4*/ 	.word	0x0000a540
        /*10d8*/ 	.word	0x00000000
        /*10dc*/ 	.word	0x00000000
        /*10e0*/ 	.short	0x010a
        /*10e2*/ 	.byte	0xff
	.zero		1


	//   ....[254]....
        /*10e4*/ 	.word	0x0000a5a0
        /*10e8*/ 	.word	0x00000000
        /*10ec*/ 	.word	0x00000000
        /*10f0*/ 	.short	0x010a
        /*10f2*/ 	.byte	0xff
	.zero		1


	//   ....[255]....
        /*10f4*/ 	.word	0x0000a600
        /*10f8*/ 	.word	0x00000000
        /*10fc*/ 	.word	0x00000000
        /*1100*/ 	.short	0x010a
        /*1102*/ 	.byte	0xff
	.zero		1


	//   ....[0]....
        /*1104*/ 	.word	0x0000a660
        /*1108*/ 	.word	0x00000000
        /*110c*/ 	.word	0x00000000
        /*1110*/ 	.short	0x010a
        /*1112*/ 	.byte	0xff
	.zero		1


	//   ....[1]....
        /*1114*/ 	.word	0x0000a6c0
        /*1118*/ 	.word	0x00000000
        /*111c*/ 	.word	0x00000000
        /*1120*/ 	.short	0x010a
        /*1122*/ 	.byte	0xff
	.zero		1


	//   ....[2]....
        /*1124*/ 	.word	0x0000a720
        /*1128*/ 	.word	0x00000000
        /*112c*/ 	.word	0x00000000
        /*1130*/ 	.short	0x010a
        /*1132*/ 	.byte	0xff
	.zero		1


	//   ....[3]....
        /*1134*/ 	.word	0x0000a780
        /*1138*/ 	.word	0x00000000
        /*113c*/ 	.word	0x00000000
        /*1140*/ 	.short	0x010a
        /*1142*/ 	.byte	0xff
	.zero		1


	//   ....[4]....
        /*1144*/ 	.word	0x0000a7e0
        /*1148*/ 	.word	0x00000000
        /*114c*/ 	.word	0x00000000
        /*1150*/ 	.short	0x010a
        /*1152*/ 	.byte	0xff
	.zero		1


	//   ....[5]....
        /*1154*/ 	.word	0x0000a840
        /*1158*/ 	.word	0x00000000
        /*115c*/ 	.word	0x00000000
        /*1160*/ 	.short	0x010a
        /*1162*/ 	.byte	0xff
	.zero		1


	//   ....[6]....
        /*1164*/ 	.word	0x0000a8a0
        /*1168*/ 	.word	0x00000000
        /*116c*/ 	.word	0x00000000
        /*1170*/ 	.short	0x010a
        /*1172*/ 	.byte	0xff
	.zero		1


	//   ....[7]....
        /*1174*/ 	.word	0x0000a900
        /*1178*/ 	.word	0x00000000
        /*117c*/ 	.word	0x00000000
        /*1180*/ 	.short	0x010a
        /*1182*/ 	.byte	0xff
	.zero		1


	//   ....[8]....
        /*1184*/ 	.word	0x0000a960
        /*1188*/ 	.word	0x00000000
        /*118c*/ 	.word	0x00000000
        /*1190*/ 	.short	0x010a
        /*1192*/ 	.byte	0xff
	.zero		1


	//   ....[9]....
        /*1194*/ 	.word	0x0000a9c0
        /*1198*/ 	.word	0x00000000
        /*119c*/ 	.word	0x00000000
        /*11a0*/ 	.short	0x010a
        /*11a2*/ 	.byte	0xff
	.zero		1


	//   ....[10]....
        /*11a4*/ 	.word	0x0000aa20
        /*11a8*/ 	.word	0x00000000
        /*11ac*/ 	.word	0x00000000
        /*11b0*/ 	.short	0x010a
        /*11b2*/ 	.byte	0xff
	.zero		1


	//   ....[11]....
        /*11b4*/ 	.word	0x0000aa80
        /*11b8*/ 	.word	0x00000000
        /*11bc*/ 	.word	0x00000000
        /*11c0*/ 	.short	0x010a
        /*11c2*/ 	.byte	0xff
	.zero		1


	//   ....[12]....
        /*11c4*/ 	.word	0x0000aae0
        /*11c8*/ 	.word	0x00000000
        /*11cc*/ 	.word	0x00000000
        /*11d0*/ 	.short	0x010a
        /*11d2*/ 	.byte	0xff
	.zero		1


	//   ....[13]....
        /*11d4*/ 	.word	0x0000ab40
        /*11d8*/ 	.word	0x00000000
        /*11dc*/ 	.word	0x00000000
        /*11e0*/ 	.short	0x010a
        /*11e2*/ 	.byte	0xff
	.zero		1


	//   ....[14]....
        /*11e4*/ 	.word	0x0000aba0
        /*11e8*/ 	.word	0x00000000
        /*11ec*/ 	.word	0x00000000
        /*11f0*/ 	.short	0x010a
        /*11f2*/ 	.byte	0xff
	.zero		1


	//   ....[15]....
        /*11f4*/ 	.word	0x0000ac00
        /*11f8*/ 	.word	0x00000000
        /*11fc*/ 	.word	0x00000000
        /*1200*/ 	.short	0x010a
        /*1202*/ 	.byte	0xff
	.zero		1


	//   ....[16]....
        /*1204*/ 	.word	0x0000ac60
        /*1208*/ 	.word	0x00000000
        /*120c*/ 	.word	0x00000000
        /*1210*/ 	.short	0x010a
        /*1212*/ 	.byte	0xff
	.zero		1


	//   ....[17]....
        /*1214*/ 	.word	0x0000acc0
        /*1218*/ 	.word	0x00000000
        /*121c*/ 	.word	0x00000000
        /*1220*/ 	.short	0x010a
        /*1222*/ 	.byte	0xff
	.zero		1


	//   ....[18]....
        /*1224*/ 	.word	0x0000ad20
        /*1228*/ 	.word	0x00000000
        /*122c*/ 	.word	0x00000000
        /*1230*/ 	.short	0x010a
        /*1232*/ 	.byte	0xff
	.zero		1


	//   ....[19]....
        /*1234*/ 	.word	0x0000ad80
        /*1238*/ 	.word	0x00000000
        /*123c*/ 	.word	0x00000000
        /*1240*/ 	.short	0x010a
        /*1242*/ 	.byte	0xff
	.zero		1


	//   ....[20]....
        /*1244*/ 	.word	0x0000ade0
        /*1248*/ 	.word	0x00000000
        /*124c*/ 	.word	0x00000000
        /*1250*/ 	.short	0x010a
        /*1252*/ 	.byte	0xff
	.zero		1


	//   ....[21]....
        /*1254*/ 	.word	0x0000ae40
        /*1258*/ 	.word	0x00000000
        /*125c*/ 	.word	0x00000000
        /*1260*/ 	.short	0x010a
        /*1262*/ 	.byte	0xff
	.zero		1


	//   ....[22]....
        /*1264*/ 	.word	0x0000aea0
        /*1268*/ 	.word	0x00000000
        /*126c*/ 	.word	0x00000000
        /*1270*/ 	.short	0x010a
        /*1272*/ 	.byte	0xff
	.zero		1


	//   ....[23]....
        /*1274*/ 	.word	0x0000af00
        /*1278*/ 	.word	0x00000000
        /*127c*/ 	.word	0x00000000
        /*1280*/ 	.short	0x010a
        /*1282*/ 	.byte	0xff
	.zero		1


	//   ....[24]....
        /*1284*/ 	.word	0x0000af60
        /*1288*/ 	.word	0x00000000
        /*128c*/ 	.word	0x00000000
        /*1290*/ 	.short	0x010a
        /*1292*/ 	.byte	0xff
	.zero		1


	//   ....[25]....
        /*1294*/ 	.word	0x0000afc0
        /*1298*/ 	.word	0x00000000
        /*129c*/ 	.word	0x00000000
        /*12a0*/ 	.short	0x010a
        /*12a2*/ 	.byte	0xff
	.zero		1


	//   ....[26]....
        /*12a4*/ 	.word	0x0000b020
        /*12a8*/ 	.word	0x00000000
        /*12ac*/ 	.word	0x00000000
        /*12b0*/ 	.short	0x010a
        /*12b2*/ 	.byte	0xff
	.zero		1


	//   ....[27]....
        /*12b4*/ 	.word	0x0000b080
        /*12b8*/ 	.word	0x00000000
        /*12bc*/ 	.word	0x00000000
        /*12c0*/ 	.short	0x010a
        /*12c2*/ 	.byte	0xff
	.zero		1


	//   ....[28]....
        /*12c4*/ 	.word	0x0000b0e0
        /*12c8*/ 	.word	0x00000000
        /*12cc*/ 	.word	0x00000000
        /*12d0*/ 	.short	0x010a
        /*12d2*/ 	.byte	0xff
	.zero		1


	//   ....[29]....
        /*12d4*/ 	.word	0x0000b140
        /*12d8*/ 	.word	0x00000000
        /*12dc*/ 	.word	0x00000000
        /*12e0*/ 	.short	0x010a
        /*12e2*/ 	.byte	0xff
	.zero		1


	//   ....[30]....
        /*12e4*/ 	.word	0x0000b1a0
        /*12e8*/ 	.word	0x00000000
        /*12ec*/ 	.word	0x00000000
        /*12f0*/ 	.short	0x010a
        /*12f2*/ 	.byte	0xff
	.zero		1


	//   ....[31]....
        /*12f4*/ 	.word	0x0000b200
        /*12f8*/ 	.word	0x00000000
        /*12fc*/ 	.word	0x00000000
        /*1300*/ 	.short	0x010a
        /*1302*/ 	.byte	0xff
	.zero		1


	//   ....[32]....
        /*1304*/ 	.word	0x0000b260
        /*1308*/ 	.word	0x00000000
        /*130c*/ 	.word	0x00000000
        /*1310*/ 	.short	0x010a
        /*1312*/ 	.byte	0xff
	.zero		1


	//   ....[33]....
        /*1314*/ 	.word	0x0000b2c0
        /*1318*/ 	.word	0x00000000
        /*131c*/ 	.word	0x00000000
        /*1320*/ 	.short	0x010a
        /*1322*/ 	.byte	0xff
	.zero		1


	//   ....[34]....
        /*1324*/ 	.word	0x0000b320
        /*1328*/ 	.word	0x00000000
        /*132c*/ 	.word	0x00000000
        /*1330*/ 	.short	0x010a
        /*1332*/ 	.byte	0xff
	.zero		1


	//   ....[35]....
        /*1334*/ 	.word	0x0000b380
        /*1338*/ 	.word	0x00000000
        /*133c*/ 	.word	0x00000000
        /*1340*/ 	.short	0x010a
        /*1342*/ 	.byte	0xff
	.zero		1


	//   ....[36]....
        /*1344*/ 	.word	0x0000b3e0
        /*1348*/ 	.word	0x00000000
        /*134c*/ 	.word	0x00000000
        /*1350*/ 	.short	0x010a
        /*1352*/ 	.byte	0xff
	.zero		1


	//   ....[37]....
        /*1354*/ 	.word	0x0000b440
        /*1358*/ 	.word	0x00000000
        /*135c*/ 	.word	0x00000000
        /*1360*/ 	.short	0x010a
        /*1362*/ 	.byte	0xff
	.zero		1


	//   ....[38]....
        /*1364*/ 	.word	0x0000b4a0
        /*1368*/ 	.word	0x00000000
        /*136c*/ 	.word	0x00000000
        /*1370*/ 	.short	0x010a
        /*1372*/ 	.byte	0xff
	.zero		1


	//   ....[39]....
        /*1374*/ 	.word	0x0000b4f0
        /*1378*/ 	.word	0x00000002
        /*137c*/ 	.word	0x000003d0
        /*1380*/ 	.short	0x010a
        /*1382*/ 	.byte	0xff
	.zero		1


	//   ....[40]....
        /*1384*/ 	.word	0x0000b550
        /*1388*/ 	.word	0x00000002
        /*138c*/ 	.word	0x00000380
        /*1390*/ 	.short	0x010a
        /*1392*/ 	.byte	0xff
	.zero		1


	//   ....[41]....
        /*1394*/ 	.word	0x0000b5a0
        /*1398*/ 	.word	0x00000002
        /*139c*/ 	.word	0x00000370
        /*13a0*/ 	.short	0x010a
        /*13a2*/ 	.byte	0xff
	.zero		1


	//   ....[42]....
        /*13a4*/ 	.word	0x0000b600
        /*13a8*/ 	.word	0x00000000
        /*13ac*/ 	.word	0x00000380
        /*13b0*/ 	.short	0x010a
        /*13b2*/ 	.byte	0xff
	.zero		1


	//   ....[43]....
        /*13b4*/ 	.word	0x0000b660
        /*13b8*/ 	.word	0x00000000
        /*13bc*/ 	.word	0x00000008
        /*13c0*/ 	.short	0x010a
        /*13c2*/ 	.byte	0xff
	.zero		1


	//   ....[44]....
        /*13c4*/ 	.word	0x0000b740
        /*13c8*/ 	.word	0x00000000
        /*13cc*/ 	.word	0x00000008
        /*13d0*/ 	.short	0x010a
        /*13d2*/ 	.byte	0xff
	.zero		1


	//   ....[45]....
        /*13d4*/ 	.word	0x0000b790
        /*13d8*/ 	.word	0x00000000
        /*13dc*/ 	.word	0x00000370
        /*13e0*/ 	.short	0x010a
        /*13e2*/ 	.byte	0xff
	.zero		1


	//   ....[46]....
        /*13e4*/ 	.word	0x0000b7f0
        /*13e8*/ 	.word	0x00000000
        /*13ec*/ 	.word	0x000003b0
        /*13f0*/ 	.short	0x010a
        /*13f2*/ 	.byte	0xff
	.zero		1


	//   ....[47]....
        /*13f4*/ 	.word	0x0000b850
        /*13f8*/ 	.word	0x00000000
        /*13fc*/ 	.word	0x00000000
        /*1400*/ 	.short	0x010a
        /*1402*/ 	.byte	0xff
	.zero		1


	//   ....[48]....
        /*1404*/ 	.word	0x0000b8b0
        /*1408*/ 	.word	0x00000000
        /*140c*/ 	.word	0x00000000
        /*1410*/ 	.short	0x010a
        /*1412*/ 	.byte	0xff
	.zero		1


	//   ....[49]....
        /*1414*/ 	.word	0x0000b910
        /*1418*/ 	.word	0x00000000
        /*141c*/ 	.word	0x00000000
        /*1420*/ 	.short	0x010a
        /*1422*/ 	.byte	0xff
	.zero		1


	//   ....[50]....
        /*1424*/ 	.word	0x0000b970
        /*1428*/ 	.word	0x00000000
        /*142c*/ 	.word	0x00000000
        /*1430*/ 	.short	0x010a
        /*1432*/ 	.byte	0xff
	.zero		1


	//   ....[51]....
        /*1434*/ 	.word	0x0000b9d0
        /*1438*/ 	.word	0x00000000
        /*143c*/ 	.word	0x000003f0
        /*1440*/ 	.short	0x010a
        /*1442*/ 	.byte	0xff
	.zero		1


	//   ....[52]....
        /*1444*/ 	.word	0x0000ba20
        /*1448*/ 	.word	0x0000000c
        /*144c*/ 	.word	0x00000370
        /*1450*/ 	.short	0x010a
        /*1452*/ 	.byte	0xff
	.zero		1


	//   ....[53]....
        /*1454*/ 	.word	0x0000ba80
        /*1458*/ 	.word	0x00000000
        /*145c*/ 	.word	0x00000368
        /*1460*/ 	.short	0x010a
        /*1462*/ 	.byte	0xff
	.zero		1


	//   ....[54]....
        /*1464*/ 	.word	0x0000bae0
        /*1468*/ 	.word	0x00000000
        /*146c*/ 	.word	0x00000350
        /*1470*/ 	.short	0x010a
        /*1472*/ 	.byte	0xff
	.zero		1


	//   ....[55]....
        /*1474*/ 	.word	0x0000bb40
        /*1478*/ 	.word	0x00000000
        /*147c*/ 	.word	0x00000358
        /*1480*/ 	.short	0x010a
        /*1482*/ 	.byte	0xff
	.zero		1


	//   ....[56]....
        /*1484*/ 	.word	0x0000bba0
        /*1488*/ 	.word	0x00000000
        /*148c*/ 	.word	0x00000350
        /*1490*/ 	.short	0x010a
        /*1492*/ 	.byte	0xff
	.zero		1


	//   ....[57]....
        /*1494*/ 	.word	0x0000bbf0
        /*1498*/ 	.word	0x00000003
        /*149c*/ 	.word	0x00000370
        /*14a0*/ 	.short	0x010a
        /*14a2*/ 	.byte	0xff
	.zero		1


	//   ....[58]....
        /*14a4*/ 	.word	0x0000bc40
        /*14a8*/ 	.word	0x00000003
        /*14ac*/ 	.word	0x00000340
        /*14b0*/ 	.short	0x010a
        /*14b2*/ 	.byte	0xff
	.zero		1


	//   ....[59]....
        /*14b4*/ 	.word	0x0000bc90
        /*14b8*/ 	.word	0x0000005c
        /*14bc*/ 	.word	0x00000390
        /*14c0*/ 	.short	0x010a
        /*14c2*/ 	.byte	0xff
	.zero		1


	//   ....[60]....
        /*14c4*/ 	.word	0x0000bce0
        /*14c8*/ 	.word	0x0000006b
        /*14cc*/ 	.word	0x00000340
        /*14d0*/ 	.short	0x010a
        /*14d2*/ 	.byte	0xff
	.zero		1


	//----- nvinfo : EIATTR_NUM_MBARRIERS
	.align		4
.L_47:
        /*14d4*/ 	.byte	0x03, 0x38
        /*14d6*/ 	.short	0x007f


	//----- nvinfo : EIATTR_EXIT_INSTR_OFFSETS
	.align		4
        /*14d8*/ 	.byte	0x04, 0x1c
        /*14da*/ 	.short	(.L_49 - .L_48)


	//   ....[0]....
.L_48:
        /*14dc*/ 	.word	0x00004d80


	//   ....[1]....
        /*14e0*/ 	.word	0x00005270


	//   ....[2]....
        /*14e4*/ 	.word	0x000052d0


	//   ....[3]....
        /*14e8*/ 	.word	0x00006500


	//   ....[4]....
        /*14ec*/ 	.word	0x000073e0


	//   ....[5]....
        /*14f0*/ 	.word	0x00007420


	//   ....[6]....
        /*14f4*/ 	.word	0x0000a060


	//----- nvinfo : EIATTR_MAX_THREADS
	.align		4
.L_49:
        /*14f8*/ 	.byte	0x04, 0x05
        /*14fa*/ 	.short	(.L_51 - .L_50)
.L_50:
        /*14fc*/ 	.word	0x00000100
        /*1500*/ 	.word	0x00000001
        /*1504*/ 	.word	0x00000001


	//----- nvinfo : EIATTR_CRS_STACK_SIZE
	.align		4
.L_51:
        /*1508*/ 	.byte	0x04, 0x1e
        /*150a*/ 	.short	(.L_53 - .L_52)
.L_52:
        /*150c*/ 	.word	0x00000000


	//----- nvinfo : EIATTR_CBANK_PARAM_SIZE
	.align		4
.L_53:
        /*1510*/ 	.byte	0x03, 0x19
        /*1512*/ 	.short	0x0800


	//----- nvinfo : EIATTR_PARAM_CBANK
	.align		4
        /*1514*/ 	.byte	0x04, 0x0a
        /*1516*/ 	.short	(.L_55 - .L_54)
	.align		4
.L_54:
        /*1518*/ 	.word	index@(.nv.constant0._ZN7cutlass13device_kernelINS_4gemm6kernel13GemmUniversalIN4cute5tupleIJiiiiEEENS1_10collective13CollectiveMmaINS1_35MainloopSm100TmaUmmaWarpSpecializedILi52ELi2ELi4ENS5_IJNS4_1CILi4EEENSA_ILi2EEENSA_ILi1EEEEEEEENS5_IJNSA_ILi128EEESG_NSA_ILi32EEEEEENS_12float_e4m3_tENS5_IJlSD_lEEESJ_SK_NS4_8TiledMMAINS4_8MMA_AtomIJNS4_10MMA_TraitsINS4_25SM100_MMA_F8F6F4_2x1SM_SSEJSJ_SJ_fSG_SG_NS4_17integral_constantINS4_4UMMA5MajorELSR_0EEESS_NSP_INSQ_7ScaleInELST_0EEESU_EEEEEENS4_6LayoutINS5_IJSD_SD_SD_EEENS5_IJNSA_ILi0EEESZ_SZ_EEEEENS5_IJNS4_10UnderscoreES12_S12_EEEEENS4_28SM100_TMA_2SM_LOAD_MULTICASTENS4_14ComposedLayoutINS4_7SwizzleILi1ELi4ELi3EEENS4_18smem_ptr_flag_bitsILi8EEENSX_INS5_IJNSA_ILi8EEESH_EEENS5_IJSH_SD_EEEEEEEvNS4_8identityES15_S1F_vS1G_EENS_8epilogue10collective18CollectiveEpilogueINS1I_23Sm100TmaWarpSpecializedILi2ELi2ELi32ELb0ELb0EEEJNS5_IJNSA_ILi64EEESG_SH_EEENS5_IJNSX_IS1N_SD_EENSX_INS5_IJSH_SC_EEENS5_IJSD_S1N_EEEEEEEESJ_SK_SJ_SK_NS1I_6fusion15FusionCallbacksIS1M_NS1U_17LinearCombinationISJ_fSJ_fLNS_15FloatRoundStyleE2EEES1O_S1T_JEEENS4_5SM1004TMEM4LOAD26SM100_TMEM_LOAD_32dp32b32xENS4_13SM90_TMA_LOADES1F_NS4_39AutoVectorizingCopyWithAssumedAlignmentILi128EEENS4_14SM90_TMA_STOREES1F_S26_S26_EEEvvEEEEvNT_6ParamsE)
        /*151c*/ 	.short	0x0380
        /*151e*/ 	.short	0x0800


	//----- nvinfo : EIATTR_SW_WAR
	.align		4
.L_55:
        /*1520*/ 	.byte	0x04, 0x36
        /*1522*/ 	.short	(.L_57 - .L_56)
.L_56:
        /*1524*/ 	.word	0x00000008
.L_57:


//--------------------- .nv.callgraph             --------------------------
	.section	.nv.callgraph,"",@"SHT_CUDA_CALLGRAPH"
	.align	4
	.sectionentsize	8
	.align		4
        /*0000*/ 	.word	0x00000000
	.align		4
        /*0004*/ 	.word	0xffffffff
	.align		4
        /*0008*/ 	.word	index@(_ZN7cutlass13device_kernelINS_4gemm6kernel13GemmUniversalIN4cute5tupleIJiiiiEEENS1_10collective13CollectiveMmaINS1_35MainloopSm100TmaUmmaWarpSpecializedILi52ELi2ELi4ENS5_IJNS4_1CILi4EEENSA_ILi2EEENSA_ILi1EEEEEEEENS5_IJNSA_ILi128EEESG_NSA_ILi32EEEEEENS_12float_e4m3_tENS5_IJlSD_lEEESJ_SK_NS4_8TiledMMAINS4_8MMA_AtomIJNS4_10MMA_TraitsINS4_25SM100_MMA_F8F6F4_2x1SM_SSEJSJ_SJ_fSG_SG_NS4_17integral_constantINS4_4UMMA5MajorELSR_0EEESS_NSP_INSQ_7ScaleInELST_0EEESU_EEEEEENS4_6LayoutINS5_IJSD_SD_SD_EEENS5_IJNSA_ILi0EEESZ_SZ_EEEEENS5_IJNS4_10UnderscoreES12_S12_EEEEENS4_28SM100_TMA_2SM_LOAD_MULTICASTENS4_14ComposedLayoutINS4_7SwizzleILi1ELi4ELi3EEENS4_18smem_ptr_flag_bitsILi8EEENSX_INS5_IJNSA_ILi8EEESH_EEENS5_IJSH_SD_EEEEEEEvNS4_8identityES15_S1F_vS1G_EENS_8epilogue10collective18CollectiveEpilogueINS1I_23Sm100TmaWarpSpecializedILi2ELi2ELi32ELb0ELb0EEEJNS5_IJNSA_ILi64EEESG_SH_EEENS5_IJNSX_IS1N_SD_EENSX_INS5_IJSH_SC_EEENS5_IJSD_S1N_EEEEEEEESJ_SK_SJ_SK_NS1I_6fusion15FusionCallbacksIS1M_NS1U_17LinearCombinationISJ_fSJ_fLNS_15FloatRoundStyleE2EEES1O_S1T_JEEENS4_5SM1004TMEM4LOAD26SM100_TMEM_LOAD_32dp32b32xENS4_13SM90_TMA_LOADES1F_NS4_39AutoVectorizingCopyWithAssumedAlignmentILi128EEENS4_14SM90_TMA_STOREES1F_S26_S26_EEEvvEEEEvNT_6ParamsE)
	.align		4
        /*000c*/ 	.word	index@(__assertfail)
	.align		4
        /*0010*/ 	.word	0x00000000
	.align		4
        /*0014*/ 	.word	0xfffffffe
	.align		4
        /*0018*/ 	.word	0x00000000
	.align		4
        /*001c*/ 	.word	0xfffffffd
	.align		4
        /*0020*/ 	.word	0x00000000
	.align		4
        /*0024*/ 	.word	0xfffffffc


//--------------------- .nv.constant4             --------------------------
	.section	.nv.constant4,"a",@progbits
	.align	8
	.align		8
.nv.constant4:
        /*0000*/ 	.dword	__assertfail
	.align		8
        /*0008*/ 	.dword	__unnamed_1
	.align		8
        /*0010*/ 	.dword	__unnamed_2
	.align		8
        /*0018*/ 	.dword	_ZN40_INTERNAL_314c518e_4_k_cu_4d3c9009_221924cuda3std3__45__cpo5beginE
	.align		8
        /*0020*/ 	.dword	_ZN40_INTERNAL_314c518e_4_k_cu_4d3c9009_221924cuda3std3__45__cpo3endE
	.align		8
        /*0028*/ 	.dword	_ZN40_INTERNAL_314c518e_4_k_cu_4d3c9009_221924cuda3std3__45__cpo6cbeginE
	.align		8
        /*0030*/ 	.dword	_ZN40_INTERNAL_314c518e_4_k_cu_4d3c9009_221924cuda3std3__45__cpo4cendE
	.align		8
        /*0038*/ 	.dword	_ZN40_INTERNAL_314c518e_4_k_cu_4d3c9009_221924cuda3std3__442_GLOBAL__N__314c518e_4_k_cu_4d3c9009_221926ignoreE
	.align		8
        /*0040*/ 	.dword	_ZN40_INTERNAL_314c518e_4_k_cu_4d3c9009_221924cuda3std3__419piecewise_constructE
	.align		8
        /*0048*/ 	.dword	_ZN40_INTERNAL_314c518e_4_k_cu_4d3c9009_221924cuda3std3__48in_placeE
	.align		8
        /*0050*/ 	.dword	_ZN40_INTERNAL_314c518e_4_k_cu_4d3c9009_221924cuda3std6ranges3__45__cpo4swapE
	.align		8
        /*0058*/ 	.dword	_ZN40_INTERNAL_314c518e_4_k_cu_4d3c9009_221924cuda3std6ranges3__45__cpo9iter_moveE
	.align		8
        /*0060*/ 	.dword	_ZN40_INTERNAL_314c518e_4_k_cu_4d3c9009_221924cute7productE
	.align		8
        /*0068*/ 	.dword	_ZN40_INTERNAL_314c518e_4_k_cu_4d3c9009_221924cute1_E
	.align		8
        /*0070*/ 	.dword	$str$25
	.align		8
        /*0078*/ 	.dword	$str$26
	.align		8
        /*0080*/ 	.dword	$str$27
	.align		8
        /*0088*/ 	.dword	$str$28


//--------------------- .text._ZN7cutlass13device_kernelINS_4gemm6kernel13GemmUniversalIN4cute5tupleIJiiiiEEENS1_10collective13CollectiveMmaINS1_35MainloopSm100TmaUmmaWarpSpecializedILi52ELi2ELi4ENS5_IJNS4_1CILi4EEENSA_ILi2EEENSA_ILi1EEEEEEEENS5_IJNSA_ILi128EEESG_NSA_ILi32EEEEEENS_12float_e4m3_tENS5_IJlSD_lEEESJ_SK_NS4_8TiledMMAINS4_8MMA_AtomIJNS4_10MMA_TraitsINS4_25SM100_MMA_F8F6F4_2x1SM_SSEJSJ_SJ_fSG_SG_NS4_17integral_constantINS4_4UMMA5MajorELSR_0EEESS_NSP_INSQ_7ScaleInELST_0EEESU_EEEEEENS4_6LayoutINS5_IJSD_SD_SD_EEENS5_IJNSA_ILi0EEESZ_SZ_EEEEENS5_IJNS4_10UnderscoreES12_S12_EEEEENS4_28SM100_TMA_2SM_LOAD_MULTICASTENS4_14ComposedLayoutINS4_7SwizzleILi1ELi4ELi3EEENS4_18smem_ptr_flag_bitsILi8EEENSX_INS5_IJNSA_ILi8EEESH_EEENS5_IJSH_SD_EEEEEEEvNS4_8identityES15_S1F_vS1G_EENS_8epilogue10collective18CollectiveEpilogueINS1I_23Sm100TmaWarpSpecializedILi2ELi2ELi32ELb0ELb0EEEJNS5_IJNSA_ILi64EEESG_SH_EEENS5_IJNSX_IS1N_SD_EENSX_INS5_IJSH_SC_EEENS5_IJSD_S1N_EEEEEEEESJ_SK_SJ_SK_NS1I_6fusion15FusionCallbacksIS1M_NS1U_17LinearCombinationISJ_fSJ_fLNS_15FloatRoundStyleE2EEES1O_S1T_JEEENS4_5SM1004TMEM4LOAD26SM100_TMEM_LOAD_32dp32b32xENS4_13SM90_TMA_LOADES1F_NS4_39AutoVectorizingCopyWithAssumedAlignmentILi128EEENS4_14SM90_TMA_STOREES1F_S26_S26_EEEvvEEEEvNT_6ParamsE --------------------------
	.section	.text._ZN7cutlass13device_kernelINS_4gemm6kernel13GemmUniversalIN4cute5tupleIJiiiiEEENS1_10collective13CollectiveMmaINS1_35MainloopSm100TmaUmmaWarpSpecializedILi52ELi2ELi4ENS5_IJNS4_1CILi4EEENSA_ILi2EEENSA_ILi1EEEEEEEENS5_IJNSA_ILi128EEESG_NSA_ILi32EEEEEENS_12float_e4m3_tENS5_IJlSD_lEEESJ_SK_NS4_8TiledMMAINS4_8MMA_AtomIJNS4_10MMA_TraitsINS4_25SM100_MMA_F8F6F4_2x1SM_SSEJSJ_SJ_fSG_SG_NS4_17integral_constantINS4_4UMMA5MajorELSR_0EEESS_NSP_INSQ_7ScaleInELST_0EEESU_EEEEEENS4_6LayoutINS5_IJSD_SD_SD_EEENS5_IJNSA_ILi0EEESZ_SZ_EEEEENS5_IJNS4_10UnderscoreES12_S12_EEEEENS4_28SM100_TMA_2SM_LOAD_MULTICASTENS4_14ComposedLayoutINS4_7SwizzleILi1ELi4ELi3EEENS4_18smem_ptr_flag_bitsILi8EEENSX_INS5_IJNSA_ILi8EEESH_EEENS5_IJSH_SD_EEEEEEEvNS4_8identityES15_S1F_vS1G_EENS_8epilogue10collective18CollectiveEpilogueINS1I_23Sm100TmaWarpSpecializedILi2ELi2ELi32ELb0ELb0EEEJNS5_IJNSA_ILi64EEESG_SH_EEENS5_IJNSX_IS1N_SD_EENSX_INS5_IJSH_SC_EEENS5_IJSD_S1N_EEEEEEEESJ_SK_SJ_SK_NS1I_6fusion15FusionCallbacksIS1M_NS1U_17LinearCombinationISJ_fSJ_fLNS_15FloatRoundStyleE2EEES1O_S1T_JEEENS4_5SM1004TMEM4LOAD26SM100_TMEM_LOAD_32dp32b32xENS4_13SM90_TMA_LOADES1F_NS4_39AutoVectorizingCopyWithAssumedAlignmentILi128EEENS4_14SM90_TMA_STOREES1F_S26_S26_EEEvvEEEEvNT_6ParamsE,"ax",@progbits
	.align	128
.text._ZN7cutlass13device_kernelINS_4gemm6kernel13GemmUniversalIN4cute5tupleIJiiiiEEENS1_10collective13CollectiveMmaINS1_35MainloopSm100TmaUmmaWarpSpecializedILi52ELi2ELi4ENS5_IJNS4_1CILi4EEENSA_ILi2EEENSA_ILi1EEEEEEEENS5_IJNSA_ILi128EEESG_NSA_ILi32EEEEEENS_12float_e4m3_tENS5_IJlSD_lEEESJ_SK_NS4_8TiledMMAINS4_8MMA_AtomIJNS4_10MMA_TraitsINS4_25SM100_MMA_F8F6F4_2x1SM_SSEJSJ_SJ_fSG_SG_NS4_17integral_constantINS4_4UMMA5MajorELSR_0EEESS_NSP_INSQ_7ScaleInELST_0EEESU_EEEEEENS4_6LayoutINS5_IJSD_SD_SD_EEENS5_IJNSA_ILi0EEESZ_SZ_EEEEENS5_IJNS4_10UnderscoreES12_S12_EEEEENS4_28SM100_TMA_2SM_LOAD_MULTICASTENS4_14ComposedLayoutINS4_7SwizzleILi1ELi4ELi3EEENS4_18smem_ptr_flag_bitsILi8EEENSX_INS5_IJNSA_ILi8EEESH_EEENS5_IJSH_SD_EEEEEEEvNS4_8identityES15_S1F_vS1G_EENS_8epilogue10collective18CollectiveEpilogueINS1I_23Sm100TmaWarpSpecializedILi2ELi2ELi32ELb0ELb0EEEJNS5_IJNSA_ILi64EEESG_SH_EEENS5_IJNSX_IS1N_SD_EENSX_INS5_IJSH_SC_EEENS5_IJSD_S1N_EEEEEEEESJ_SK_SJ_SK_NS1I_6fusion15FusionCallbacksIS1M_NS1U_17LinearCombinationISJ_fSJ_fLNS_15FloatRoundStyleE2EEES1O_S1T_JEEENS4_5SM1004TMEM4LOAD26SM100_TMEM_LOAD_32dp32b32xENS4_13SM90_TMA_LOADES1F_NS4_39AutoVectorizingCopyWithAssumedAlignmentILi128EEENS4_14SM90_TMA_STOREES1F_S26_S26_EEEvvEEEEvNT_6ParamsE:
        .type           _ZN7cutlass13device_kernelINS_4gemm6kernel13GemmUniversalIN4cute5tupleIJiiiiEEENS1_10collective13CollectiveMmaINS1_35MainloopSm100TmaUmmaWarpSpecializedILi52ELi2ELi4ENS5_IJNS4_1CILi4EEENSA_ILi2EEENSA_ILi1EEEEEEEENS5_IJNSA_ILi128EEESG_NSA_ILi32EEEEEENS_12float_e4m3_tENS5_IJlSD_lEEESJ_SK_NS4_8TiledMMAINS4_8MMA_AtomIJNS4_10MMA_TraitsINS4_25SM100_MMA_F8F6F4_2x1SM_SSEJSJ_SJ_fSG_SG_NS4_17integral_constantINS4_4UMMA5MajorELSR_0EEESS_NSP_INSQ_7ScaleInELST_0EEESU_EEEEEENS4_6LayoutINS5_IJSD_SD_SD_EEENS5_IJNSA_ILi0EEESZ_SZ_EEEEENS5_IJNS4_10UnderscoreES12_S12_EEEEENS4_28SM100_TMA_2SM_LOAD_MULTICASTENS4_14ComposedLayoutINS4_7SwizzleILi1ELi4ELi3EEENS4_18smem_ptr_flag_bitsILi8EEENSX_INS5_IJNSA_ILi8EEESH_EEENS5_IJSH_SD_EEEEEEEvNS4_8identityES15_S1F_vS1G_EENS_8epilogue10collective18CollectiveEpilogueINS1I_23Sm100TmaWarpSpecializedILi2ELi2ELi32ELb0ELb0EEEJNS5_IJNSA_ILi64EEESG_SH_EEENS5_IJNSX_IS1N_SD_EENSX_INS5_IJSH_SC_EEENS5_IJSD_S1N_EEEEEEEESJ_SK_SJ_SK_NS1I_6fusion15FusionCallbacksIS1M_NS1U_17LinearCombinationISJ_fSJ_fLNS_15FloatRoundStyleE2EEES1O_S1T_JEEENS4_5SM1004TMEM4LOAD26SM100_TMEM_LOAD_32dp32b32xENS4_13SM90_TMA_LOADES1F_NS4_39AutoVectorizingCopyWithAssumedAlignmentILi128EEENS4_14SM90_TMA_STOREES1F_S26_S26_EEEvvEEEEvNT_6ParamsE,@function
        .size           _ZN7cutlass13device_kernelINS_4gemm6kernel13GemmUniversalIN4cute5tupleIJiiiiEEENS1_10collective13CollectiveMmaINS1_35MainloopSm100TmaUmmaWarpSpecializedILi52ELi2ELi4ENS5_IJNS4_1CILi4EEENSA_ILi2EEENSA_ILi1EEEEEEEENS5_IJNSA_ILi128EEESG_NSA_ILi32EEEEEENS_12float_e4m3_tENS5_IJlSD_lEEESJ_SK_NS4_8TiledMMAINS4_8MMA_AtomIJNS4_10MMA_TraitsINS4_25SM100_MMA_F8F6F4_2x1SM_SSEJSJ_SJ_fSG_SG_NS4_17integral_constantINS4_4UMMA5MajorELSR_0EEESS_NSP_INSQ_7ScaleInELST_0EEESU_EEEEEENS4_6LayoutINS5_IJSD_SD_SD_EEENS5_IJNSA_ILi0EEESZ_SZ_EEEEENS5_IJNS4_10UnderscoreES12_S12_EEEEENS4_28SM100_TMA_2SM_LOAD_MULTICASTENS4_14ComposedLayoutINS4_7SwizzleILi1ELi4ELi3EEENS4_18smem_ptr_flag_bitsILi8EEENSX_INS5_IJNSA_ILi8EEESH_EEENS5_IJSH_SD_EEEEEEEvNS4_8identityES15_S1F_vS1G_EENS_8epilogue10collective18CollectiveEpilogueINS1I_23Sm100TmaWarpSpecializedILi2ELi2ELi32ELb0ELb0EEEJNS5_IJNSA_ILi64EEESG_SH_EEENS5_IJNSX_IS1N_SD_EENSX_INS5_IJSH_SC_EEENS5_IJSD_S1N_EEEEEEEESJ_SK_SJ_SK_NS1I_6fusion15FusionCallbacksIS1M_NS1U_17LinearCombinationISJ_fSJ_fLNS_15FloatRoundStyleE2EEES1O_S1T_JEEENS4_5SM1004TMEM4LOAD26SM100_TMEM_LOAD_32dp32b32xENS4_13SM90_TMA_LOADES1F_NS4_39AutoVectorizingCopyWithAssumedAlignmentILi128EEENS4_14SM90_TMA_STOREES1F_S26_S26_EEEvvEEEEvNT_6ParamsE,(.L_x_308 - _ZN7cutlass13device_kernelINS_4gemm6kernel13GemmUniversalIN4cute5tupleIJiiiiEEENS1_10collective13CollectiveMmaINS1_35MainloopSm100TmaUmmaWarpSpecializedILi52ELi2ELi4ENS5_IJNS4_1CILi4EEENSA_ILi2EEENSA_ILi1EEEEEEEENS5_IJNSA_ILi128EEESG_NSA_ILi32EEEEEENS_12float_e4m3_tENS5_IJlSD_lEEESJ_SK_NS4_8TiledMMAINS4_8MMA_AtomIJNS4_10MMA_TraitsINS4_25SM100_MMA_F8F6F4_2x1SM_SSEJSJ_SJ_fSG_SG_NS4_17integral_constantINS4_4UMMA5MajorELSR_0EEESS_NSP_INSQ_7ScaleInELST_0EEESU_EEEEEENS4_6LayoutINS5_IJSD_SD_SD_EEENS5_IJNSA_ILi0EEESZ_SZ_EEEEENS5_IJNS4_10UnderscoreES12_S12_EEEEENS4_28SM100_TMA_2SM_LOAD_MULTICASTENS4_14ComposedLayoutINS4_7SwizzleILi1ELi4ELi3EEENS4_18smem_ptr_flag_bitsILi8EEENSX_INS5_IJNSA_ILi8EEESH_EEENS5_IJSH_SD_EEEEEEEvNS4_8identityES15_S1F_vS1G_EENS_8epilogue10collective18CollectiveEpilogueINS1I_23Sm100TmaWarpSpecializedILi2ELi2ELi32ELb0ELb0EEEJNS5_IJNSA_ILi64EEESG_SH_EEENS5_IJNSX_IS1N_SD_EENSX_INS5_IJSH_SC_EEENS5_IJSD_S1N_EEEEEEEESJ_SK_SJ_SK_NS1I_6fusion15FusionCallbacksIS1M_NS1U_17LinearCombinationISJ_fSJ_fLNS_15FloatRoundStyleE2EEES1O_S1T_JEEENS4_5SM1004TMEM4LOAD26SM100_TMEM_LOAD_32dp32b32xENS4_13SM90_TMA_LOADES1F_NS4_39AutoVectorizingCopyWithAssumedAlignmentILi128EEENS4_14SM90_TMA_STOREES1F_S26_S26_EEEvvEEEEvNT_6ParamsE)
        .other          _ZN7cutlass13device_kernelINS_4gemm6kernel13GemmUniversalIN4cute5tupleIJiiiiEEENS1_10collective13CollectiveMmaINS1_35MainloopSm100TmaUmmaWarpSpecializedILi52ELi2ELi4ENS5_IJNS4_1CILi4EEENSA_ILi2EEENSA_ILi1EEEEEEEENS5_IJNSA_ILi128EEESG_NSA_ILi32EEEEEENS_12float_e4m3_tENS5_IJlSD_lEEESJ_SK_NS4_8TiledMMAINS4_8MMA_AtomIJNS4_10MMA_TraitsINS4_25SM100_MMA_F8F6F4_2x1SM_SSEJSJ_SJ_fSG_SG_NS4_17integral_constantINS4_4UMMA5MajorELSR_0EEESS_NSP_INSQ_7ScaleInELST_0EEESU_EEEEEENS4_6LayoutINS5_IJSD_SD_SD_EEENS5_IJNSA_ILi0EEESZ_SZ_EEEEENS5_IJNS4_10UnderscoreES12_S12_EEEEENS4_28SM100_TMA_2SM_LOAD_MULTICASTENS4_14ComposedLayoutINS4_7SwizzleILi1ELi4ELi3EEENS4_18smem_ptr_flag_bitsILi8EEENSX_INS5_IJNSA_ILi8EEESH_EEENS5_IJSH_SD_EEEEEEEvNS4_8identityES15_S1F_vS1G_EENS_8epilogue10collective18CollectiveEpilogueINS1I_23Sm100TmaWarpSpecializedILi2ELi2ELi32ELb0ELb0EEEJNS5_IJNSA_ILi64EEESG_SH_EEENS5_IJNSX_IS1N_SD_EENSX_INS5_IJSH_SC_EEENS5_IJSD_S1N_EEEEEEEESJ_SK_SJ_SK_NS1I_6fusion15FusionCallbacksIS1M_NS1U_17LinearCombinationISJ_fSJ_fLNS_15FloatRoundStyleE2EEES1O_S1T_JEEENS4_5SM1004TMEM4LOAD26SM100_TMEM_LOAD_32dp32b32xENS4_13SM90_TMA_LOADES1F_NS4_39AutoVectorizingCopyWithAssumedAlignmentILi128EEENS4_14SM90_TMA_STOREES1F_S26_S26_EEEvvEEEEvNT_6ParamsE,@"STO_CUDA_ENTRY STV_DEFAULT"
_ZN7cutlass13device_kernelINS_4gemm6kernel13GemmUniversalIN4cute5tupleIJiiiiEEENS1_10collective13CollectiveMmaINS1_35MainloopSm100TmaUmmaWarpSpecializedILi52ELi2ELi4ENS5_IJNS4_1CILi4EEENSA_ILi2EEENSA_ILi1EEEEEEEENS5_IJNSA_ILi128EEESG_NSA_ILi32EEEEEENS_12float_e4m3_tENS5_IJlSD_lEEESJ_SK_NS4_8TiledMMAINS4_8MMA_AtomIJNS4_10MMA_TraitsINS4_25SM100_MMA_F8F6F4_2x1SM_SSEJSJ_SJ_fSG_SG_NS4_17integral_constantINS4_4UMMA5MajorELSR_0EEESS_NSP_INSQ_7ScaleInELST_0EEESU_EEEEEENS4_6LayoutINS5_IJSD_SD_SD_EEENS5_IJNSA_ILi0EEESZ_SZ_EEEEENS5_IJNS4_10UnderscoreES12_S12_EEEEENS4_28SM100_TMA_2SM_LOAD_MULTICASTENS4_14ComposedLayoutINS4_7SwizzleILi1ELi4ELi3EEENS4_18smem_ptr_flag_bitsILi8EEENSX_INS5_IJNSA_ILi8EEESH_EEENS5_IJSH_SD_EEEEEEEvNS4_8identityES15_S1F_vS1G_EENS_8epilogue10collective18CollectiveEpilogueINS1I_23Sm100TmaWarpSpecializedILi2ELi2ELi32ELb0ELb0EEEJNS5_IJNSA_ILi64EEESG_SH_EEENS5_IJNSX_IS1N_SD_EENSX_INS5_IJSH_SC_EEENS5_IJSD_S1N_EEEEEEEESJ_SK_SJ_SK_NS1I_6fusion15FusionCallbacksIS1M_NS1U_17LinearCombinationISJ_fSJ_fLNS_15FloatRoundStyleE2EEES1O_S1T_JEEENS4_5SM1004TMEM4LOAD26SM100_TMEM_LOAD_32dp32b32xENS4_13SM90_TMA_LOADES1F_NS4_39AutoVectorizingCopyWithAssumedAlignmentILi128EEENS4_14SM90_TMA_STOREES1F_S26_S26_EEEvvEEEEvNT_6ParamsE:
[----:B------:R-:W1:Y:S01]  /*0000*/  LDC R1, c[0x0][0x37c] ;  /* 0x0000df00ff017b82 */ /* 0x000e620000000800 */
[----:B------:R-:W2:Y:S01]  /*0010*/  S2R R99, SR_TID.X ;  /* 0x0000000000637919 */ /* 0x000ea20000002100 */
[----:B------:R-:W3:Y:S06]  /*0020*/  LDCU.64 UR8, c[0x0][0x890] ;  /* 0x00011200ff0877ac */ /* 0x000eec0008000a00 */
[----:B------:R-:W4:Y:S01]  /*0030*/  S2UR UR45, SR_CgaCtaId ;  /* 0x00000000002d79c3 */ /* 0x000f220000008800 */
[----:B------:R-:W-:Y:S02]  /*0040*/  PRMT R90, RZ, 0x7610, R90 ;  /* 0x00007610ff5a7816 */ /* 0x000fe4000000005a */
[----:B------:R-:W-:-:S02]  /*0050*/  ELECT P0, URZ, PT ;  /* 0x0000000000ff782f */ /* 0x000fc40003800000 */
[----:B---3--:R-:W-:-:S04]  /*0060*/  ISETP.NE.U32.AND P1, PT, RZ, UR8, PT ;  /* 0x00000008ff007c0c */ /* 0x008fc8000bf25070 */
[----:B------:R-:W-:Y:S01]  /*0070*/  ISETP.NE.AND.EX P2, PT, RZ, UR9, PT, P1 ;  /* 0x00000009ff007c0c */ /* 0x000fe2000bf45310 */
[----:B----4-:R-:W-:Y:S02]  /*0080*/  ULOP3.LUT UR30, UR45, 0x1, URZ, 0xc0, !UPT ;  /* 0x000000012d1e7892 */ /* 0x010fe4000f8ec0ff */
[----:B------:R-:W-:Y:S01]  /*0090*/  ULOP3.LUT UR31, UR45, 0x1, URZ, 0x3c, !UPT ;  /* 0x000000012d1f7892 */ /* 0x000fe2000f8e3cff */
[----:B--2---:R-:W-:-:S05]  /*00a0*/  SHF.R.U32.HI R91, RZ, 0x5, R99 ;  /* 0x00000005ff5b7819 */ /* 0x004fca0000011663 */
[----:B------:R-:W2:Y:S02]  /*00b0*/  SHFL.IDX PT, R0, R91, RZ, 0x1f ;  /* 0x00001fff5b007589 */ /* 0x000ea400000e0000 */
[----:B--2---:R-:W-:Y:S02]  /*00c0*/  R2UR UR25, R0 ;  /* 0x00000000001972ca */ /* 0x004fe400000e0000 */
[----:B-1----:R-:W-:Y:S05]  /*00d0*/  @P2 BRA `(.L_x_0) ;  /* 0x0000000000302947 */ /* 0x002fea0003800000 */
[----:B------:R-:W1:Y:S02]  /*00e0*/  LDCU.64 UR4, c[0x0][0x888] ;  /* 0x00011100ff0477ac */ /* 0x000e640008000a00 */
[----:B-1----:R-:W-:-:S04]  /*00f0*/  UISETP.NE.U32.AND UP0, UPT, UR4, URZ, UPT ;  /* 0x000000ff0400728c */ /* 0x002fc8000bf05070 */
[----:B------:R-:W-:-:S09]  /*0100*/  UISETP.NE.AND.EX UP0, UPT, UR5, URZ, UPT, UP0 ;  /* 0x000000ff0500728c */ /* 0x000fd2000bf05300 */
[----:B------:R-:W-:Y:S05]  /*0110*/  BRA.U !UP0, `(.L_x_1) ;  /* 0x0000000108147547 */ /* 0x000fea000b800000 */
[----:B------:R-:W1:Y:S01]  /*0120*/  LDC.64 R2, c[0x0][0x888] ;  /* 0x00022200ff027b82 */ /* 0x000e620000000a00 */
[----:B------:R-:W1:Y:S02]  /*0130*/  LDCU.64 UR4, c[0x0][0x358] ;  /* 0x00006b00ff0477ac */ /* 0x000e640008000a00 */
[----:B-1----:R1:W5:Y:S01]  /*0140*/  LDG.E R41, desc[UR4][R2.64] ;  /* 0x0000000402297981 */ /* 0x002362000c1e1900 */
[----:B------:R-:W-:Y:S01]  /*0150*/  HFMA2 R90, -RZ, RZ, 0, 5.9604644775390625e-08 ;  /* 0x00000001ff5a7431 */ /* 0x000fe200000001ff */
[----:B------:R-:W-:Y:S05]  /*0160*/  BRA `(.L_x_0) ;  /* 0x00000000000c7947 */ /* 0x000fea0003800000 */
.L_x_1:
[----:B------:R-:W1:Y:S01]  /*0170*/  LDCU UR4, c[0x0][0x880] ;  /* 0x00011000ff0477ac */ /* 0x000e620008000800 */
[----:B------:R-:W-:Y:S01]  /*0180*/  HFMA2 R90, -RZ, RZ, 0, 5.9604644775390625e-08 ;  /* 0x00000001ff5a7431 */ /* 0x000fe200000001ff */
[----:B-1----:R-:W-:-:S07]  /*0190*/  MOV R41, UR4 ;  /* 0x0000000400297c02 */ /* 0x002fce0008000f00 */
.L_x_0:
[----:B------:R-:W2:Y:S02]  /*01a0*/  LDCU.64 UR4, c[0x0][0x8b0] ;  /* 0x00011600ff0477ac */ /* 0x000ea40008000a00 */
[----:B--2---:R-:W-:-:S04]  /*01b0*/  UISETP.NE.U32.AND UP0, UPT, UR4, URZ, UPT ;  /* 0x000000ff0400728c */ /* 0x004fc8000bf05070 */
[----:B------:R-:W-:-:S09]  /*01c0*/  UISETP.NE.AND.EX UP0, UPT, UR5, URZ, UPT, UP0 ;  /* 0x000000ff0500728c */ /* 0x000fd2000bf05300 */
[----:B------:R-:W-:Y:S05]  /*01d0*/  BRA.U UP0, `(.L_x_2) ;  /* 0x0000000100287547 */ /* 0x000fea000b800000 */
[----:B------:R-:W2:Y:S02]  /*01e0*/  LDCU.64 UR4, c[0x0][0x8a8] ;  /* 0x00011500ff0477ac */ /* 0x000ea40008000a00 */
[----:B--2---:R-:W-:-:S04]  /*01f0*/  UISETP.NE.U32.AND UP0, UPT, UR4, URZ, UPT ;  /* 0x000000ff0400728c */ /* 0x004fc8000bf05070 */
[----:B------:R-:W-:-:S09]  /*0200*/  UISETP.NE.AND.EX UP0, UPT, UR5, URZ, UPT, UP0 ;  /* 0x000000ff0500728c */ /* 0x000fd2000bf05300 */
[----:B------:R-:W-:Y:S05]  /*0210*/  BRA.U !UP0, `(.L_x_3) ;  /* 0x0000000108107547 */ /* 0x000fea000b800000 */
[----:B------:R-:W2:Y:S01]  /*0220*/  LDC.64 R38, c[0x0][0x8a8] ;  /* 0x00022a00ff267b82 */ /* 0x000ea20000000a00 */
[----:B------:R-:W2:Y:S02]  /*0230*/  LDCU.64 UR4, c[0x0][0x358] ;  /* 0x00006b00ff0477ac */ /* 0x000ea40008000a00 */
[----:B--2---:R2:W5:Y:S01]  /*0240*/  LDG.E R38, desc[UR4][R38.64] ;  /* 0x0000000426267981 */ /* 0x004562000c1e1900 */
[----:B------:R-:W-:Y:S05]  /*0250*/  BRA `(.L_x_2) ;  /* 0x0000000000087947 */ /* 0x000fea0003800000 */
.L_x_3:
[----:B------:R-:W2:Y:S02]  /*0260*/  LDCU UR4, c[0x0][0x8a0] ;  /* 0x00011400ff0477ac */ /* 0x000ea40008000800 */
[----:B--2---:R-:W-:Y:S02]  /*0270*/  MOV R38, UR4 ;  /* 0x0000000400267c02 */ /* 0x004fe40008000f00 */
.L_x_2:
[----:B------:R-:W-:Y:S01]  /*0280*/  IMAD.U32 R0, RZ, RZ, UR25 ;  /* 0x00000019ff007e24 */ /* 0x000fe2000f8e00ff */
[----:B------:R-:W-:Y:S04]  /*0290*/  BSSY.RECONVERGENT B0, `(.L_x_4) ;  /* 0x000000c000007945 */ /* 0x000fe80003800200 */
[C---:B------:R-:W-:Y:S02]  /*02a0*/  ISETP.NE.OR P3, PT, R0.reuse, 0x1, !P0 ;  /* 0x000000010000780c */ /* 0x040fe40004765670 */
[----:B------:R-:W-:-:S11]  /*02b0*/  ISETP.NE.OR P2, PT, R0, 0x3, !P0 ;  /* 0x000000030000780c */ /* 0x000fd60004745670 */
[----:B------:R-:W-:Y:S05]  /*02c0*/  @P3 BRA `(.L_x_5) ;  /* 0x0000000000203947 */ /* 0x000fea0003800000 */
[----:B------:R-:W3:Y:S02]  /*02d0*/  LDCU.64 UR4, c[0x0][0x348] ;  /* 0x00006900ff0477ac */ /* 0x000ee40008000a00 */
[----:B---3--:R-:W-:Y:S02]  /*02e0*/  UIADD3 UR6, UP1, UPT, UR4, 0x80, URZ ;  /* 0x0000008004067890 */ /* 0x008fe4000ff3e0ff */
[----:B------:R-:W-:Y:S02]  /*02f0*/  UIADD3 UR4, UP0, UPT, UR4, 0x180, URZ ;  /* 0x0000018004047890 */ /* 0x000fe4000ff1e0ff */
[----:B------:R-:W-:Y:S02]  /*0300*/  UIADD3.X UR7, UPT, UPT, URZ, UR5, URZ, UP1, !UPT ;  /* 0x00000005ff077290 */ /* 0x000fe40008ffe4ff */
[----:B------:R-:W-:-:S07]  /*0310*/  UIADD3.X UR5, UPT, UPT, URZ, UR5, URZ, UP0, !UPT ;  /* 0x00000005ff057290 */ /* 0x000fce00087fe4ff */
[----:B------:R3:W-:Y:S02]  /*0320*/  UTMACCTL.PF [UR6] ;  /* 0x00000000060079b9 */ /* 0x0007e40008040000 */
[----:B------:R3:W-:Y:S02]  /*0330*/  UTMACCTL.PF [UR4] ;  /* 0x00000000040079b9 */ /* 0x0007e40008040000 */
[----:B---3--:R-:W-:Y:S01]  /*0340*/  NOP ;  /* 0x0000000000007918 */ /* 0x008fe20000000000 */
.L_x_5:
[----:B------:R-:W-:Y:S05]  /*0350*/  BSYNC.RECONVERGENT B0 ;  /* 0x0000000000007941 */ /* 0x000fea0003800200 */
.L_x_4:
[----:B------:R-:W-:Y:S04]  /*0360*/  BSSY.RECONVERGENT B0, `(.L_x_6) ;  /* 0x000000a000007945 */ /* 0x000fe80003800200 */
        /* <DEDUP_REMOVED lines=9> */
.L_x_7:
[----:B------:R-:W-:Y:S05]  /*0400*/  BSYNC.RECONVERGENT B0 ;  /* 0x0000000000007941 */ /* 0x000fea0003800200 */
.L_x_6:
[----:B------:R-:W3:Y:S01]  /*0410*/  LDCU.64 UR4, c[0x0][0x888] ;  /* 0x00011100ff0477ac */ /* 0x000ee20008000a00 */
[----:B------:R-:W-:Y:S01]  /*0420*/  ISETP.NE.AND.EX P1, PT, RZ, UR9, PT, P1 ;  /* 0x00000009ff007c0c */ /* 0x000fe2000bf25310 */
[----:B------:R-:W-:Y:S01]  /*0430*/  UPLOP3.LUT UP5, UPT, UPT, UPT, UPT, 0x80, 0x8 ;  /* 0x000000000008789c */ /* 0x000fe20003faf070 */
[----:B---3--:R-:W-:-:S04]  /*0440*/  ISETP.NE.U32.AND P2, PT, RZ, UR4, PT ;  /* 0x00000004ff007c0c */ /* 0x008fc8000bf45070 */
[----:B------:R-:W-:-:S13]  /*0450*/  ISETP.NE.AND.EX P2, PT, RZ, UR5, PT, P2 ;  /* 0x00000005ff007c0c */ /* 0x000fda000bf45320 */
[----:B------:R-:W-:Y:S05]  /*0460*/  @P2 BRA P1, `(.L_x_8) ;  /* 0x0000000000282947 */ /* 0x000fea0000800000 */
[----:B------:R-:W-:Y:S01]  /*0470*/  UISETP.NE.U32.AND UP0, UPT, UR8, URZ, UPT ;  /* 0x000000ff0800728c */ /* 0x000fe2000bf05070 */
[----:B-----5:R-:W-:Y:S01]  /*0480*/  FSETP.NEU.AND P1, PT, R41, RZ, PT ;  /* 0x000000ff2900720b */ /* 0x020fe20003f2d000 */
[----:B------:R-:W-:Y:S02]  /*0490*/  UISETP.NE.U32.AND UP2, UPT, UR4, URZ, UPT ;  /* 0x000000ff0400728c */ /* 0x000fe4000bf45070 */
[----:B------:R-:W-:Y:S02]  /*04a0*/  UISETP.NE.AND.EX UP1, UPT, UR9, URZ, UPT, UP0 ;  /* 0x000000ff0900728c */ /* 0x000fe4000bf25300 */
[----:B------:R-:W-:-:S04]  /*04b0*/  UISETP.NE.AND.EX UP0, UPT, UR5, URZ, UPT, UP2 ;  /* 0x000000ff0500728c */ /* 0x000fc8000bf05320 */
[----:B------:R-:W-:-:S04]  /*04c0*/  USEL UR4, URZ, 0xffffffff, UP0 ;  /* 0xffffffffff047887 */ /* 0x000fc80008000000 */
[----:B------:R-:W-:Y:S01]  /*04d0*/  VOTEU.ANY UP0, P1 ;  /* 0x0000000000ff7886 */ /* 0x000fe20000800100 */
[----:B------:R-:W-:-:S04]  /*04e0*/  @!UP1 USEL UR4, URZ, 0xffffffff, UP0 ;  /* 0xffffffffff049887 */ /* 0x000fc80008000000 */
[----:B------:R-:W-:-:S04]  /*04f0*/  ULOP3.LUT UR4, UR4, 0x1, URZ, 0xc0, !UPT ;  /* 0x0000000104047892 */ /* 0x000fc8000f8ec0ff */
[----:B------:R-:W-:-:S11]  /*0500*/  UISETP.NE.U32.AND UP5, UPT, UR4, 0x1, UPT ;  /* 0x000000010400788c */ /* 0x000fd6000bfa5070 */
.L_x_8:
[----:B------:R-:W3:Y:S01]  /*0510*/  SHFL.IDX PT, R0, R91, RZ, 0x1f ;  /* 0x00001fff5b007589 */ /* 0x000ee200000e0000 */
[----:B------:R-:W-:-:S04]  /*0520*/  UISETP.NE.AND UP0, UPT, UR25, 0x2, UPT ;  /* 0x000000021900788c */ /* 0x000fc8000bf05270 */
[----:B------:R-:W-:Y:S02]  /*0530*/  UISETP.EQ.AND UP1, UPT, UR30, URZ, !UP0 ;  /* 0x000000ff1e00728c */ /* 0x000fe4000c722270 */
[----:B------:R-:W-:-:S04]  /*0540*/  USEL UR44, URZ, 0x1, UP0 ;  /* 0x00000001ff2c7887 */ /* 0x000fc80008000000 */
[----:B------:R-:W-:Y:S02]  /*0550*/  PLOP3.LUT P3, PT, P0, PT, UP1, 0x80, 0x8 ;  /* 0x000000000008781c */ /* 0x000fe4000076f018 */
[----:B---3--:R-:W-:-:S13]  /*0560*/  ISETP.NE.AND P1, PT, R0, RZ, PT ;  /* 0x000000ff0000720c */ /* 0x008fda0003f25270 */
[----:B------:R-:W-:Y:S05]  /*0570*/  @P1 BRA `(.L_x_9) ;  /* 0x0000000400e01947 */ /* 0x000fea0003800000 */
[----:B------:R-:W-:Y:S01]  /*0580*/  ELECT P1, URZ, PT ;  /* 0x0000000000ff782f */ /* 0x000fe20003820000 */
[----:B------:R-:W-:-:S12]  /*0590*/  BSSY.RECONVERGENT B0, `(.L_x_9) ;  /* 0x0000076000007945 */ /* 0x000fd80003800200 */
[----:B------:R-:W-:Y:S05]  /*05a0*/  @!P1 BRA `(.L_x_10) ;  /* 0x0000000400d09947 */ /* 0x000fea0003800000 */
[----:B------:R-:W-:Y:S01]  /*05b0*/  UMOV UR4, 0x400 ;  /* 0x0000040000047882 */ /* 0x000fe20000000000 */
[----:B------:R-:W-:Y:S01]  /*05c0*/  UMOV UR8, 0x1 ;  /* 0x0000000100087882 */ /* 0x000fe20000000000 */
[----:B------:R-:W-:Y:S01]  /*05d0*/  UMOV UR6, 0x3 ;  /* 0x0000000300067882 */ /* 0x000fe20000000000 */
[----:B------:R-:W-:Y:S02]  /*05e0*/  ULEA UR4, UR45, UR4, 0x18 ;  /* 0x000000042d047291 */ /* 0x000fe4000f8ec0ff */
[----:B------:R-:W-:-:S04]  /*05f0*/  UIADD3 UR8, UPT, UPT, -UR8, 0x100000, URZ ;  /* 0x0010000008087890 */ /* 0x000fc8000fffe1ff */
[----:B------:R-:W-:Y:S02]  /*0600*/  USHF.L.U32 UR9, UR8, 0xb, URZ ;  /* 0x0000000b08097899 */ /* 0x000fe400080006ff */
[----:B------:R-:W-:Y:S02]  /*0610*/  USHF.L.U32 UR8, UR8, 0x1, URZ ;  /* 0x0000000108087899 */ /* 0x000fe400080006ff */
[----:B------:R-:W-:-:S04]  /*0620*/  UIADD3 UR6, UPT, UPT, -UR6, 0x100000, URZ ;  /* 0x0010000006067890 */ /* 0x000fc8000fffe1ff */
[----:B------:R-:W-:Y:S02]  /*0630*/  USHF.L.U32 UR7, UR6, 0xb, URZ ;  /* 0x0000000b06077899 */ /* 0x000fe400080006ff */
[----:B------:R-:W-:Y:S01]  /*0640*/  USHF.L.U32 UR6, UR6, 0x1, URZ ;  /* 0x0000000106067899 */ /* 0x000fe200080006ff */
[----:B------:R-:W3:Y:S03]  /*0650*/  FENCE.VIEW.ASYNC.S ;  /* 0x00000000000073c6 */ /* 0x000ee60000000000 */
[----:B---3--:R3:W4:Y:S08]  /*0660*/  SYNCS.EXCH.64 URZ, [UR4], UR8 ;  /* 0x0000000804ff75b2 */ /* 0x0087300008000100 */
[----:B------:R3:W1:Y:S01]  /*0670*/  SYNCS.EXCH.64 URZ, [UR4+0x1a0], UR6 ;  /* 0x0001a00604ff75b2 */ /* 0x0006620008000100 */
        /* <DEDUP_REMOVED lines=101> */
[----:B------:R3:W1:Y:S02]  /*0cd0*/  SYNCS.EXCH.64 URZ, [UR4+0x338], UR6 ;  /* 0x0003380604ff75b2 */ /* 0x0006640008000100 */
[----:B---34-:R-:W-:Y:S01]  /*0ce0*/  NOP ;  /* 0x0000000000007918 */ /* 0x018fe20000000000 */
.L_x_10:
[----:B------:R-:W-:Y:S05]  /*0cf0*/  BSYNC.RECONVERGENT B0 ;  /* 0x0000000000007941 */ /* 0x000fea0003800200 */
.L_x_9:
[----:B------:R-:W3:Y:S01]  /*0d00*/  SHFL.IDX PT, R0, R91, RZ, 0x1f ;  /* 0x00001fff5b007589 */ /* 0x000ee200000e0000 */
[----:B------:R-:W-:Y:S01]  /*0d10*/  NOP ;  /* 0x0000000000007918 */ /* 0x000fe20000000000 */
[----:B---3--:R-:W-:-:S13]  /*0d20*/  ISETP.NE.AND P1, PT, R0, 0x1, PT ;  /* 0x000000010000780c */ /* 0x008fda0003f25270 */
[----:B------:R-:W-:Y:S05]  /*0d30*/  @P1 BRA `(.L_x_11) ;  /* 0x0000000000441947 */ /* 0x000fea0003800000 */
        /* <DEDUP_REMOVED lines=10> */
[----:B------:R-:W-:Y:S01]  /*0de0*/  ELECT P1, URZ, PT ;  /* 0x0000000000ff782f */ /* 0x000fe20003820000 */
[----:B------:R-:W3:Y:S02]  /*0df0*/  FENCE.VIEW.ASYNC.S ;  /* 0x00000000000073c6 */ /* 0x000ee40000000000 */
[----:B---3--:R3:W4:Y:S08]  /*0e00*/  SYNCS.EXCH.64 URZ, [UR4+0x340], UR8 ;  /* 0x0003400804ff75b2 */ /* 0x0087300008000100 */
[----:B------:R3:W1:Y:S01]  /*0e10*/  SYNCS.EXCH.64 URZ, [UR4+0x350], UR6 ;  /* 0x0003500604ff75b2 */ /* 0x0006620008000100 */
[----:B------:R3:W1:Y:S01]  /*0e20*/  SYNCS.EXCH.64 URZ, [UR4+0x348], UR8 ;  /* 0x0003480804ff75b2 */ /* 0x0006620008000100 */
[----:B------:R3:W1:Y:S01]  /*0e30*/  SYNCS.EXCH.64 URZ, [UR4+0x358], UR6 ;  /* 0x0003580604ff75b2 */ /* 0x0006620008000100 */
[----:B------:R-:W-:Y:S01]  /*0e40*/  NOP ;  /* 0x0000000000007918 */ /* 0x000fe20000000000 */
.L_x_11:
[----:B------:R-:W2:Y:S01]  /*0e50*/  SHFL.IDX PT, R0, R91, RZ, 0x1f ;  /* 0x00001fff5b007589 */ /* 0x000ea200000e0000 */
[----:B------:R-:W-:Y:S01]  /*0e60*/  NOP ;  /* 0x0000000000007918 */ /* 0x000fe20000000000 */
[----:B--2---:R-:W-:-:S13]  /*0e70*/  ISETP.NE.AND P1, PT, R0, 0x3, PT ;  /* 0x000000030000780c */ /* 0x004fda0003f25270 */
[----:B------:R-:W-:Y:S05]  /*0e80*/  @P1 BRA `(.L_x_12) ;  /* 0x00000000002c1947 */ /* 0x000fea0003800000 */
[----:B---3--:R-:W-:Y:S01]  /*0e90*/  UMOV UR6, 0x400 ;  /* 0x0000040000067882 */ /* 0x008fe20000000000 */
[----:B------:R-:W-:Y:S01]  /*0ea0*/  UMOV UR4, 0x20 ;  /* 0x0000002000047882 */ /* 0x000fe20000000000 */
[----:B------:R-:W-:Y:S02]  /*0eb0*/  ULEA UR6, UR45, UR6, 0x18 ;  /* 0x000000062d067291 */ /* 0x000fe4000f8ec0ff */
[----:B------:R-:W-:-:S04]  /*0ec0*/  UIADD3 UR4, UPT, UPT, -UR4, 0x100000, URZ ;  /* 0x0010000004047890 */ /* 0x000fc8000fffe1ff */
[----:B------:R-:W-:Y:S02]  /*0ed0*/  USHF.L.U32 UR5, UR4, 0xb, URZ ;  /* 0x0000000b04057899 */ /* 0x000fe400080006ff */
[----:B------:R-:W-:Y:S01]  /*0ee0*/  USHF.L.U32 UR4, UR4, 0x1, URZ ;  /* 0x0000000104047899 */ /* 0x000fe200080006ff */
[----:B------:R-:W-:Y:S01]  /*0ef0*/  ELECT P1, URZ, PT ;  /* 0x0000000000ff782f */ /* 0x000fe20003820000 */
[----:B------:R-:W2:Y:S10]  /*0f00*/  FENCE.VIEW.ASYNC.S ;  /* 0x00000000000073c6 */ /* 0x000eb40000000000 */
[----:B--2---:R2:W3:Y:S01]  /*0f10*/  SYNCS.EXCH.64 URZ, [UR6+0x360], UR4 ;  /* 0x0003600406ff75b2 */ /* 0x0044e20008000100 */
[----:B------:R2:W1:Y:S01]  /*0f20*/  SYNCS.EXCH.64 URZ, [UR6+0x368], UR4 ;  /* 0x0003680406ff75b2 */ /* 0x0004620008000100 */
[----:B------:R-:W-:Y:S01]  /*0f30*/  NOP ;  /* 0x0000000000007918 */ /* 0x000fe20000000000 */
.L_x_12:
[----:B------:R-:W4:Y:S01]  /*0f40*/  SHFL.IDX PT, R0, R91, RZ, 0x1f ;  /* 0x00001fff5b007589 */ /* 0x000f2200000e0000 */
[----:B------:R-:W-:Y:S01]  /*0f50*/  NOP ;  /* 0x0000000000007918 */ /* 0x000fe20000000000 */
[----:B----4-:R-:W-:-:S13]  /*0f60*/  ISETP.NE.AND P1, PT, R0, 0x4, PT ;  /* 0x000000040000780c */ /* 0x010fda0003f25270 */
[----:B------:R-:W-:Y:S05]  /*0f70*/  @P1 BRA `(.L_x_13) ;  /* 0x0000000000481947 */ /* 0x000fea0003800000 */
[----:B--23--:R-:W-:Y:S01]  /*0f80*/  UMOV UR4, 0x720 ;  /* 0x0000072000047882 */ /* 0x00cfe20000000000 */
[----:B------:R-:W-:Y:S01]  /*0f90*/  UMOV UR6, 0x400 ;  /* 0x0000040000067882 */ /* 0x000fe20000000000 */
[----:B------:R-:W-:Y:S01]  /*0fa0*/  USEL UR4, UR4, 0x620, UP5 ;  /* 0x0000062004047887 */ /* 0x000fe2000a800000 */
        /* <DEDUP_REMOVED lines=9> */
[----:B------:R-:W2:Y:S02]  /*1040*/  FENCE.VIEW.ASYNC.S ;  /* 0x00000000000073c6 */ /* 0x000ea40000000000 */
[----:B--2---:R4:W2:Y:S08]  /*1050*/  SYNCS.EXCH.64 URZ, [UR6+0x370], UR8 ;  /* 0x0003700806ff75b2 */ /* 0x0048b00008000100 */
[----:B------:R4:W3:Y:S01]  /*1060*/  SYNCS.EXCH.64 URZ, [UR6+0x380], UR4 ;  /* 0x0003800406ff75b2 */ /* 0x0008e20008000100 */
[----:B------:R4:W1:Y:S01]  /*1070*/  SYNCS.EXCH.64 URZ, [UR6+0x378], UR8 ;  /* 0x0003780806ff75b2 */ /* 0x0008620008000100 */
[----:B------:R4:W1:Y:S02]  /*1080*/  SYNCS.EXCH.64 URZ, [UR6+0x388], UR4 ;  /* 0x0003880406ff75b2 */ /* 0x0008640008000100 */
[----:B----4-:R-:W-:Y:S01]  /*1090*/  NOP ;  /* 0x0000000000007918 */ /* 0x010fe20000000000 */
.L_x_13:
[----:B------:R-:W4:Y:S01]  /*10a0*/  SHFL.IDX PT, R0, R91, RZ, 0x1f ;  /* 0x00001fff5b007589 */ /* 0x000f2200000e0000 */
[----:B------:R-:W-:Y:S01]  /*10b0*/  NOP ;  /* 0x0000000000007918 */ /* 0x000fe20000000000 */
[----:B----4-:R-:W-:-:S13]  /*10c0*/  ISETP.NE.AND P1, PT, R0, 0x5, PT ;  /* 0x000000050000780c */ /* 0x010fda0003f25270 */
[----:B------:R-:W-:Y:S05]  /*10d0*/  @P1 BRA `(.L_x_14) ;  /* 0x0000000000541947 */ /* 0x000fea0003800000 */
[----:B--23--:R-:W-:Y:S01]  /*10e0*/  UMOV UR4, 0x400 ;  /* 0x0000040000047882 */ /* 0x00cfe20000000000 */
        /* <DEDUP_REMOVED lines=14> */
[----:B------:R4:W1:Y:S01]  /*11d0*/  SYNCS.EXCH.64 URZ, [UR4+0x3b8], UR8 ;  /* 0x0003b80804ff75b2 */ /* 0x0008620008000100 */
[----:B------:R4:W1:Y:S01]  /*11e0*/  SYNCS.EXCH.64 URZ, [UR4+0x3a0], UR6 ;  /* 0x0003a00604ff75b2 */ /* 0x0008620008000100 */
[----:B------:R4:W1:Y:S01]  /*11f0*/  SYNCS.EXCH.64 URZ, [UR4+0x3c0], UR8 ;  /* 0x0003c00804ff75b2 */ /* 0x0008620008000100 */
[----:B------:R4:W1:Y:S01]  /*1200*/  SYNCS.EXCH.64 URZ, [UR4+0x3a8], UR6 ;  /* 0x0003a80604ff75b2 */ /* 0x0008620008000100 */
[----:B------:R4:W1:Y:S02]  /*1210*/  SYNCS.EXCH.64 URZ, [UR4+0x3c8], UR8 ;  /* 0x0003c80804ff75b2 */ /* 0x0008640008000100 */
[----:B----4-:R-:W-:Y:S01]  /*1220*/  NOP ;  /* 0x0000000000007918 */ /* 0x010fe20000000000 */
.L_x_14:
[----:B------:R-:W4:Y:S01]  /*1230*/  SHFL.IDX PT, R0, R91, RZ, 0x1f ;  /* 0x00001fff5b007589 */ /* 0x000f2200000e0000 */
[----:B------:R-:W-:Y:S01]  /*1240*/  ISETP.NE.OR P0, PT, RZ, UR25, !P0 ;  /* 0x00000019ff007c0c */ /* 0x000fe2000c705670 */
[----:B------:R-:W-:Y:S01]  /*1250*/  NOP ;  /* 0x0000000000007918 */ /* 0x000fe20000000000 */
[----:B----4-:R-:W-:-:S13]  /*1260*/  ISETP.NE.AND P1, PT, R0, 0x3, PT ;  /* 0x000000030000780c */ /* 0x010fda0003f25270 */
[----:B------:R-:W-:Y:S05]  /*1270*/  @P1 BRA `(.L_x_15) ;  /* 0x0000000000341947 */ /* 0x000fea0003800000 */
[----:B--23--:R-:W-:Y:S01]  /*1280*/  UMOV UR4, 0x400 ;  /* 0x0000040000047882 */ /* 0x00cfe20000000000 */
[----:B------:R-:W-:Y:S01]  /*1290*/  UMOV UR6, 0x20 ;  /* 0x0000002000067882 */ /* 0x000fe20000000000 */
[----:B------:R-:W-:Y:S02]  /*12a0*/  ULEA UR4, UR45, UR4, 0x18 ;  /* 0x000000042d047291 */ /* 0x000fe4000f8ec0ff */
[----:B------:R-:W-:-:S04]  /*12b0*/  UIADD3 UR6, UPT, UPT, -UR6, 0x100000, URZ ;  /* 0x0010000006067890 */ /* 0x000fc8000fffe1ff */
[----:B------:R-:W-:Y:S02]  /*12c0*/  USHF.L.U32 UR7, UR6, 0xb, URZ ;  /* 0x0000000b06077899 */ /* 0x000fe400080006ff */
[----:B------:R-:W-:Y:S01]  /*12d0*/  USHF.L.U32 UR6, UR6, 0x1, URZ ;  /* 0x0000000106067899 */ /* 0x000fe200080006ff */
[----:B------:R-:W-:Y:S01]  /*12e0*/  ELECT P1, URZ, PT ;  /* 0x0000000000ff782f */ /* 0x000fe20003820000 */
[----:B------:R-:W2:Y:S10]  /*12f0*/  FENCE.VIEW.ASYNC.S ;  /* 0x00000000000073c6 */ /* 0x000eb40000000000 */
[----:B--2---:R4:W2:Y:S01]  /*1300*/  SYNCS.EXCH.64 URZ, [UR4+0x3d0], UR6 ;  /* 0x0003d00604ff75b2 */ /* 0x0048a20008000100 */
[----:B------:R4:W3:Y:S01]  /*1310*/  SYNCS.EXCH.64 URZ, [UR4+0x3e0], UR6 ;  /* 0x0003e00604ff75b2 */ /* 0x0008e20008000100 */
[----:B------:R4:W1:Y:S01]  /*1320*/  SYNCS.EXCH.64 URZ, [UR4+0x3d8], UR6 ;  /* 0x0003d80604ff75b2 */ /* 0x0008620008000100 */
[----:B------:R4:W1:Y:S02]  /*1330*/  SYNCS.EXCH.64 URZ, [UR4+0x3e8], UR6 ;  /* 0x0003e80604ff75b2 */ /* 0x0008640008000100 */
[----:B----4-:R-:W-:Y:S01]  /*1340*/  NOP ;  /* 0x0000000000007918 */ /* 0x010fe20000000000 */
.L_x_15:
[----:B------:R-:W-:Y:S01]  /*1350*/  VOTEU.ALL UP0, P0 ;  /* 0x0000000000ff7886 */ /* 0x000fe20000000000 */
[----:B--23--:R-:W-:Y:S01]  /*1360*/  UMOV UR4, 0x20 ;  /* 0x0000002000047882 */ /* 0x00cfe20000000000 */
[----:B------:R-:W2:Y:S01]  /*1370*/  LDCU UR35, c[0x0][0x36c] ;  /* 0x00006d80ff2377ac */ /* 0x000ea20008000800 */
[----:B------:R-:W-:Y:S01]  /*1380*/  NOP ;  /* 0x0000000000007918 */ /* 0x000fe20000000000 */
[----:B------:R-:W-:Y:S01]  /*1390*/  LOP3.LUT R0, R99, 0x1f, RZ, 0xc0, !PT ;  /* 0x0000001f63007812 */ /* 0x000fe200078ec0ff */
[----:B------:R-:W-:Y:S01]  /*13a0*/  @!UP0 UMOV UR6, 0x400 ;  /* 0x0000040000068882 */ /* 0x000fe20000000000 */
[----:B------:R-:W-:-:S04]  /*13b0*/  @!UP0 UIADD3 UR4, UPT, UPT, -UR4, 0x100000, URZ ;  /* 0x0010000004048890 */ /* 0x000fc8000fffe1ff */
[----:B------:R-:W-:Y:S02]  /*13c0*/  @!UP0 USHF.L.U32 UR5, UR4, 0xb, URZ ;  /* 0x0000000b04058899 */ /* 0x000fe400080006ff */
[----:B------:R-:W-:Y:S02]  /*13d0*/  @!UP0 USHF.L.U32 UR4, UR4, 0x1, URZ ;  /* 0x0000000104048899 */ /* 0x000fe400080006ff */
[----:B------:R-:W-:Y:S01]  /*13e0*/  @!UP0 ULEA UR6, UR45, UR6, 0x18 ;  /* 0x000000062d068291 */ /* 0x000fe2000f8ec0ff */
[----:B------:R-:W-:Y:S01]  /*13f0*/  VOTEU.ALL UP0, P0 ;  /* 0x0000000000ff7886 */ /* 0x000fe20000000000 */
[----:B------:R-:W-:Y:S02]  /*1400*/  UISETP.NE.AND UP6, UPT, UR25, URZ, UPT ;  /* 0x000000ff1900728c */ /* 0x000fe4000bfc5270 */
[----:B--2---:R-:W-:Y:S01]  /*1410*/  UISETP.EQ.U32.AND UP1, UPT, UR35, 0x1, UPT ;  /* 0x000000012300788c */ /* 0x004fe2000bf22070 */
[----:B------:R-:W2:Y:S07]  /*1420*/  FENCE.VIEW.ASYNC.S ;  /* 0x00000000000073c6 */ /* 0x000eae0000000000 */
[----:B--2---:R2:W3:Y:S01]  /*1430*/  @!UP0 SYNCS.EXCH.64 URZ, [UR6+0x3f0], UR4 ;  /* 0x0003f00406ff85b2 */ /* 0x0044e20008000100 */
[----:B------:R-:W-:Y:S05]  /*1440*/  BRA.U !UP1, `(.L_x_16) ;  /* 0x0000000109087547 */ /* 0x000fea000b800000 */
[----:B-1-3--:R-:W-:Y:S01]  /*1450*/  UCGABAR_ARV ;  /* 0x00000000000079c7 */ /* 0x00afe20008000000 */
[----:B------:R-:W-:Y:S05]  /*1460*/  BRA `(.L_x_17) ;  /* 0x0000000000047947 */ /* 0x000fea0003800000 */
.L_x_16:
[----:B-1-3--:R-:W-:Y:S01]  /*1470*/  NOP ;  /* 0x0000000000007918 */ /* 0x00afe20000000000 */
.L_x_17:
[----:B------:R-:W1:Y:S01]  /*1480*/  S2UR UR33, SR_CTAID.X ;  /* 0x00000000002179c3 */ /* 0x000e620000002500 */
[----:B------:R-:W-:-:S05]  /*1490*/  CS2R.32 R3, SR_CgaSize ;  /* 0x0000000000037805 */ /* 0x000fca0000008a00 */
[----:B------:R-:W-:-:S05]  /*14a0*/  IMAD R3, R3, -0xa0, RZ ;  /* 0xffffff6003037824 */ /* 0x000fca00078e02ff */
[----:B--2---:R-:W-:-:S14]  /*14b0*/  R2UR UR5, R3 ;  /* 0x00000000030572ca */ /* 0x004fdc00000e0000 */
[----:B------:R-:W2:Y:S01]  /*14c0*/  LDCU UR5, c[0x0][UR5+0x2b0] ;  /* 0x00005600050577ac */ /* 0x000ea20008000800 */
[----:B------:R-:W-:-:S05]  /*14d0*/  CS2R.32 R3, SR_CgaSize ;  /* 0x0000000000037805 */ /* 0x000fca0000008a00 */
[----:B------:R-:W-:-:S05]  /*14e0*/  IMAD R3, R3, -0xa0, RZ ;  /* 0xffffff6003037824 */ /* 0x000fca00078e02ff */
[----:B------:R-:W-:-:S14]  /*14f0*/  R2UR UR4, R3 ;  /* 0x00000000030472ca */ /* 0x000fdc00000e0000 */
[----:B------:R-:W3:Y:S01]  /*1500*/  LDCU UR4, c[0x0][UR4+0x2b4] ;  /* 0x00005680040477ac */ /* 0x000ee20008000800 */
[----:B------:R-:W4:Y:S01]  /*1510*/  S2UR UR28, SR_CTAID.Y ;  /* 0x00000000001c79c3 */ /* 0x000f220000002600 */
[----:B------:R-:W-:-:S05]  /*1520*/  CS2R.32 R3, SR_CgaSize ;  /* 0x0000000000037805 */ /* 0x000fca0000008a00 */
[----:B------:R-:W-:-:S05]  /*1530*/  IMAD R3, R3, -0xa0, RZ ;  /* 0xffffff6003037824 */ /* 0x000fca00078e02ff */
[----:B------:R-:W-:-:S14]  /*1540*/  R2UR UR61, R3 ;  /* 0x00000000033d72ca */ /* 0x000fdc00000e0000 */
[----:B------:R-:W3:Y:S01]  /*1550*/  LDCU UR61, c[0x0][UR61+0x2a0] ;  /* 0x000054003d3d77ac */ /* 0x000ee20008000800 */
[----:B------:R-:W-:-:S05]  /*1560*/  CS2R.32 R3, SR_CgaSize ;  /* 0x0000000000037805 */ /* 0x000fca0000008a00 */
[----:B------:R-:W-:-:S05]  /*1570*/  IMAD R3, R3, -0xa0, RZ ;  /* 0xffffff6003037824 */ /* 0x000fca00078e02ff */
[----:B------:R-:W-:-:S14]  /*1580*/  R2UR UR62, R3 ;  /* 0x00000000033e72ca */ /* 0x000fdc00000e0000 */
[----:B------:R-:W3:Y:S01]  /*1590*/  LDCU UR62, c[0x0][UR62+0x2a4] ;  /* 0x000054803e3e77ac */ /* 0x000ee20008000800 */
[----:B------:R-:W-:Y:S02]  /*15a0*/  USHF.R.U32.HI UR12, URZ, 0x1, UR45 ;  /* 0x00000001ff0c7899 */ /* 0x000fe4000801162d */
[----:B------:R-:W-:Y:S02]  /*15b0*/  USHF.R.U32.HI UR11, URZ, 0x2, UR45 ;  /* 0x00000002ff0b7899 */ /* 0x000fe4000801162d */
[----:B------:R-:W-:Y:S02]  /*15c0*/  USHF.L.U32 UR27, UR45, 0x8, URZ ;  /* 0x000000082d1b7899 */ /* 0x000fe400080006ff */
[----:B------:R-:W-:Y:S01]  /*15d0*/  USHF.L.U32 UR26, UR45, 0x9, URZ ;  /* 0x000000092d1a7899 */ /* 0x000fe200080006ff */
[----:B-1----:R-:W-:Y:S01]  /*15e0*/  I2FP.F32.U32 R3, UR33 ;  /* 0x0000002100037c45 */ /* 0x002fe20008201000 */
[----:B------:R-:W1:Y:S04]  /*15f0*/  LDCU UR29, c[0x0][0xb24] ;  /* 0x00016480ff1d77ac */ /* 0x000e680008000800 */
[----:B--2---:R-:W-:Y:S01]  /*1600*/  FMUL R3, R3, UR5 ;  /* 0x0000000503037c20 */ /* 0x004fe20008400000 */
[----:B------:R-:W-:Y:S01]  /*1610*/  ULOP3.LUT UR5, UR45, 0x3, URZ, 0xc0, !UPT ;  /* 0x000000032d057892 */ /* 0x000fe2000f8ec0ff */
[----:B----4-:R-:W-:Y:S01]  /*1620*/  I2FP.F32.U32 R2, UR28 ;  /* 0x0000001c00027c45 */ /* 0x010fe20008201000 */
[----:B------:R-:W2:Y:S03]  /*1630*/  LDCU UR42, c[0x0][0xb24] ;  /* 0x00016480ff2a77ac */ /* 0x000ea60008000800 */
[----:B------:R-:W4:Y:S01]  /*1640*/  F2I.U32.TRUNC.NTZ R3, R3 ;  /* 0x0000000300037305 */ /* 0x000f22000020f000 */
[----:B---3--:R-:W-:Y:S01]  /*1650*/  FMUL R2, R2, UR4 ;  /* 0x0000000402027c20 */ /* 0x008fe20008400000 */
[----:B------:R-:W-:-:S02]  /*1660*/  ULOP3.LUT UR4, UR30, 0x4, UR45, 0xf8, !UPT ;  /* 0x000000041e047892 */ /* 0x000fc4000f8ef82d */
[----:B------:R-:W-:Y:S02]  /*1670*/  UISETP.GT.U32.AND UP1, UPT, UR5, 0xffff, UPT ;  /* 0x0000ffff0500788c */ /* 0x000fe4000bf24070 */
[----:B------:R-:W-:Y:S02]  /*1680*/  UISETP.GT.U32.AND UP0, UPT, UR4, 0xffff, UPT ;  /* 0x0000ffff0400788c */ /* 0x000fe4000bf04070 */
[----:B------:R-:W3:Y:S01]  /*1690*/  F2I.U32.TRUNC.NTZ R2, R2 ;  /* 0x0000000200027305 */ /* 0x000ee2000020f000 */
[----:B------:R-:W-:Y:S02]  /*16a0*/  USEL UR24, UR5, 0xffff, !UP1 ;  /* 0x0000ffff05187887 */ /* 0x000fe4000c800000 */
[----:B------:R-:W-:Y:S01]  /*16b0*/  USEL UR21, UR4, 0xffff, !UP0 ;  /* 0x0000ffff04157887 */ /* 0x000fe2000c000000 */
[----:B------:R-:W1:Y:S01]  /*16c0*/  LDCU UR34, c[0x0][0xb30] ;  /* 0x00016600ff2277ac */ /* 0x000e620008000800 */
[----:B----4-:R-:W-:Y:S02]  /*16d0*/  R2UR UR6, R3 ;  /* 0x00000000030672ca */ /* 0x010fe400000e0000 */
[----:B------:R-:W-:Y:S01]  /*16e0*/  PRMT R3, RZ, 0x7610, R3 ;  /* 0x00007610ff037816 */ /* 0x000fe20000000003 */
[----:B------:R-:W-:Y:S01]  /*16f0*/  UMOV UR13, 0x11 ;  /* 0x00000011000d7882 */ /* 0x000fe20000000000 */
[----:B------:R-:W-:Y:S01]  /*1700*/  UMOV UR14, 0x5 ;  /* 0x00000005000e7882 */ /* 0x000fe20000000000 */
[----:B---3--:R-:W-:-:S02]  /*1710*/  R2UR UR7, R2 ;  /* 0x00000000020772ca */ /* 0x008fc400000e0000 */
[----:B------:R-:W-:-:S06]  /*1720*/  PRMT R2, RZ, 0x7610, R2 ;  /* 0x00007610ff027816 */ /* 0x000fcc0000000002 */
[----:B------:R-:W-:-:S04]  /*1730*/  UIADD3 UR5, UPT, UPT, -UR6, URZ, URZ ;  /* 0x000000ff06057290 */ /* 0x000fc8000fffe1ff */
[----:B------:R-:W-:Y:S02]  /*1740*/  UIMAD UR61, UR61, UR5, UR33 ;  /* 0x000000053d3d72a4 */ /* 0x000fe4000f8e0221 */
[----:B------:R-:W-:-:S04]  /*1750*/  UIADD3 UR4, UPT, UPT, -UR7, URZ, URZ ;  /* 0x000000ff07047290 */ /* 0x000fc8000fffe1ff */
[----:B------:R-:W-:Y:S01]  /*1760*/  UIMAD UR62, UR62, UR4, UR28 ;  /* 0x000000043e3e72a4 */ /* 0x000fe2000f8e021c */
[----:B-12---:R-:W-:Y:S11]  /*1770*/  BRA.U UP6, `(.L_x_18) ;  /* 0x0000000106647547 */ /* 0x006ff6000b800000 */
[----:B------:R-:W-:Y:S02]  /*1780*/  UISETP.NE.AND UP0, UPT, UR62, URZ, UPT ;  /* 0x000000ff3e00728c */ /* 0x000fe4000bf05270 */
[----:B------:R-:W-:Y:S02]  /*1790*/  UISETP.NE.AND UP2, UPT, UR62, 0x1, UPT ;  /* 0x000000013e00788c */ /* 0x000fe4000bf45270 */
[----:B------:R-:W-:Y:S02]  /*17a0*/  ULOP3.LUT UR4, UR61, 0x2, URZ, 0x3c, !UPT ;  /* 0x000000023d047892 */ /* 0x000fe4000f8e3cff */
[----:B------:R-:W-:Y:S02]  /*17b0*/  UISETP.GT.U32.AND UP4, UPT, UR61, 0x1, UP0 ;  /* 0x000000013d00788c */ /* 0x000fe40008784070 */
[----:B------:R-:W-:Y:S02]  /*17c0*/  UISETP.GT.U32.AND UP3, UPT, UR61, 0x1, UP2 ;  /* 0x000000013d00788c */ /* 0x000fe40009764070 */
[----:B------:R-:W-:-:S02]  /*17d0*/  UISETP.GT.U32.AND UP1, UPT, UR4, 0x1, UP0 ;  /* 0x000000010400788c */ /* 0x000fc40008724070 */
[----:B------:R-:W-:Y:S02]  /*17e0*/  UISETP.GT.U32.AND UP0, UPT, UR4, 0x1, UP2 ;  /* 0x000000010400788c */ /* 0x000fe40009704070 */
[----:B------:R-:W-:Y:S02]  /*17f0*/  USEL UR6, URZ, 0x1, UP4 ;  /* 0x00000001ff067887 */ /* 0x000fe4000a000000 */
[----:B------:R-:W-:Y:S02]  /*1800*/  USEL UR5, URZ, 0x10, UP3 ;  /* 0x00000010ff057887 */ /* 0x000fe40009800000 */
[----:B------:R-:W-:Y:S02]  /*1810*/  USEL UR4, URZ, 0x2, UP4 ;  /* 0x00000002ff047887 */ /* 0x000fe4000a000000 */
[----:B------:R-:W-:Y:S02]  /*1820*/  USEL UR9, URZ, 0x20, UP3 ;  /* 0x00000020ff097887 */ /* 0x000fe40009800000 */
[----:B------:R-:W-:-:S02]  /*1830*/  USEL UR8, URZ, 0x4, UP1 ;  /* 0x00000004ff087887 */ /* 0x000fc40008800000 */
[----:B------:R-:W-:Y:S02]  /*1840*/  UIADD3 UR4, UPT, UPT, UR4, UR5, UR6 ;  /* 0x0000000504047290 */ /* 0x000fe4000fffe006 */
[----:B------:R-:W-:Y:S02]  /*1850*/  USEL UR6, URZ, 0x8, UP1 ;  /* 0x00000008ff067887 */ /* 0x000fe40008800000 */
[----:B------:R-:W-:Y:S02]  /*1860*/  ULOP3.LUT UR10, UR61, 0xfffffffe, URZ, 0xc0, !UPT ;  /* 0xfffffffe3d0a7892 */ /* 0x000fe4000f8ec0ff */
[----:B------:R-:W-:Y:S02]  /*1870*/  USEL UR7, URZ, 0x40, UP0 ;  /* 0x00000040ff077887 */ /* 0x000fe40008000000 */
[----:B------:R-:W-:Y:S02]  /*1880*/  UIADD3 UR5, UPT, UPT, UR8, UR9, UR4 ;  /* 0x0000000908057290 */ /* 0x000fe4000fffe004 */
[----:B------:R-:W-:-:S02]  /*1890*/  ULEA UR4, UR62, UR10, 0x2 ;  /* 0x0000000a3e047291 */ /* 0x000fc4000f8e10ff */
[----:B------:R-:W-:Y:S02]  /*18a0*/  USEL UR8, URZ, 0x80, UP0 ;  /* 0x00000080ff087887 */ /* 0x000fe40008000000 */
[----:B------:R-:W-:-:S03]  /*18b0*/  UIADD3 UR5, UPT, UPT, UR6, UR7, UR5 ;  /* 0x0000000706057290 */ /* 0x000fc6000fffe005 */
[----:B------:R-:W-:Y:S01]  /*18c0*/  UMOV UR6, 0x3 ;  /* 0x0000000300067882 */ /* 0x000fe20000000000 */
[----:B------:R-:W-:Y:S02]  /*18d0*/  UIADD3 UR5, UPT, UPT, UR5, UR8, URZ ;  /* 0x0000000805057290 */ /* 0x000fe4000fffe0ff */
[----:B------:R-:W-:-:S04]  /*18e0*/  USHF.L.U32 UR4, UR6, UR4, URZ ;  /* 0x0000000406047299 */ /* 0x000fc800080006ff */
[----:B------:R-:W-:Y:S02]  /*18f0*/  MOV R3, UR5 ;  /* 0x0000000500037c02 */ /* 0x000fe40008000f00 */
[----:B------:R-:W-:-:S07]  /*1900*/  MOV R2, UR4 ;  /* 0x0000000400027c02 */ /* 0x000fce0008000f00 */
.L_x_18:
[----:B------:R-:W1:Y:S01]  /*1910*/  S2UR UR36, SR_CTAID.Z ;  /* 0x00000000002479c3 */ /* 0x000e620000002700 */
[----:B------:R-:W-:Y:S02]  /*1920*/  UISETP.GE.AND UP0, UPT, UR29, 0x1, UPT ;  /* 0x000000011d00788c */ /* 0x000fe4000bf06270 */
[----:B------:R-:W-:Y:S02]  /*1930*/  ULOP3.LUT UR24, UR24, 0xffff, URZ, 0xc0, !UPT ;  /* 0x0000ffff18187892 */ /* 0x000fe4000f8ec0ff */
[----:B------:R-:W-:Y:S02]  /*1940*/  ULOP3.LUT UR21, UR21, 0xffff, URZ, 0xc0, !UPT ;  /* 0x0000ffff15157892 */ /* 0x000fe4000f8ec0ff */
[----:B------:R-:W-:Y:S02]  /*1950*/  UISETP.NE.AND UP3, UPT, UR25, 0x2, UPT ;  /* 0x000000021900788c */ /* 0x000fe4000bf65270 */
[----:B------:R-:W-:Y:S02]  /*1960*/  ULOP3.LUT UR48, UR12, 0x1, URZ, 0xc0, !UPT ;  /* 0x000000010c307892 */ /* 0x000fe4000f8ec0ff */
[----:B------:R-:W-:-:S02]  /*1970*/  ULOP3.LUT UR46, UR11, 0x1, URZ, 0xc0, !UPT ;  /* 0x000000010b2e7892 */ /* 0x000fc4000f8ec0ff */
[----:B------:R-:W-:Y:S02]  /*1980*/  ULOP3.LUT UR27, UR27, 0x400, URZ, 0xc0, !UPT ;  /* 0x000004001b1b7892 */ /* 0x000fe4000f8ec0ff */
[----:B------:R-:W-:Y:S02]  /*1990*/  ULOP3.LUT UR26, UR26, 0x400, URZ, 0xc0, !UPT ;  /* 0x000004001a1a7892 */ /* 0x000fe4000f8ec0ff */
[----:B------:R-:W-:Y:S02]  /*19a0*/  USHF.L.U32 UR24, UR13, UR24, URZ ;  /* 0x000000180d187299 */ /* 0x000fe400080006ff */
[----:B------:R-:W-:Y:S01]  /*19b0*/  USHF.L.U32 UR21, UR14, UR21, URZ ;  /* 0x000000150e157299 */ /* 0x000fe200080006ff */
[----:B------:R-:W-:Y:S01]  /*19c0*/  UMOV UR20, UR33 ;  /* 0x0000002100147c82 */ /* 0x000fe20008000000 */
[----:B------:R-:W-:Y:S10]  /*19d0*/  BRA.U !UP0, `(.L_x_19) ;  /* 0x0000000108d47547 */ /* 0x000ff4000b800000 */
[----:B------:R-:W2:Y:S01]  /*19e0*/  LDCU.128 UR12, c[0x0][0xb10] ;  /* 0x00016200ff0c77ac */ /* 0x000ea20008000c00 */
[----:B------:R-:W3:Y:S01]  /*19f0*/  LDCU UR6, c[0x0][0x370] ;  /* 0x00006e00ff0677ac */ /* 0x000ee20008000800 */
[----:B------:R-:W4:Y:S01]  /*1a00*/  LDCU UR5, c[0x0][0x374] ;  /* 0x00006e80ff0577ac */ /* 0x000f220008000800 */
[----:B------:R-:W1:Y:S01]  /*1a10*/  LDCU UR32, c[0x0][0xb0c] ;  /* 0x00016180ff2077ac */ /* 0x000e620008000800 */
[----:B------:R-:W1:Y:S01]  /*1a20*/  LDCU UR4, c[0x0][0xb20] ;  /* 0x00016400ff0477ac */ /* 0x000e620008000800 */
[----:B------:R-:W1:Y:S01]  /*1a30*/  LDCU.64 UR8, c[0x0][0xb28] ;  /* 0x00016500ff0877ac */ /* 0x000e620008000a00 */
[----:B--2---:R-:W-:Y:S02]  /*1a40*/  UISETP.NE.AND UP0, UPT, UR14, 0x1, UPT ;  /* 0x000000010e00788c */ /* 0x004fe4000bf05270 */
[----:B----4-:R-:W-:Y:S02]  /*1a50*/  UIMAD.WIDE.U32 UR10, UR5, UR15, URZ ;  /* 0x0000000f050a72a5 */ /* 0x010fe4000f8e00ff */
[----:B---3--:R-:W-:-:S02]  /*1a60*/  UIMAD.WIDE.U32 UR18, UR6, UR12, URZ ;  /* 0x0000000c061272a5 */ /* 0x008fc4000f8e00ff */
[----:B-1----:R-:W-:Y:S02]  /*1a70*/  UISETP.NE.AND UP1, UPT, UR32, 0x1, UPT ;  /* 0x000000012000788c */ /* 0x002fe4000bf25270 */
[----:B------:R-:W-:Y:S01]  /*1a80*/  UISETP.NE.AND UP2, UPT, UR29, 0x1, UPT ;  /* 0x000000011d00788c */ /* 0x000fe2000bf45270 */
[----:B------:R-:W-:Y:S02]  /*1a90*/  UMOV UR10, UR11 ;  /* 0x0000000b000a7c82 */ /* 0x000fe40008000000 */
[----:B------:R-:W-:Y:S01]  /*1aa0*/  UMOV UR18, UR19 ;  /* 0x0000001300127c82 */ /* 0x000fe20008000000 */
[----:B------:R-:W-:Y:S02]  /*1ab0*/  @UP0 USHF.R.U32.HI UR5, URZ, UR4, UR10 ;  /* 0x00000004ff050299 */ /* 0x000fe4000801160a */
[----:B------:R-:W-:Y:S02]  /*1ac0*/  UIMAD.WIDE.U32 UR22, UR28, UR15, URZ ;  /* 0x0000000f1c1672a5 */ /* 0x000fe4000f8e00ff */
[----:B------:R-:W-:-:S02]  /*1ad0*/  UIMAD.WIDE.U32 UR10, UR5, UR8, URZ ;  /* 0x00000008050a72a5 */ /* 0x000fc4000f8e00ff */
[----:B------:R-:W-:Y:S02]  /*1ae0*/  @UP1 USHF.R.U32.HI UR6, URZ, UR13, UR18 ;  /* 0x0000000dff061299 */ /* 0x000fe40008011612 */
[----:B------:R-:W-:Y:S02]  /*1af0*/  UIMAD.WIDE.U32 UR16, UR33, UR12, URZ ;  /* 0x0000000c211072a5 */ /* 0x000fe4000f8e00ff */
[----:B------:R-:W-:Y:S01]  /*1b00*/  UIMAD.WIDE.U32 UR18, UR6, UR8, URZ ;  /* 0x00000008061272a5 */ /* 0x000fe2000f8e00ff */
[----:B------:R-:W-:Y:S01]  /*1b10*/  UMOV UR22, UR23 ;  /* 0x0000001700167c82 */ /* 0x000fe20008000000 */
[----:B------:R-:W-:Y:S01]  /*1b20*/  UMOV UR10, UR11 ;  /* 0x0000000b000a7c82 */ /* 0x000fe20008000000 */
[----:B------:R-:W-:Y:S02]  /*1b30*/  USHF.R.U32.HI UR22, URZ, UR4, UR22 ;  /* 0x00000004ff167299 */ /* 0x000fe40008011616 */
[----:B------:R-:W-:Y:S02]  /*1b40*/  @UP2 USHF.R.U32.HI UR5, URZ, UR9, UR10 ;  /* 0x00000009ff052299 */ /* 0x000fe4000801160a */
[----:B------:R-:W-:Y:S01]  /*1b50*/  UMOV UR7, UR19 ;  /* 0x0000001300077c82 */ /* 0x000fe20008000000 */
[----:B------:R-:W-:Y:S01]  /*1b60*/  UMOV UR16, UR17 ;  /* 0x0000001100107c82 */ /* 0x000fe20008000000 */
[----:B------:R-:W-:-:S02]  /*1b70*/  @UP2 USHF.R.U32.HI UR6, URZ, UR9, UR7 ;  /* 0x00000009ff062299 */ /* 0x000fc40008011607 */
[----:B------:R-:W-:Y:S02]  /*1b80*/  USHF.R.U32.HI UR16, URZ, UR13, UR16 ;  /* 0x0000000dff107299 */ /* 0x000fe40008011610 */
[----:B------:R-:W-:Y:S02]  /*1b90*/  USEL UR4, UR28, UR22, !UP0 ;  /* 0x000000161c047287 */ /* 0x000fe4000c000000 */
[----:B------:R-:W-:Y:S02]  /*1ba0*/  UIMAD UR7, UR5, UR29, URZ ;  /* 0x0000001d050772a4 */ /* 0x000fe4000f8e02ff */
[----:B------:R-:W-:Y:S02]  /*1bb0*/  USEL UR5, UR33, UR16, !UP1 ;  /* 0x0000001021057287 */ /* 0x000fe4000c800000 */
[----:B------:R-:W-:Y:S02]  /*1bc0*/  UIMAD UR12, UR6, UR29, URZ ;  /* 0x0000001d060c72a4 */ /* 0x000fe4000f8e02ff */
[----:B------:R-:W-:-:S02]  /*1bd0*/  UISETP.GE.AND UP0, UPT, UR4, UR7, UPT ;  /* 0x000000070400728c */ /* 0x000fc4000bf06270 */
[----:B------:R-:W-:Y:S02]  /*1be0*/  UIMAD.WIDE.U32 UR10, UR4, UR8, URZ ;  /* 0x00000008040a72a5 */ /* 0x000fe4000f8e00ff */
[----:B------:R-:W-:Y:S02]  /*1bf0*/  UISETP.GE.OR UP0, UPT, UR5, UR12, UP0 ;  /* 0x0000000c0500728c */ /* 0x000fe40008706670 */
[----:B------:R-:W-:Y:S02]  /*1c00*/  UIMAD.WIDE.U32 UR12, UR5, UR8, URZ ;  /* 0x00000008050c72a5 */ /* 0x000fe4000f8e00ff */
[----:B------:R-:W-:Y:S01]  /*1c10*/  UIADD3 UR10, UPT, UPT, -UR4, URZ, URZ ;  /* 0x000000ff040a7290 */ /* 0x000fe2000fffe1ff */
[----:B------:R-:W-:Y:S01]  /*1c20*/  UMOV UR8, UR11 ;  /* 0x0000000b00087c82 */ /* 0x000fe20008000000 */
[----:B------:R-:W-:Y:S02]  /*1c30*/  UIADD3 UR20, UPT, UPT, -UR5, URZ, URZ ;  /* 0x000000ff05147290 */ /* 0x000fe4000fffe1ff */
[----:B------:R-:W-:-:S03]  /*1c40*/  USHF.R.U32.HI UR8, URZ, UR9, UR8 ;  /* 0x00000009ff087299 */ /* 0x000fc60008011608 */
[----:B------:R-:W-:Y:S01]  /*1c50*/  @!UP0 UMOV UR7, UR13 ;  /* 0x0000000d00078c82 */ /* 0x000fe20008000000 */
[----:B------:R-:W-:Y:S02]  /*1c60*/  UIMAD UR28, UR14, UR10, UR28 ;  /* 0x0000000a0e1c72a4 */ /* 0x000fe4000f8e021c */
[----:B------:R-:W-:Y:S02]  /*1c70*/  USEL UR8, UR4, UR8, !UP2 ;  /* 0x0000000804087287 */ /* 0x000fe4000d000000 */
[----:B------:R-:W-:Y:S02]  /*1c80*/  @!UP0 USHF.R.U32.HI UR7, URZ, UR9, UR7 ;  /* 0x00000009ff078299 */ /* 0x000fe40008011607 */
[----:B------:R-:W-:Y:S02]  /*1c90*/  UIADD3 UR9, UPT, UPT, -UR8, URZ, URZ ;  /* 0x000000ff08097290 */ /* 0x000fe4000fffe1ff */
[----:B------:R-:W-:Y:S02]  /*1ca0*/  @!UP0 USEL UR7, UR5, UR7, !UP2 ;  /* 0x0000000705078287 */ /* 0x000fe4000d000000 */
[----:B------:R-:W-:-:S02]  /*1cb0*/  UIMAD UR9, UR29, UR9, UR4 ;  /* 0x000000091d0972a4 */ /* 0x000fc4000f8e0204 */
[----:B------:R-:W-:Y:S02]  /*1cc0*/  @!UP0 UIADD3 UR8, UPT, UPT, UR8, -UR7, URZ ;  /* 0x8000000708088290 */ /* 0x000fe4000fffe0ff */
[----:B------:R-:W-:Y:S02]  /*1cd0*/  @!UP0 UIMAD UR6, UR9, UR6, UR7 ;  /* 0x00000006090682a4 */ /* 0x000fe4000f8e0207 */
[----:B------:R-:W-:Y:S02]  /*1ce0*/  @!UP0 UIMAD UR4, UR8, UR29, UR5 ;  /* 0x0000001d080482a4 */ /* 0x000fe4000f8e0205 */
[----:B------:R-:W-:Y:S02]  /*1cf0*/  UIMAD UR20, UR32, UR20, UR33 ;  /* 0x00000014201472a4 */ /* 0x000fe4000f8e0221 */
[----:B------:R-:W-:Y:S01]  /*1d00*/  UIMAD UR28, UR4, UR14, UR28 ;  /* 0x0000000e041c72a4 */ /* 0x000fe2000f8e021c */
[----:B------:R-:W-:Y:S02]  /*1d10*/  @!UP0 UMOV UR5, UR6 ;  /* 0x0000000600058c82 */ /* 0x000fe40008000000 */
[----:B------:R-:W-:-:S12]  /*1d20*/  UIMAD UR20, UR5, UR32, UR20 ;  /* 0x00000020051472a4 */ /* 0x000fd8000f8e0214 */
.L_x_19:
[----:B------:R-:W-:-:S09]  /*1d30*/  UISETP.NE.AND UP0, UPT, UR34, 0x1, UPT ;  /* 0x000000012200788c */ /* 0x000fd2000bf05270 */
[----:B------:R-:W-:Y:S05]  /*1d40*/  BRA.U UP0, `(.L_x_20) ;  /* 0x0000000100447547 */ /* 0x000fea000b800000 */
[----:B------:R-:W2:Y:S01]  /*1d50*/  LDCU.128 UR8, c[0x0][0xb10] ;  /* 0x00016200ff0877ac */ /* 0x000ea20008000c00 */
[----:B------:R-:W3:Y:S01]  /*1d60*/  LDCU UR12, c[0x0][0xb0c] ;  /* 0x00016180ff0c77ac */ /* 0x000ee20008000800 */
[----:B------:R-:W4:Y:S01]  /*1d70*/  LDCU UR13, c[0x0][0xb20] ;  /* 0x00016400ff0d77ac */ /* 0x000f220008000800 */
[----:B--2---:R-:W-:Y:S02]  /*1d80*/  UIMAD.WIDE.U32 UR6, UR20, UR8, URZ ;  /* 0x00000008140672a5 */ /* 0x004fe4000f8e00ff */
[----:B------:R-:W-:Y:S02]  /*1d90*/  UIMAD.WIDE.U32 UR4, UR28, UR11, URZ ;  /* 0x0000000b1c0472a5 */ /* 0x000fe4000f8e00ff */
[----:B---3--:R-:W-:Y:S02]  /*1da0*/  UISETP.NE.AND UP1, UPT, UR12, 0x1, UPT ;  /* 0x000000010c00788c */ /* 0x008fe4000bf25270 */
[----:B------:R-:W-:Y:S01]  /*1db0*/  UISETP.NE.AND UP0, UPT, UR10, 0x1, UPT ;  /* 0x000000010a00788c */ /* 0x000fe2000bf05270 */
[----:B------:R-:W-:-:S02]  /*1dc0*/  UMOV UR6, UR7 ;  /* 0x0000000700067c82 */ /* 0x000fc40008000000 */
[----:B------:R-:W-:Y:S01]  /*1dd0*/  UMOV UR4, UR5 ;  /* 0x0000000500047c82 */ /* 0x000fe20008000000 */
[----:B------:R-:W-:Y:S02]  /*1de0*/  USHF.R.U32.HI UR9, URZ, UR9, UR6 ;  /* 0x00000009ff097299 */ /* 0x000fe40008011606 */
[----:B----4-:R-:W-:Y:S02]  /*1df0*/  USHF.R.U32.HI UR4, URZ, UR13, UR4 ;  /* 0x0000000dff047299 */ /* 0x010fe40008011604 */
[----:B------:R-:W-:Y:S02]  /*1e00*/  USEL UR5, UR20, UR9, !UP1 ;  /* 0x0000000914057287 */ /* 0x000fe4000c800000 */
[----:B------:R-:W-:-:S04]  /*1e10*/  USEL UR4, UR28, UR4, !UP0 ;  /* 0x000000041c047287 */ /* 0x000fc8000c000000 */
[----:B------:R-:W-:Y:S02]  /*1e20*/  UIADD3 UR6, UPT, UPT, -UR4, UR5, URZ ;  /* 0x0000000504067290 */ /* 0x000fe4000fffe1ff */
[----:B------:R-:W-:Y:S02]  /*1e30*/  UIADD3 UR4, UPT, UPT, UR4, -UR5, URZ ;  /* 0x8000000504047290 */ /* 0x000fe4000fffe0ff */
[----:B------:R-:W-:Y:S02]  /*1e40*/  UIMAD UR28, UR6, UR10, UR28 ;  /* 0x0000000a061c72a4 */ /* 0x000fe4000f8e021c */
[----:B------:R-:W-:-:S12]  /*1e50*/  UIMAD UR20, UR4, UR12, UR20 ;  /* 0x0000000c041472a4 */ /* 0x000fd8000f8e0214 */
.L_x_20:
[----:B------:R-:W-:-:S09]  /*1e60*/  UISETP.EQ.U32.AND UP0, UPT, UR35, 0x1, UPT ;  /* 0x000000012300788c */ /* 0x000fd2000bf02070 */
[----:B------:R-:W-:Y:S05]  /*1e70*/  BRA.U !UP0, `(.L_x_21) ;  /* 0x00000001080c7547 */ /* 0x000fea000b800000 */
[----:B------:R-:W-:Y:S01]  /*1e80*/  UCGABAR_WAIT ;  /* 0x0000000000007dc7 */ /* 0x000fe20008000000 */
[----:B------:R-:W-:Y:S01]  /*1e90*/  CCTL.IVALL ;  /* 0x00000000ff00798f */ /* 0x000fe20002000000 */
[----:B------:R-:W-:Y:S05]  /*1ea0*/  BRA `(.L_x_22) ;  /* 0x0000000000047947 */ /* 0x000fea0003800000 */
.L_x_21:
[----:B------:R-:W-:Y:S06]  /*1eb0*/  BAR.SYNC.DEFER_BLOCKING 0x0 ;  /* 0x0000000000007b1d */ /* 0x000fec0000010000 */
.L_x_22:
[----:B------:R-:W-:Y:S05]  /*1ec0*/  BRA.U UP3, `(.L_x_23) ;  /* 0x0000002d03b47547 */ /* 0x000fea000b800000 */
[----:B------:R-:W2:Y:S01]  /*1ed0*/  LDCU UR6, c[0x0][0x38c] ;  /* 0x00007180ff0677ac */ /* 0x000ea20008000800 */
[----:B------:R-:W-:Y:S01]  /*1ee0*/  PLOP3.LUT P1, PT, PT, PT, UP5, 0x80, 0x8 ;  /* 0x000000000008781c */ /* 0x000fe20003f2f058 */
[----:B------:R-:W-:Y:S01]  /*1ef0*/  IMAD.MOV.U32 R12, RZ, RZ, 0x1 ;  /* 0x00000001ff0c7424 */ /* 0x000fe200078e00ff */
[----:B------:R-:W-:Y:S01]  /*1f00*/  ISETP.NE.AND P2, PT, R0, RZ, P3 ;  /* 0x000000ff0000720c */ /* 0x000fe20001f45270 */
[----:B------:R-:W-:Y:S01]  /*1f10*/  USHF.L.U32 UR7, UR33, 0x6, URZ ;  /* 0x0000000621077899 */ /* 0x000fe200080006ff */
[----:B------:R-:W-:Y:S01]  /*1f20*/  PLOP3.LUT P1, PT, P1, PT, PT, 0x8, 0x80 ;  /* 0x000000000080781c */ /* 0x000fe20000f2e170 */
[----:B------:R-:W-:Y:S01]  /*1f30*/  UISETP.NE.AND UP1, UPT, UR25, URZ, UPT ;  /* 0x000000ff1900728c */ /* 0x000fe2000bf25270 */
[----:B------:R-:W-:Y:S01]  /*1f40*/  CS2R R10, SRZ ;  /* 0x00000000000a7805 */ /* 0x000fe2000001ff00 */
[----:B------:R-:W-:Y:S01]  /*1f50*/  IMAD.MOV.U32 R9, RZ, RZ, RZ ;  /* 0x000000ffff097224 */ /* 0x000fe200078e00ff */
[----:B------:R-:W3:Y:S01]  /*1f60*/  LDCU UR40, c[0x0][0x370] ;  /* 0x00006e00ff2877ac */ /* 0x000ee20008000800 */
[----:B------:R-:W-:Y:S01]  /*1f70*/  IMAD.MOV.U32 R8, RZ, RZ, 0x1 ;  /* 0x00000001ff087424 */ /* 0x000fe200078e00ff */
[----:B------:R-:W-:Y:S01]  /*1f80*/  USEL UR25, UR44, 0x2, UP1 ;  /* 0x000000022c197887 */ /* 0x000fe20008800000 */
[----:B------:R-:W4:Y:S01]  /*1f90*/  LDCU.64 UR30, c[0x0][0x348] ;  /* 0x00006900ff1e77ac */ /* 0x000f220008000a00 */
[----:B--2---:R-:W-:-:S02]  /*1fa0*/  UIADD3 UR5, UPT, UPT, UR6, 0x1f, URZ ;  /* 0x0000001f06057890 */ /* 0x004fc4000fffe0ff */
[----:B------:R-:W-:Y:S02]  /*1fb0*/  UIADD3 UR49, UPT, UPT, UR6, 0x3e, URZ ;  /* 0x0000003e06317890 */ /* 0x000fe4000fffe0ff */
[----:B------:R-:W-:Y:S01]  /*1fc0*/  USHF.R.S32.HI UR4, URZ, 0x1f, UR5 ;  /* 0x0000001fff047899 */ /* 0x000fe20008011405 */
[----:B------:R-:W2:Y:S03]  /*1fd0*/  LDCU UR39, c[0x0][0x374] ;  /* 0x00006e80ff2777ac */ /* 0x000ea60008000800 */
[----:B------:R-:W-:Y:S02]  /*1fe0*/  ULEA.HI UR4, UR4, UR5, URZ, 0x5 ;  /* 0x0000000504047291 */ /* 0x000fe4000f8f28ff */
[----:B------:R-:W-:Y:S02]  /*1ff0*/  ULOP3.LUT UR5, UR7, 0x40, URZ, 0xc0, !UPT ;  /* 0x0000004007057892 */ /* 0x000fe4000f8ec0ff */
[----:B------:R-:W-:-:S02]  /*2000*/  USHF.R.S32.HI UR43, URZ, 0x5, UR4 ;  /* 0x00000005ff2b7899 */ /* 0x000fc40008011404 */
[----:B------:R-:W-:Y:S02]  /*2010*/  UIADD3 UR4, UPT, UPT, UR6, -0x1, URZ ;  /* 0xffffffff06047890 */ /* 0x000fe4000fffe0ff */
[----:B------:R-:W-:Y:S02]  /*2020*/  UISETP.LT.U32.AND UP0, UPT, UR43, 0x34, UPT ;  /* 0x000000342b00788c */ /* 0x000fe4000bf01070 */
[----:B------:R-:W-:Y:S02]  /*2030*/  UISETP.GE.U32.AND UP2, UPT, UR4, -0x3f, UPT ;  /* 0xffffffc10400788c */ /* 0x000fe4000bf46070 */
[----:B------:R-:W-:Y:S02]  /*2040*/  USEL UR41, UR43, 0x34, UP0 ;  /* 0x000000342b297887 */ /* 0x000fe40008000000 */
[----:B------:R-:W-:Y:S02]  /*2050*/  ULEA UR48, UR48, UR5, 0x5 ;  /* 0x0000000530307291 */ /* 0x000fe4000f8e28ff */
[----:B------:R-:W-:-:S02]  /*2060*/  UIADD3 UR4, UPT, UPT, UR41, -0x1, URZ ;  /* 0xffffffff29047890 */ /* 0x000fc4000fffe0ff */
[----:B------:R-:W-:Y:S02]  /*2070*/  ULEA UR46, UR46, UR5, 0x5 ;  /* 0x000000052e2e7291 */ /* 0x000fe4000f8e28ff */
[----:B------:R-:W-:Y:S02]  /*2080*/  UIADD3 UR47, UPT, UPT, UR43, -UR41, URZ ;  /* 0x800000292b2f7290 */ /* 0x000fe4000fffe0ff */
[----:B------:R-:W-:Y:S01]  /*2090*/  @UP2 UIADD3 UR4, UPT, UPT, UR41, URZ, URZ ;  /* 0x000000ff29042290 */ /* 0x000fe2000fffe0ff */
[----:B------:R-:W-:-:S03]  /*20a0*/  UMOV UR7, URZ ;  /* 0x000000ff00077c82 */ /* 0x000fc60008000000 */
[----:B------:R-:W-:Y:S02]  /*20b0*/  UIADD3 UR29, UPT, UPT, UR4, 0x1, URZ ;  /* 0x00000001041d7890 */ /* 0x000fe4000fffe0ff */
[----:B--234-:R-:W-:-:S12]  /*20c0*/  UIADD3 UR44, UPT, UPT, -UR4, URZ, URZ ;  /* 0x000000ff042c7290 */ /* 0x01cfd8000fffe1ff */
.L_x_43:
[----:B------:R-:W-:Y:S01]  /*20d0*/  UISETP.NE.AND UP0, UPT, UR45, URZ, UPT ;  /* 0x000000ff2d00728c */ /* 0x000fe2000bf05270 */
[----:B------:R-:W2:Y:S08]  /*20e0*/  S2UR UR45, SR_CgaCtaId ;  /* 0x00000000002d79c3 */ /* 0x000eb00000008800 */
[----:B-1----:R-:W-:Y:S05]  /*20f0*/  BRA.U UP0, `(.L_x_24) ;  /* 0x0000000100347547 */ /* 0x002fea000b800000 */
[----:B------:R-:W3:Y:S01]  /*2100*/  S2R R0, SR_CgaCtaId ;  /* 0x0000000000007919 */ /* 0x000ee20000008800 */
[----:B------:R-:W-:Y:S02]  /*2110*/  MOV R3, 0x400 ;  /* 0x0000040000037802 */ /* 0x000fe40000000f00 */
[----:B------:R-:W-:Y:S02]  /*2120*/  SHF.L.U32 R2, R8, 0x1f, RZ ;  /* 0x0000001f08027819 */ /* 0x000fe400000006ff */
[----:B---3--:R-:W-:-:S05]  /*2130*/  LEA R0, R0, R3, 0x18 ;  /* 0x0000000300007211 */ /* 0x008fca00078ec0ff */
[----:B------:R-:W-:-:S04]  /*2140*/  IMAD R3, R9, 0x8, R0 ;  /* 0x0000000809037824 */ /* 0x000fc800078e0200 */
[----:B------:R-:W3:Y:S02]  /*2150*/  SYNCS.PHASECHK.TRANS64.TRYWAIT P0, [R3+URZ+0x3e0], R2 ;  /* 0x0003e002030075a7 */ /* 0x000ee400080011ff */
[----:B---3--:R-:W-:Y:S05]  /*2160*/  @!P0 BRA `(.L_x_25) ;  /* 0x0000007c00c08947 */ /* 0x008fea0003800000 */
.L_x_172:
[----:B------:R-:W-:Y:S01]  /*2170*/  VIADD R9, R9, 0x1 ;  /* 0x0000000109097836 */ /* 0x000fe20000000000 */
[----:B------:R3:W-:Y:S04]  /*2180*/  SYNCS.ARRIVE.TRANS64.A1T0 RZ, [R3+URZ+0x3d0], RZ ;  /* 0x0003d0ff03ff79a7 */ /* 0x0007e800081000ff */
[----:B------:R-:W-:-:S04]  /*2190*/  ISETP.NE.AND P0, PT, R9, 0x2, PT ;  /* 0x000000020900780c */ /* 0x000fc80003f05270 */
[----:B------:R-:W-:Y:S02]  /*21a0*/  SEL R9, R9, RZ, P0 ;  /* 0x000000ff09097207 */ /* 0x000fe40000000000 */
[----:B---3--:R-:W-:-:S04]  /*21b0*/  SEL R3, RZ, 0x1, P0 ;  /* 0x00000001ff037807 */ /* 0x008fc80000000000 */
[----:B------:R-:W-:-:S07]  /*21c0*/  LOP3.LUT R8, R8, R3, RZ, 0x3c, !PT ;  /* 0x0000000308087212 */ /* 0x000fce00078e3cff */
.L_x_24:
[----:B------:R-:W-:Y:S01]  /*21d0*/  UMOV UR6, 0x400 ;  /* 0x0000040000067882 */ /* 0x000fe20000000000 */
[----:B------:R-:W-:Y:S01]  /*21e0*/  SHF.L.U32 R0, R12, 0x1f, RZ ;  /* 0x0000001f0c007819 */ /* 0x000fe200000006ff */
[----:B--2---:R-:W-:Y:S02]  /*21f0*/  ULEA UR6, UR45, UR6, 0x18 ;  /* 0x000000062d067291 */ /* 0x004fe4000f8ec0ff */
[----:B------:R-:W-:Y:S02]  /*2200*/  UISETP.GE.U32.AND UP0, UPT, UR49, 0x3f, UPT ;  /* 0x0000003f3100788c */ /* 0x000fe4000bf06070 */
[----:B------:R-:W-:Y:S02]  /*2210*/  ULEA UR4, UR7, UR6, 0x3 ;  /* 0x0000000607047291 */ /* 0x000fe4000f8e18ff */
[----:B------:R-:W-:Y:S01]  /*2220*/  ULEA UR11, UR28, UR48, 0x7 ;  /* 0x000000301c0b7291 */ /* 0x000fe2000f8e38ff */
[----:B------:R-:W-:-:S06]  /*2230*/  UMOV UR13, URZ ;  /* 0x000000ff000d7c82 */ /* 0x000fcc0008000000 */
[----:B------:R2:W3:Y:S01]  /*2240*/  SYNCS.PHASECHK.TRANS64.TRYWAIT P0, [UR4+0x1a0], R0 ;  /* 0x0001a000ff0075a7 */ /* 0x0004e20008001104 */
[----:B------:R-:W-:-:S04]  /*2250*/  ULEA.HI UR4, UR20, UR20, URZ, 0x1 ;  /* 0x0000001414047291 */ /* 0x000fc8000f8f08ff */
[----:B------:R-:W-:-:S04]  /*2260*/  USHF.L.U32 UR4, UR4, 0x6, URZ ;  /* 0x0000000604047899 */ /* 0x000fc800080006ff */
[----:B------:R-:W-:-:S04]  /*2270*/  ULOP3.LUT UR35, UR4, 0xffffff80, URZ, 0xc0, !UPT ;  /* 0xffffff8004237892 */ /* 0x000fc8000f8ec0ff */
[----:B------:R-:W-:Y:S01]  /*2280*/  UIADD3 UR35, UPT, UPT, UR46, UR35, URZ ;  /* 0x000000232e237290 */ /* 0x000fe2000fffe0ff */
[----:B------:R-:W-:Y:S11]  /*2290*/  BRA.U !UP0, `(.L_x_26) ;  /* 0x0000000108cc7547 */ /* 0x000ff6000b800000 */
[----:B------:R-:W-:Y:S01]  /*22a0*/  UMOV UR18, UR44 ;  /* 0x0000002c00127c82 */ /* 0x000fe20008000000 */
[----:B------:R-:W-:Y:S01]  /*22b0*/  UMOV UR4, UR7 ;  /* 0x0000000700047c82 */ /* 0x000fe20008000000 */
[----:B------:R-:W-:-:S05]  /*22c0*/  UMOV UR34, URZ ;  /* 0x000000ff00227c82 */ /* 0x000fca0008000000 */
.L_x_32:
[----:B------:R-:W-:Y:S01]  /*22d0*/  ULEA UR33, UR4, UR6, 0x3 ;  /* 0x0000000604217291 */ /* 0x000fe2000f8e18ff */
[----:B------:R-:W-:Y:S01]  /*22e0*/  @P3 MOV R2, 0x2000 ;  /* 0x0000200000023802 */ /* 0x000fe20000000f00 */
[----:B-1-34-:R-:W-:Y:S10]  /*22f0*/  @P0 BRA `(.L_x_27) ;  /* 0x00000000000c0947 */ /* 0x01aff40003800000 */
[----:B------:R-:W-:-:S04]  /*2300*/  SHF.L.U32 R3, R12, 0x1f, RZ ;  /* 0x0000001f0c037819 */ /* 0x000fc800000006ff */
[----:B------:R-:W3:Y:S02]  /*2310*/  SYNCS.PHASECHK.TRANS64.TRYWAIT P0, [UR33+0x1a0], R3 ;  /* 0x0001a003ff0075a7 */ /* 0x000ee40008001121 */
[----:B---3--:R-:W-:Y:S05]  /*2320*/  @!P0 BRA `(.L_x_28) ;  /* 0x0000007c00648947 */ /* 0x008fea0003800000 */
.L_x_27:
[----:B------:R3:W-:Y:S01]  /*2330*/  @P3 SYNCS.ARRIVE.TRANS64 RZ, [UR33], R2 ;  /* 0x00000002ffff39a7 */ /* 0x0007e20008000021 */
[----:B------:R-:W-:Y:S02]  /*2340*/  ULOP3.LUT UR5, UR25, 0x2, URZ, 0xfc, !UPT ;  /* 0x0000000219057892 */ /* 0x000fe4000f8efcff */
[----:B------:R-:W-:Y:S02]  /*2350*/  UIADD3 UR18, UPT, UPT, UR18, 0x1, URZ ;  /* 0x0000000112127890 */ /* 0x000fe4000fffe0ff */
[----:B------:R-:W-:Y:S02]  /*2360*/  UISETP.NE.AND UP0, UPT, UR5, 0x2, UPT ;  /* 0x000000020500788c */ /* 0x000fe4000bf05270 */
[----:B------:R-:W-:-:S07]  /*2370*/  UISETP.NE.AND UP2, UPT, UR18, 0x1, UPT ;  /* 0x000000011200788c */ /* 0x000fce000bf45270 */
[----:B------:R-:W-:Y:S05]  /*2380*/  BRA.U UP0, `(.L_x_29) ;  /* 0x0000000100047547 */ /* 0x000fea000b800000 */
[----:B-1----:R-:W-:Y:S05]  /*2390*/  BPT.TRAP 0x1 ;  /* 0x000000040000795c */ /* 0x002fea0000300000 */
.L_x_29:
[----:B------:R-:W-:Y:S04]  /*23a0*/  BSSY.RECONVERGENT B0, `(.L_x_30) ;  /* 0x0000003000007945 */ /* 0x000fe80003800200 */
[----:B------:R-:W-:Y:S05]  /*23b0*/  @!P2 BRA `(.L_x_31) ;  /* 0x000000000004a947 */ /* 0x000fea0003800000 */
[----:B-1----:R-:W-:Y:S05]  /*23c0*/  BPT.TRAP 0x1 ;  /* 0x000000040000795c */ /* 0x002fea0000300000 */
.L_x_31:
[----:B-1----:R-:W-:Y:S05]  /*23d0*/  BSYNC.RECONVERGENT B0 ;  /* 0x0000000000007941 */ /* 0x002fea0003800200 */
.L_x_30:
[----:B------:R-:W-:Y:S02]  /*23e0*/  UIADD3 UR5, UPT, UPT, UR4, 0x1, URZ ;  /* 0x0000000104057890 */ /* 0x000fe4000fffe0ff */
[----:B------:R-:W-:Y:S02]  /*23f0*/  USHF.L.U32 UR4, UR4, 0xb, URZ ;  /* 0x0000000b04047899 */ /* 0x000fe400080006ff */
[----:B------:R-:W-:Y:S02]  /*2400*/  UISETP.NE.AND UP0, UPT, UR5, 0x34, UPT ;  /* 0x000000340500788c */ /* 0x000fe4000bf05270 */
[----:B------:R-:W-:Y:S02]  /*2410*/  UIADD3 UR16, UP1, UPT, UR30, 0x80, URZ ;  /* 0x000000801e107890 */ /* 0x000fe4000ff3e0ff */
[----:B------:R-:W-:Y:S02]  /*2420*/  USEL UR8, URZ, 0x1, UP0 ;  /* 0x00000001ff087887 */ /* 0x000fe40008000000 */
[----:B------:R-:W-:-:S02]  /*2430*/  USEL UR7, UR5, URZ, UP0 ;  /* 0x000000ff05077287 */ /* 0x000fc40008000000 */
[----:B------:R-:W-:Y:S02]  /*2440*/  ULOP3.LUT UR32, UR27, UR4, URZ, 0xfc, !UPT ;  /* 0x000000041b207292 */ /* 0x000fe4000f8efcff */
[----:B------:R-:W-:Y:S01]  /*2450*/  ULEA UR5, UR7, UR6, 0x3 ;  /* 0x0000000607057291 */ /* 0x000fe2000f8e18ff */
[----:B------:R-:W-:Y:S01]  /*2460*/  LOP3.LUT R12, R12, UR8, RZ, 0x3c, !PT ;  /* 0x000000080c0c7c12 */ /* 0x000fe2000f8e3cff */
[----:B------:R-:W-:Y:S02]  /*2470*/  UIADD3 UR14, UP0, UPT, UR30, 0x180, URZ ;  /* 0x000001801e0e7890 */ /* 0x000fe4000ff1e0ff */
[----:B------:R-:W-:Y:S01]  /*2480*/  ULOP3.LUT UR8, UR26, UR4, URZ, 0xfc, !UPT ;  /* 0x000000041a087292 */ /* 0x000fe2000f8efcff */
[----:B--2---:R-:W-:Y:S01]  /*2490*/  SHF.L.U32 R0, R12, 0x1f, RZ ;  /* 0x0000001f0c007819 */ /* 0x004fe200000006ff */
[----:B------:R-:W-:Y:S02]  /*24a0*/  ULOP3.LUT UR33, UR33, 0xfefffff8, URZ, 0xc0, !UPT ;  /* 0xfefffff821217892 */ /* 0x000fe4000f8ec0ff */
[----:B------:R-:W-:Y:S01]  /*24b0*/  UIADD3.X UR17, UPT, UPT, URZ, UR31, URZ, UP1, !UPT ;  /* 0x0000001fff117290 */ /* 0x000fe20008ffe4ff */
[----:B------:R4:W1:Y:S01]  /*24c0*/  SYNCS.PHASECHK.TRANS64.TRYWAIT P0, [UR5+0x1a0], R0 ;  /* 0x0001a000ff0075a7 */ /* 0x0008620008001105 */
[----:B------:R-:W-:-:S02]  /*24d0*/  UIADD3 UR32, UPT, UPT, UR6, 0x4600, UR32 ;  /* 0x0000460006207890 */ /* 0x000fc4000fffe020 */
[----:B------:R-:W-:Y:S02]  /*24e0*/  UPRMT UR5, URZ, 0x5410, UR24 ;  /* 0x00005410ff057896 */ /* 0x000fe40008000018 */
[----:B------:R-:W-:Y:S02]  /*24f0*/  UIADD3 UR8, UPT, UPT, UR6, 0x1e600, UR8 ;  /* 0x0001e60006087890 */ /* 0x000fe4000fffe008 */
[----:B------:R-:W-:Y:S02]  /*2500*/  UIADD3.X UR15, UPT, UPT, URZ, UR31, URZ, UP0, !UPT ;  /* 0x0000001fff0f7290 */ /* 0x000fe400087fe4ff */
[----:B------:R-:W-:Y:S01]  /*2510*/  UPRMT UR4, URZ, 0x5410, UR21 ;  /* 0x00005410ff047896 */ /* 0x000fe20008000015 */
[----:B------:R-:W-:Y:S01]  /*2520*/  UMOV UR22, 0x0 ;  /* 0x0000000000167882 */ /* 0x000fe20000000000 */
[----:B------:R-:W-:Y:S01]  /*2530*/  UMOV UR23, 0x10000000 ;  /* 0x1000000000177882 */ /* 0x000fe20000000000 */
[----:B------:R-:W-:Y:S01]  /*2540*/  UMOV UR10, UR34 ;  /* 0x00000022000a7c82 */ /* 0x000fe20008000000 */
[----:B------:R-:W-:Y:S01]  /*2550*/  UMOV UR12, UR36 ;  /* 0x00000024000c7c82 */ /* 0x000fe20008000000 */
[----:B------:R-:W-:Y:S01]  /*2560*/  UMOV UR9, UR33 ;  /* 0x0000002100097c82 */ /* 0x000fe20008000000 */
[----:B------:R2:W-:Y:S01]  /*2570*/  UTMALDG.3D.MULTICAST.2CTA [UR32], [UR16], UR5, desc[UR22] ;  /* 0x00001620100073b4 */ /* 0x0005e20008211805 */
[----:B------:R-:W-:-:S02]  /*2580*/  UMOV UR13, UR29 ;  /* 0x0000001d000d7c82 */ /* 0x000fc40008000000 */
[----:B------:R3:W-:Y:S01]  /*2590*/  UTMALDG.3D.MULTICAST.2CTA [UR8], [UR14], UR4, desc[UR22] ;  /* 0x000016080e0073b4 */ /* 0x0007e20008211804 */
[----:B--2---:R-:W-:Y:S01]  /*25a0*/  UIADD3 UR34, UPT, UPT, UR34, 0x20, URZ ;  /* 0x0000002022227890 */ /* 0x004fe2000fffe0ff */
[----:B---3--:R-:W-:Y:S01]  /*25b0*/  UMOV UR4, UR7 ;  /* 0x0000000700047c82 */ /* 0x008fe20008000000 */
[----:B------:R-:W-:Y:S10]  /*25c0*/  BRA.U UP2, `(.L_x_32) ;  /* 0xfffffffd02407547 */ /* 0x000ff4000b83ffff */
.L_x_26:
[----:B------:R-:W-:Y:S01]  /*25d0*/  ULEA UR4, UR7, UR6, 0x3 ;  /* 0x0000000607047291 */ /* 0x000fe2000f8e18ff */
[----:B--2-4-:R-:W-:Y:S01]  /*25e0*/  SHF.L.U32 R0, R12, 0x1f, RZ ;  /* 0x0000001f0c007819 */ /* 0x014fe200000006ff */
[----:B------:R-:W-:Y:S01]  /*25f0*/  @!P1 SYNCS.ARRIVE.TRANS64.A1T0 RZ, [UR6+0x368], RZ ;  /* 0x000368ffffff99a7 */ /* 0x000fe20008100006 */
[----:B------:R-:W-:-:S06]  /*2600*/  UISETP.GT.AND UP0, UPT, UR43, UR41, UPT ;  /* 0x000000292b00728c */ /* 0x000fcc000bf04270 */
[----:B-1-3--:R1:W2:Y:S03]  /*2610*/  SYNCS.PHASECHK.TRANS64.TRYWAIT P0, [UR4+0x1a0], R0 ;  /* 0x0001a000ff0075a7 */ /* 0x00a2a60008001104 */
[----:B------:R-:W-:Y:S05]  /*2620*/  BRA.U !UP0, `(.L_x_33) ;  /* 0x0000000108cc7547 */ /* 0x000fea000b800000 */
[----:B------:R-:W-:Y:S01]  /*2630*/  UIADD3 UR28, UPT, UPT, UR47, UR13, URZ ;  /* 0x0000000d2f1c7290 */ /* 0x000fe2000fffe0ff */
[----:B------:R-:W-:-:S11]  /*2640*/  UMOV UR4, UR7 ;  /* 0x0000000700047c82 */ /* 0x000fd60008000000 */
.L_x_39:
[----:B------:R-:W-:Y:S01]  /*2650*/  ULEA UR17, UR4, UR6, 0x3 ;  /* 0x0000000604117291 */ /* 0x000fe2000f8e18ff */
[----:B--2---:R-:W-:Y:S01]  /*2660*/  @P3 MOV R2, 0x2000 ;  /* 0x0000200000023802 */ /* 0x004fe20000000f00 */
[----:B--2-4-:R-:W-:Y:S10]  /*2670*/  @P0 BRA `(.L_x_34) ;  /* 0x00000000000c0947 */ /* 0x014ff40003800000 */
[----:B------:R-:W-:-:S04]  /*2680*/  SHF.L.U32 R3, R12, 0x1f, RZ ;  /* 0x0000001f0c037819 */ /* 0x000fc800000006ff */
[----:B------:R-:W2:Y:S02]  /*2690*/  SYNCS.PHASECHK.TRANS64.TRYWAIT P0, [UR17+0x1a0], R3 ;  /* 0x0001a003ff0075a7 */ /* 0x000ea40008001111 */
[----:B--2---:R-:W-:Y:S05]  /*26a0*/  @!P0 BRA `(.L_x_35) ;  /* 0x00000078009c8947 */ /* 0x004fea0003800000 */
.L_x_34:
[----:B------:R2:W-:Y:S01]  /*26b0*/  @P3 SYNCS.ARRIVE.TRANS64 RZ, [UR17], R2 ;  /* 0x00000002ffff39a7 */ /* 0x0005e20008000011 */
[----:B------:R-:W-:-:S04]  /*26c0*/  ULOP3.LUT UR5, UR25, 0x2, URZ, 0xfc, !UPT ;  /* 0x0000000219057892 */ /* 0x000fc8000f8efcff */
[----:B------:R-:W-:-:S09]  /*26d0*/  UISETP.NE.AND UP0, UPT, UR5, 0x2, UPT ;  /* 0x000000020500788c */ /* 0x000fd2000bf05270 */
[----:B------:R-:W-:Y:S05]  /*26e0*/  BRA.U UP0, `(.L_x_36) ;  /* 0x0000000100047547 */ /* 0x000fea000b800000 */
[----:B------:R-:W-:Y:S05]  /*26f0*/  BPT.TRAP 0x1 ;  /* 0x000000040000795c */ /* 0x000fea0000300000 */
.L_x_36:
[----:B------:R-:W-:Y:S04]  /*2700*/  BSSY.RECONVERGENT B0, `(.L_x_37) ;  /* 0x0000003000007945 */ /* 0x000fe80003800200 */
[----:B------:R-:W-:Y:S05]  /*2710*/  @!P2 BRA `(.L_x_38) ;  /* 0x000000000004a947 */ /* 0x000fea0003800000 */
[----:B------:R-:W-:Y:S05]  /*2720*/  BPT.TRAP 0x1 ;  /* 0x000000040000795c */ /* 0x000fea0000300000 */
.L_x_38:
[----:B------:R-:W-:Y:S05]  /*2730*/  BSYNC.RECONVERGENT B0 ;  /* 0x0000000000007941 */ /* 0x000fea0003800200 */
.L_x_37:
[----:B------:R-:W-:Y:S02]  /*2740*/  UIADD3 UR5, UPT, UPT, UR4, 0x1, URZ ;  /* 0x0000000104057890 */ /* 0x000fe4000fffe0ff */
[----:B------:R-:W-:Y:S02]  /*2750*/  USHF.L.U32 UR4, UR4, 0xb, URZ ;  /* 0x0000000b04047899 */ /* 0x000fe400080006ff */
[----:B------:R-:W-:Y:S02]  /*2760*/  UISETP.NE.AND UP0, UPT, UR5, 0x34, UPT ;  /* 0x000000340500788c */ /* 0x000fe4000bf05270 */
[----:B------:R-:W-:Y:S02]  /*2770*/  USHF.L.U32 UR18, UR13, 0x5, URZ ;  /* 0x000000050d127899 */ /* 0x000fe400080006ff */
[----:B------:R-:W-:Y:S02]  /*2780*/  USEL UR8, URZ, 0x1, UP0 ;  /* 0x00000001ff087887 */ /* 0x000fe40008000000 */
[----:B------:R-:W-:-:S02]  /*2790*/  USEL UR7, UR5, URZ, UP0 ;  /* 0x000000ff05077287 */ /* 0x000fc40008000000 */
[----:B------:R-:W-:Y:S02]  /*27a0*/  UIADD3 UR22, UP0, UPT, UR30, 0x180, URZ ;  /* 0x000001801e167890 */ /* 0x000fe4000ff1e0ff */
[----:B------:R-:W-:Y:S01]  /*27b0*/  ULEA UR5, UR7, UR6, 0x3 ;  /* 0x0000000607057291 */ /* 0x000fe2000f8e18ff */
[----:B------:R-:W-:Y:S01]  /*27c0*/  LOP3.LUT R12, R12, UR8, RZ, 0x3c, !PT ;  /* 0x000000080c0c7c12 */ /* 0x000fe2000f8e3cff */
[----:B------:R-:W-:Y:S02]  /*27d0*/  UIADD3 UR13, UPT, UPT, UR13, 0x1, URZ ;  /* 0x000000010d0d7890 */ /* 0x000fe4000fffe0ff */
[----:B------:R-:W-:Y:S01]  /*27e0*/  UIADD3 UR14, UP1, UPT, UR30, 0x80, URZ ;  /* 0x000000801e0e7890 */ /* 0x000fe2000ff3e0ff */
[----:B-1----:R-:W-:Y:S01]  /*27f0*/  SHF.L.U32 R0, R12, 0x1f, RZ ;  /* 0x0000001f0c007819 */ /* 0x002fe200000006ff */
[----:B------:R-:W-:Y:S02]  /*2800*/  ULOP3.LUT UR16, UR27, UR4, URZ, 0xfc, !UPT ;  /* 0x000000041b107292 */ /* 0x000fe4000f8efcff */
[----:B------:R-:W-:Y:S01]  /*2810*/  UIADD3.X UR23, UPT, UPT, URZ, UR31, URZ, UP0, !UPT ;  /* 0x0000001fff177290 */ /* 0x000fe200087fe4ff */
[----:B------:R3:W4:Y:S01]  /*2820*/  SYNCS.PHASECHK.TRANS64.TRYWAIT P0, [UR5+0x1a0], R0 ;  /* 0x0001a000ff0075a7 */ /* 0x0007220008001105 */
[----:B------:R-:W-:-:S02]  /*2830*/  ULOP3.LUT UR8, UR26, UR4, URZ, 0xfc, !UPT ;  /* 0x000000041a087292 */ /* 0x000fc4000f8efcff */
[----:B------:R-:W-:Y:S02]  /*2840*/  UISETP.NE.AND UP0, UPT, UR13, UR28, UPT ;  /* 0x0000001c0d00728c */ /* 0x000fe4000bf05270 */
[----:B------:R-:W-:Y:S02]  /*2850*/  ULOP3.LUT UR17, UR17, 0xfefffff8, URZ, 0xc0, !UPT ;  /* 0xfefffff811117892 */ /* 0x000fe4000f8ec0ff */
[----:B------:R-:W-:Y:S02]  /*2860*/  UIADD3 UR16, UPT, UPT, UR6, 0x4600, UR16 ;  /* 0x0000460006107890 */ /* 0x000fe4000fffe010 */
[----:B------:R-:W-:Y:S02]  /*2870*/  UIADD3.X UR15, UPT, UPT, URZ, UR31, URZ, UP1, !UPT ;  /* 0x0000001fff0f7290 */ /* 0x000fe40008ffe4ff */
[----:B------:R-:W-:Y:S02]  /*2880*/  UPRMT UR5, URZ, 0x5410, UR24 ;  /* 0x00005410ff057896 */ /* 0x000fe40008000018 */
[----:B------:R-:W-:-:S02]  /*2890*/  UIADD3 UR8, UPT, UPT, UR6, 0x1e600, UR8 ;  /* 0x0001e60006087890 */ /* 0x000fc4000fffe008 */
[----:B------:R-:W-:Y:S01]  /*28a0*/  UPRMT UR4, URZ, 0x5410, UR21 ;  /* 0x00005410ff047896 */ /* 0x000fe20008000015 */
[----:B------:R-:W-:Y:S01]  /*28b0*/  UMOV UR32, 0x0 ;  /* 0x0000000000207882 */ /* 0x000fe20000000000 */
[----:B------:R-:W-:Y:S01]  /*28c0*/  UMOV UR33, 0x10000000 ;  /* 0x1000000000217882 */ /* 0x000fe20000000000 */
[----:B------:R-:W-:Y:S01]  /*28d0*/  UMOV UR19, UR35 ;  /* 0x0000002300137c82 */ /* 0x000fe20008000000 */
[----:B------:R-:W-:Y:S01]  /*28e0*/  UMOV UR20, UR36 ;  /* 0x0000002400147c82 */ /* 0x000fe20008000000 */
[----:B------:R-:W-:Y:S01]  /*28f0*/  UMOV UR12, UR36 ;  /* 0x00000024000c7c82 */ /* 0x000fe20008000000 */
[----:B------:R-:W-:Y:S01]  /*2900*/  UMOV UR9, UR17 ;  /* 0x0000001100097c82 */ /* 0x000fe20008000000 */
[----:B------:R-:W-:Y:S01]  /*2910*/  UMOV UR10, UR18 ;  /* 0x00000012000a7c82 */ /* 0x000fe20008000000 */
[----:B------:R-:W-:Y:S01]  /*2920*/  UTMALDG.3D.MULTICAST.2CTA [UR16], [UR14], UR5, desc[UR32] ;  /* 0x000020100e0073b4 */ /* 0x000fe20008211805 */
[----:B------:R1:W-:Y:S02]  /*2930*/  UTMALDG.3D.MULTICAST.2CTA [UR8], [UR22], UR4, desc[UR32] ;  /* 0x00002008160073b4 */ /* 0x0003e40008211804 */
[----:B-1----:R-:W-:Y:S01]  /*2940*/  UMOV UR4, UR7 ;  /* 0x0000000700047c82 */ /* 0x002fe20008000000 */
[----:B---3--:R-:W-:Y:S05]  /*2950*/  BRA.U UP0, `(.L_x_39) ;  /* 0xfffffffd003c7547 */ /* 0x008fea000b83ffff */
.L_x_33:
[C---:B------:R-:W-:Y:S01]  /*2960*/  LEA R3, R11.reuse, UR6, 0x3 ;  /* 0x000000060b037c11 */ /* 0x040fe2000f8e18ff */
[----:B------:R-:W-:Y:S01]  /*2970*/  NOP ;  /* 0x0000000000007918 */ /* 0x000fe20000000000 */
[----:B-1----:R-:W-:Y:S02]  /*2980*/  SHF.L.U32 R0, R10, 0x1f, RZ ;  /* 0x0000001f0a007819 */ /* 0x002fe400000006ff */
[----:B------:R-:W-:Y:S02]  /*2990*/  LEA R5, R11, UR6, 0x4 ;  /* 0x000000060b057c11 */ /* 0x000fe4000f8e20ff */
[----:B--2-4-:R-:W1:Y:S02]  /*29a0*/  SYNCS.PHASECHK.TRANS64.TRYWAIT P0, [R3+URZ+0x370], R0 ;  /* 0x00037000030075a7 */ /* 0x014e6400080011ff */
[----:B-1----:R-:W-:Y:S05]  /*29b0*/  @!P0 BRA `(.L_x_40) ;  /* 0x0000007400f08947 */ /* 0x002fea0003800000 */
.L_x_175:
[----:B------:R-:W2:Y:S01]  /*29c0*/  LDS.128 R4, [R5+0x400] ;  /* 0x0004000005047984 */ /* 0x000ea20000000c00 */
[----:B------:R-:W-:Y:S01]  /*29d0*/  UISETP.GE.AND UP0, UPT, UR42, 0x1, UPT ;  /* 0x000000012a00788c */ /* 0x000fe2000bf06270 */
[----:B------:R-:W-:Y:S01]  /*29e0*/  @!PT LDS RZ, [RZ] ;  /* 0x00000000fffff984 */ /* 0x000fe20000000800 */
[----:B------:R-:W-:Y:S01]  /*29f0*/  @!PT LDS RZ, [RZ] ;  /* 0x00000000fffff984 */ /* 0x000fe20000000800 */
[----:B------:R-:W-:Y:S01]  /*2a00*/  @!PT LDS RZ, [RZ] ;  /* 0x00000000fffff984 */ /* 0x000fe20000000800 */
[----:B------:R-:W-:Y:S01]  /*2a10*/  @!PT LDS RZ, [RZ] ;  /* 0x00000000fffff984 */ /* 0x000fe20000000800 */
[----:B------:R3:W-:Y:S06]  /*2a20*/  MEMBAR.ALL.CTA ;  /* 0x0000000000007992 */ /* 0x0007ec0000008000 */
[----:B---3--:R-:W3:Y:S01]  /*2a30*/  FENCE.VIEW.ASYNC.S ;  /* 0x00000000000073c6 */ /* 0x008ee20000000000 */
[----:B--2---:R-:W-:-:S13]  /*2a40*/  LOP3.LUT P0, RZ, R6, 0x1, RZ, 0xc0, !PT ;  /* 0x0000000106ff7812 */ /* 0x004fda000780c0ff */
[----:B---3--:R-:W-:Y:S01]  /*2a50*/  VOTEU.ANY UP1, P0 ;  /* 0x0000000000ff7886 */ /* 0x008fe20000020100 */
[----:B------:R-:W-:-:S13]  /*2a60*/  PLOP3.LUT P0, PT, PT, PT, UP1, 0x80, 0x8 ;  /* 0x000000000008781c */ /* 0x000fda0003f0f018 */
[----:B-1----:R-:W-:Y:S02]  /*2a70*/  @P0 LOP3.LUT R0, R5, 0xffff, RZ, 0xc0, !PT ;  /* 0x0000ffff05000812 */ /* 0x002fe400078ec0ff */
[----:B------:R-:W-:Y:S02]  /*2a80*/  @P0 MOV R2, R4 ;  /* 0x0000000400020202 */ /* 0x000fe40000000f00 */
[----:B------:R-:W-:Y:S01]  /*2a90*/  @P0 R2UR UR5, R0 ;  /* 0x00000000000502ca */ /* 0x000fe200000e0000 */
[----:B------:R-:W-:Y:S01]  /*2aa0*/  VIADD R0, R3, 0x380 ;  /* 0x0000038003007836 */ /* 0x000fe20000000000 */
[----:B------:R-:W-:Y:S02]  /*2ab0*/  @P0 SHF.R.U32.HI R4, RZ, 0x10, R5 ;  /* 0x00000010ff040819 */ /* 0x000fe40000011605 */
[----:B------:R-:W-:Y:S02]  /*2ac0*/  @P0 R2UR UR8, R2 ;  /* 0x00000000020802ca */ /* 0x000fe400000e0000 */
[----:B------:R-:W-:-:S02]  /*2ad0*/  PRMT R0, RZ, 0x654, R0 ;  /* 0x00000654ff007816 */ /* 0x000fc40000000000 */
[----:B------:R-:W-:Y:S02]  /*2ae0*/  @P0 R2UR UR4, R4 ;  /* 0x00000000040402ca */ /* 0x000fe400000e0000 */
[----:B------:R1:W-:Y:S03]  /*2af0*/  SYNCS.ARRIVE.TRANS64.RED.A1T0 RZ, [R0+URZ], RZ ;  /* 0x000000ff00ff79a7 */ /* 0x0003e600081004ff */
[----:B------:R-:W-:-:S04]  /*2b00*/  @UP1 UMOV UR37, UR5 ;  /* 0x0000000500251c82 */ /* 0x000fc80008000000 */
[----:B------:R-:W-:-:S04]  /*2b10*/  @UP1 UMOV UR38, UR8 ;  /* 0x0000000800261c82 */ /* 0x000fc80008000000 */
[----:B------:R-:W-:Y:S01]  /*2b20*/  @UP1 UMOV UR36, UR4 ;  /* 0x0000000400241c82 */ /* 0x000fe20008000000 */
[----:B------:R-:W-:Y:S05]  /*2b30*/  BRA.U !UP0, `(.L_x_41) ;  /* 0x0000000108d47547 */ /* 0x000fea000b800000 */
[----:B------:R-:W2:Y:S01]  /*2b40*/  LDCU.128 UR12, c[0x0][0xb10] ;  /* 0x00016200ff0c77ac */ /* 0x000ea20008000c00 */
[----:B------:R-:W3:Y:S01]  /*2b50*/  LDCU UR28, c[0x0][0xb20] ;  /* 0x00016400ff1c77ac */ /* 0x000ee20008000800 */
[----:B------:R-:W4:Y:S01]  /*2b60*/  LDCU UR20, c[0x0][0xb0c] ;  /* 0x00016180ff1477ac */ /* 0x000f220008000800 */
[----:B------:R-:W1:Y:S01]  /*2b70*/  LDCU.64 UR10, c[0x0][0xb28] ;  /* 0x00016500ff0a77ac */ /* 0x000e620008000a00 */
[----:B------:R-:W-:Y:S02]  /*2b80*/  UISETP.NE.AND UP3, UPT, UR42, 0x1, UPT ;  /* 0x000000012a00788c */ /* 0x000fe4000bf65270 */
[----:B--2---:R-:W-:Y:S02]  /*2b90*/  UIMAD.WIDE.U32 UR8, UR39, UR15, URZ ;  /* 0x0000000f270872a5 */ /* 0x004fe4000f8e00ff */
[----:B------:R-:W-:Y:S02]  /*2ba0*/  UIMAD.WIDE.U32 UR4, UR40, UR12, URZ ;  /* 0x0000000c280472a5 */ /* 0x000fe4000f8e00ff */
[----:B------:R-:W-:-:S02]  /*2bb0*/  UISETP.NE.AND UP0, UPT, UR14, 0x1, UPT ;  /* 0x000000010e00788c */ /* 0x000fc4000bf05270 */
[----:B------:R-:W-:Y:S01]  /*2bc0*/  UIMAD.WIDE.U32 UR22, UR37, UR15, URZ ;  /* 0x0000000f251672a5 */ /* 0x000fe2000f8e00ff */
[----:B------:R-:W-:Y:S02]  /*2bd0*/  UMOV UR8, UR9 ;  /* 0x0000000900087c82 */ /* 0x000fe40008000000 */
[----:B------:R-:W-:Y:S01]  /*2be0*/  UMOV UR4, UR5 ;  /* 0x0000000500047c82 */ /* 0x000fe20008000000 */
[----:B---3--:R-:W-:Y:S02]  /*2bf0*/  USHF.R.U32.HI UR8, URZ, UR28, UR8 ;  /* 0x0000001cff087299 */ /* 0x008fe40008011608 */
[----:B----4-:R-:W-:Y:S02]  /*2c00*/  UISETP.NE.AND UP2, UPT, UR20, 0x1, UPT ;  /* 0x000000011400788c */ /* 0x010fe4000bf45270 */
[----:B------:R-:W-:Y:S02]  /*2c10*/  USHF.R.U32.HI UR4, URZ, UR13, UR4 ;  /* 0x0000000dff047299 */ /* 0x000fe40008011604 */
[----:B------:R-:W-:-:S02]  /*2c20*/  USEL UR5, UR39, UR8, !UP0 ;  /* 0x0000000827057287 */ /* 0x000fc4000c000000 */
[----:B------:R-:W-:Y:S02]  /*2c30*/  USEL UR8, UR40, UR4, !UP2 ;  /* 0x0000000428087287 */ /* 0x000fe4000d000000 */
[----:B-1----:R-:W-:Y:S01]  /*2c40*/  UIMAD.WIDE.U32 UR16, UR5, UR10, URZ ;  /* 0x0000000a051072a5 */ /* 0x002fe2000f8e00ff */
[----:B------:R-:W-:Y:S01]  /*2c50*/  UMOV UR4, UR23 ;  /* 0x0000001700047c82 */ /* 0x000fe20008000000 */
[----:B------:R-:W-:Y:S02]  /*2c60*/  UIMAD.WIDE.U32 UR18, UR38, UR12, URZ ;  /* 0x0000000c261272a5 */ /* 0x000fe4000f8e00ff */
[----:B------:R-:W-:-:S03]  /*2c70*/  UIMAD.WIDE.U32 UR22, UR8, UR10, URZ ;  /* 0x0000000a081672a5 */ /* 0x000fc6000f8e00ff */
[----:B------:R-:W-:Y:S01]  /*2c80*/  UMOV UR16, UR17 ;  /* 0x0000001100107c82 */ /* 0x000fe20008000000 */
[----:B------:R-:W-:Y:S02]  /*2c90*/  USHF.R.U32.HI UR4, URZ, UR28, UR4 ;  /* 0x0000001cff047299 */ /* 0x000fe40008011604 */
[----:B------:R-:W-:Y:S01]  /*2ca0*/  @UP3 USHF.R.U32.HI UR5, URZ, UR11, UR16 ;  /* 0x0000000bff053299 */ /* 0x000fe20008011610 */
[----:B------:R-:W-:Y:S01]  /*2cb0*/  UMOV UR18, UR19 ;  /* 0x0000001300127c82 */ /* 0x000fe20008000000 */
[----:B------:R-:W-:Y:S01]  /*2cc0*/  UMOV UR22, UR23 ;  /* 0x0000001700167c82 */ /* 0x000fe20008000000 */
[----:B------:R-:W-:Y:S02]  /*2cd0*/  USHF.R.U32.HI UR13, URZ, UR13, UR18 ;  /* 0x0000000dff0d7299 */ /* 0x000fe40008011612 */
[----:B------:R-:W-:Y:S02]  /*2ce0*/  USEL UR4, UR37, UR4, !UP0 ;  /* 0x0000000425047287 */ /* 0x000fe4000c000000 */
[----:B------:R-:W-:-:S02]  /*2cf0*/  @UP3 USHF.R.U32.HI UR8, URZ, UR11, UR22 ;  /* 0x0000000bff083299 */ /* 0x000fc40008011616 */
[----:B------:R-:W-:Y:S02]  /*2d00*/  UIMAD UR9, UR42, UR5, URZ ;  /* 0x000000052a0972a4 */ /* 0x000fe4000f8e02ff */
[----:B------:R-:W-:Y:S02]  /*2d10*/  USEL UR5, UR38, UR13, !UP2 ;  /* 0x0000000d26057287 */ /* 0x000fe4000d000000 */
[----:B------:R-:W-:Y:S02]  /*2d20*/  UIMAD UR12, UR42, UR8, URZ ;  /* 0x000000082a0c72a4 */ /* 0x000fe4000f8e02ff */
[----:B------:R-:W-:Y:S02]  /*2d30*/  UISETP.GE.AND UP0, UPT, UR4, UR9, UPT ;  /* 0x000000090400728c */ /* 0x000fe4000bf06270 */
[----:B------:R-:W-:Y:S02]  /*2d40*/  UIMAD.WIDE.U32 UR16, UR4, UR10, URZ ;  /* 0x0000000a041072a5 */ /* 0x000fe4000f8e00ff */
[----:B------:R-:W-:-:S02]  /*2d50*/  UISETP.GE.OR UP0, UPT, UR5, UR12, UP0 ;  /* 0x0000000c0500728c */ /* 0x000fc40008706670 */
        /* <DEDUP_REMOVED lines=19> */
.L_x_41:
[----:B------:R-:W2:Y:S02]  /*2e90*/  LDCU UR4, c[0x0][0xb30] ;  /* 0x00016600ff0477ac */ /* 0x000ea40008000800 */
[----:B--2---:R-:W-:-:S09]  /*2ea0*/  UISETP.NE.AND UP0, UPT, UR4, 0x1, UPT ;  /* 0x000000010400788c */ /* 0x004fd2000bf05270 */
        /* <DEDUP_REMOVED lines=14> */
[----:B------:R-:W-:Y:S02]  /*2f90*/  UIADD3 UR8, UPT, UPT, UR5, -UR4, URZ ;  /* 0x8000000405087290 */ /* 0x000fe4000fffe0ff */
[----:B------:R-:W-:Y:S02]  /*2fa0*/  UIADD3 UR4, UPT, UPT, -UR5, UR4, URZ ;  /* 0x0000000405047290 */ /* 0x000fe4000fffe1ff */
[----:B------:R-:W-:Y:S02]  /*2fb0*/  UIMAD UR37, UR8, UR14, UR37 ;  /* 0x0000000e082572a4 */ /* 0x000fe4000f8e0225 */
[----:B------:R-:W-:-:S12]  /*2fc0*/  UIMAD UR38, UR4, UR10, UR38 ;  /* 0x0000000a042672a4 */ /* 0x000fd8000f8e0226 */
.L_x_42:
[----:B------:R-:W-:Y:S01]  /*2fd0*/  VIADD R11, R11, 0x1 ;  /* 0x000000010b0b7836 */ /* 0x000fe20000000000 */
[----:B------:R-:W-:Y:S01]  /*2fe0*/  PLOP3.LUT P1, PT, PT, PT, PT, 0x80, 0x8 ;  /* 0x000000000008781c */ /* 0x000fe20003f2f070 */
[----:B------:R-:W-:Y:S02]  /*2ff0*/  UIADD3 UR20, UPT, UPT, UR38, UR61, URZ ;  /* 0x0000003d26147290 */ /* 0x000fe4000fffe0ff */
[----:B------:R-:W-:Y:S01]  /*3000*/  UIADD3 UR28, UPT, UPT, UR37, UR62, URZ ;  /* 0x0000003e251c7290 */ /* 0x000fe2000fffe0ff */
[----:B------:R-:W-:-:S04]  /*3010*/  ISETP.NE.AND P0, PT, R11, 0x2, PT ;  /* 0x000000020b00780c */ /* 0x000fc80003f05270 */
[----:B------:R-:W-:Y:S02]  /*3020*/  SEL R3, RZ, 0x1, P0 ;  /* 0x00000001ff037807 */ /* 0x000fe40000000000 */
[----:B------:R-:W-:Y:S02]  /*3030*/  SEL R11, R11, RZ, P0 ;  /* 0x000000ff0b0b7207 */ /* 0x000fe40000000000 */
[----:B------:R-:W-:Y:S01]  /*3040*/  LOP3.LUT R10, R10, R3, RZ, 0x3c, !PT ;  /* 0x000000030a0a7212 */ /* 0x000fe200078e3cff */
[----:B------:R-:W-:Y:S06]  /*3050*/  BRA.U UP1, `(.L_x_43) ;  /* 0xfffffff1011c7547 */ /* 0x000fec000b83ffff */
[----:B------:R-:W-:Y:S01]  /*3060*/  UIADD3 UR8, UPT, UPT, UR6, 0x1a0, URZ ;  /* 0x000001a006087890 */ /* 0x000fe2000fffe0ff */
[----:B------:R-:W-:-:S03]  /*3070*/  SHF.L.U32 R3, R12, 0x1f, RZ ;  /* 0x0000001f0c037819 */ /* 0x000fc600000006ff */
[----:B------:R-:W-:-:S09]  /*3080*/  ULEA UR4, UR7, UR8, 0x3 ;  /* 0x0000000807047291 */ /* 0x000fd2000f8e18ff */
[----:B------:R-:W2:Y:S02]  /*3090*/  SYNCS.PHASECHK.TRANS64.TRYWAIT P0, [UR4], R3 ;  /* 0x00000003ff0075a7 */ /* 0x000ea40008001104 */
[----:B--2---:R-:W-:Y:S05]  /*30a0*/  @!P0 BRA `(.L_x_44) ;  /* 0x0000007000488947 */ /* 0x004fea0003800000 */
.L_x_177:
[----:B------:R-:W-:-:S04]  /*30b0*/  UIADD3 UR4, UPT, UPT, UR7, 0x1, URZ ;  /* 0x0000000107047890 */ /* 0x000fc8000fffe0ff */
[----:B------:R-:W-:-:S04]  /*30c0*/  UISETP.NE.AND UP0, UPT, UR4, 0x34, UPT ;  /* 0x000000340400788c */ /* 0x000fc8000bf05270 */
[----:B------:R-:W-:Y:S02]  /*30d0*/  USEL UR6, URZ, 0x1, UP0 ;  /* 0x00000001ff067887 */ /* 0x000fe40008000000 */
[----:B------:R-:W-:-:S04]  /*30e0*/  USEL UR4, UR4, URZ, UP0 ;  /* 0x000000ff04047287 */ /* 0x000fc80008000000 */
[----:B------:R-:W-:Y:S01]  /*30f0*/  ULEA UR5, UR4, UR8, 0x3 ;  /* 0x0000000804057291 */ /* 0x000fe2000f8e18ff */
[----:B------:R-:W-:-:S04]  /*3100*/  LOP3.LUT R2, R12, UR6, RZ, 0x3c, !PT ;  /* 0x000000060c027c12 */ /* 0x000fc8000f8e3cff */
[----:B-1----:R-:W-:-:S04]  /*3110*/  SHF.L.U32 R3, R2, 0x1f, RZ ;  /* 0x0000001f02037819 */ /* 0x002fc800000006ff */
[----:B------:R-:W1:Y:S02]  /*3120*/  SYNCS.PHASECHK.TRANS64.TRYWAIT P0, [UR5], R3 ;  /* 0x00000003ff0075a7 */ /* 0x000e640008001105 */
[----:B-1----:R-:W-:Y:S05]  /*3130*/  @!P0 BRA `(.L_x_45) ;  /* 0x00000070003c8947 */ /* 0x002fea0003800000 */
.L_x_179:
        /* <DEDUP_REMOVED lines=9> */
.L_x_181:
        /* <DEDUP_REMOVED lines=9> */
.L_x_183:
        /* <DEDUP_REMOVED lines=9> */
.L_x_185:
        /* <DEDUP_REMOVED lines=9> */
.L_x_187:
        /* <DEDUP_REMOVED lines=9> */
.L_x_189:
        /* <DEDUP_REMOVED lines=9> */
.L_x_191:
        /* <DEDUP_REMOVED lines=9> */
.L_x_193:
        /* <DEDUP_REMOVED lines=9> */
.L_x_195:
        /* <DEDUP_REMOVED lines=9> */
.L_x_197:
        /* <DEDUP_REMOVED lines=9> */
.L_x_199:
        /* <DEDUP_REMOVED lines=9> */
.L_x_201:
        /* <DEDUP_REMOVED lines=9> */
.L_x_203:
        /* <DEDUP_REMOVED lines=9> */
.L_x_205:
        /* <DEDUP_REMOVED lines=9> */
.L_x_207:
        /* <DEDUP_REMOVED lines=9> */
.L_x_209:
        /* <DEDUP_REMOVED lines=9> */
.L_x_211:
        /* <DEDUP_REMOVED lines=9> */
.L_x_213:
        /* <DEDUP_REMOVED lines=9> */
.L_x_215:
        /* <DEDUP_REMOVED lines=9> */
.L_x_217:
        /* <DEDUP_REMOVED lines=9> */
.L_x_219:
        /* <DEDUP_REMOVED lines=9> */
.L_x_221:
        /* <DEDUP_REMOVED lines=9> */
.L_x_223:
        /* <DEDUP_REMOVED lines=9> */
.L_x_225:
        /* <DEDUP_REMOVED lines=9> */
.L_x_227:
        /* <DEDUP_REMOVED lines=9> */
.L_x_229:
        /* <DEDUP_REMOVED lines=9> */
.L_x_231:
        /* <DEDUP_REMOVED lines=9> */
.L_x_233:
        /* <DEDUP_REMOVED lines=9> */
.L_x_235:
        /* <DEDUP_REMOVED lines=9> */
.L_x_237:
        /* <DEDUP_REMOVED lines=9> */
.L_x_239:
        /* <DEDUP_REMOVED lines=9> */
.L_x_241:
        /* <DEDUP_REMOVED lines=9> */
.L_x_243:
        /* <DEDUP_REMOVED lines=9> */
.L_x_245:
        /* <DEDUP_REMOVED lines=9> */
.L_x_247:
        /* <DEDUP_REMOVED lines=9> */
.L_x_249:
        /* <DEDUP_REMOVED lines=9> */
.L_x_251:
        /* <DEDUP_REMOVED lines=9> */
.L_x_253:
        /* <DEDUP_REMOVED lines=9> */
.L_x_255:
        /* <DEDUP_REMOVED lines=9> */
.L_x_257:
        /* <DEDUP_REMOVED lines=9> */
.L_x_259:
        /* <DEDUP_REMOVED lines=9> */
.L_x_261:
        /* <DEDUP_REMOVED lines=9> */
.L_x_263:
        /* <DEDUP_REMOVED lines=9> */
.L_x_265:
        /* <DEDUP_REMOVED lines=9> */
.L_x_267:
        /* <DEDUP_REMOVED lines=9> */
.L_x_269:
        /* <DEDUP_REMOVED lines=9> */
.L_x_271:
        /* <DEDUP_REMOVED lines=9> */
.L_x_273:
        /* <DEDUP_REMOVED lines=9> */
.L_x_275:
        /* <DEDUP_REMOVED lines=9> */
.L_x_277:
[----:B------:R-:W-:-:S04]  /*4cd0*/  UIADD3 UR4, UPT, UPT, UR4, 0x1, URZ ;  /* 0x0000000104047890 */ /* 0x000fc8000fffe0ff */
[----:B------:R-:W-:-:S04]  /*4ce0*/  UISETP.NE.AND UP0, UPT, UR4, 0x34, UPT ;  /* 0x000000340400788c */ /* 0x000fc8000bf05270 */
[----:B------:R-:W-:Y:S02]  /*4cf0*/  USEL UR5, URZ, 0x1, UP0 ;  /* 0x00000001ff057887 */ /* 0x000fe40008000000 */
[----:B------:R-:W-:-:S04]  /*4d00*/  USEL UR4, UR4, URZ, UP0 ;  /* 0x000000ff04047287 */ /* 0x000fc80008000000 */
[----:B------:R-:W-:Y:S01]  /*4d10*/  ULEA UR4, UR4, UR8, 0x3 ;  /* 0x0000000804047291 */ /* 0x000fe2000f8e18ff */
[----:B-1----:R-:W-:-:S04]  /*4d20*/  LOP3.LUT R3, R2, UR5, RZ, 0x3c, !PT ;  /* 0x0000000502037c12 */ /* 0x002fc8000f8e3cff */
[----:B------:R-:W-:Y:S01]  /*4d30*/  SHF.L.U32 R3, R3, 0x1f, RZ ;  /* 0x0000001f03037819 */ /* 0x000fe200000006ff */
[----:B------:R-:W-:-:S07]  /*4d40*/  IMAD.U32 R0, RZ, RZ, UR4 ;  /* 0x00000004ff007e24 */ /* 0x000fce000f8e00ff */
.L_x_95:
[----:B-1----:R1:W2:Y:S02]  /*4d50*/  SYNCS.PHASECHK.TRANS64.TRYWAIT P0, [R0+URZ], R3 ;  /* 0x00000003000075a7 */ /* 0x0022a400080011ff */
[----:B--2---:R-:W-:Y:S05]  /*4d60*/  @!P0 NANOSLEEP.SYNCS 0x989680 ;  /* 0x009896800000895d */ /* 0x004fea0003900000 */
[----:B------:R-:W2:Y:S02]  /*4d70*/  @!P0 SYNCS.PHASECHK.TRANS64 P0, [R0+URZ], R3 ;  /* 0x00000003000085a7 */ /* 0x000ea400080010ff */
[----:B--2---:R-:W-:Y:S05]  /*4d80*/  @P0 EXIT ;  /* 0x000000000000094d */ /* 0x004fea0003800000 */
[----:B------:R-:W-:Y:S05]  /*4d90*/  BRA `(.L_x_95) ;  /* 0xfffffffc00ec7947 */ /* 0x000fea000383ffff */
.L_x_23:
[----:B------:R-:W-:-:S04]  /*4da0*/  UISETP.NE.AND UP0, UPT, UR45, URZ, UPT ;  /* 0x000000ff2d00728c */ /* 0x000fc8000bf05270 */
[----:B------:R-:W-:-:S09]  /*4db0*/  UISETP.NE.OR UP0, UPT, UR25, 0x1, UP0 ;  /* 0x000000011900788c */ /* 0x000fd20008705670 */
[----:B------:R-:W-:Y:S05]  /*4dc0*/  BRA.U UP0, `(.L_x_96) ;  /* 0x0000000500487547 */ /* 0x000fea000b800000 */
[----:B------:R-:W-:Y:S01]  /*4dd0*/  ISETP.GE.U32.AND P2, PT, R0, 0x8, PT ;  /* 0x000000080000780c */ /* 0x000fe20003f46070 */
[----:B------:R-:W-:Y:S01]  /*4de0*/  IMAD.MOV.U32 R12, RZ, RZ, 0x1 ;  /* 0x00000001ff0c7424 */ /* 0x000fe200078e00ff */
[----:B------:R-:W-:Y:S02]  /*4df0*/  CS2R R10, SRZ ;  /* 0x00000000000a7805 */ /* 0x000fe4000001ff00 */
[----:B------:R-:W-:Y:S01]  /*4e00*/  CS2R R8, SRZ ;  /* 0x0000000000087805 */ /* 0x000fe2000001ff00 */
[----:B------:R-:W-:Y:S01]  /*4e10*/  UMOV UR6, 0x400 ;  /* 0x0000040000067882 */ /* 0x000fe20000000000 */
[----:B------:R-:W-:Y:S01]  /*4e20*/  UMOV UR5, URZ ;  /* 0x000000ff00057c82 */ /* 0x000fe20008000000 */
[----:B------:R-:W-:-:S12]  /*4e30*/  ULEA UR6, UR45, UR6, 0x18 ;  /* 0x000000062d067291 */ /* 0x000fd8000f8ec0ff */
.L_x_100:
[----:B------:R-:W-:Y:S02]  /*4e40*/  LEA R2, R8, UR6, 0x3 ;  /* 0x0000000608027c11 */ /* 0x000fe4000f8e18ff */
[----:B------:R-:W-:-:S03]  /*4e50*/  SHF.L.U32 R5, R9, 0x1f, RZ ;  /* 0x0000001f09057819 */ /* 0x000fc600000006ff */
[----:B------:R-:W-:Y:S01]  /*4e60*/  VIADD R4, R2, 0x3e0 ;  /* 0x000003e002047836 */ /* 0x000fe20000000000 */
[----:B------:R-:W2:Y:S02]  /*4e70*/  SYNCS.PHASECHK.TRANS64.TRYWAIT P0, [R2+URZ+0x3d0], R5 ;  /* 0x0003d005020075a7 */ /* 0x000ea400080011ff */
[----:B--2---:R-:W-:Y:S05]  /*4e80*/  @!P0 BRA `(.L_x_97) ;  /* 0x0000006400988947 */ /* 0x004fea0003800000 */
.L_x_278:
[----:B------:R-:W-:Y:S01]  /*4e90*/  ULEA UR4, UR5, UR6, 0x3 ;  /* 0x0000000605047291 */ /* 0x000fe2000f8e18ff */
[----:B------:R-:W-:Y:S02]  /*4ea0*/  PRMT R4, RZ, 0x654, R4 ;  /* 0x00000654ff047816 */ /* 0x000fe40000000004 */
[----:B--2---:R-:W-:Y:S01]  /*4eb0*/  SHF.L.U32 R5, R12, 0x1f, RZ ;  /* 0x0000001f0c057819 */ /* 0x004fe200000006ff */
[----:B------:R-:W-:Y:S01]  /*4ec0*/  UIADD3 UR7, UPT, UPT, UR4, 0x370, URZ ;  /* 0x0000037004077890 */ /* 0x000fe2000fffe0ff */
[----:B------:R2:W-:Y:S05]  /*4ed0*/  SYNCS.ARRIVE.TRANS64.RED.A1T0 RZ, [R4+URZ], RZ ;  /* 0x000000ff04ff79a7 */ /* 0x0005ea00081004ff */
[----:B------:R-:W-:Y:S01]  /*4ee0*/  IMAD.U32 R7, RZ, RZ, UR7 ;  /* 0x00000007ff077e24 */ /* 0x000fe2000f8e00ff */
[----:B------:R-:W3:Y:S04]  /*4ef0*/  SYNCS.PHASECHK.TRANS64.TRYWAIT P0, [UR4+0x380], R5 ;  /* 0x00038005ff0075a7 */ /* 0x000ee80008001104 */
[----:B------:R-:W-:Y:S01]  /*4f00*/  PRMT R6, R0, 0x654, R7 ;  /* 0x0000065400067816 */ /* 0x000fe20000000007 */
[----:B--2---:R-:W-:Y:S01]  /*4f10*/  @!P2 IMAD.MOV.U32 R4, RZ, RZ, 0x10 ;  /* 0x00000010ff04a424 */ /* 0x004fe200078e00ff */
[----:B---3--:R-:W-:Y:S06]  /*4f20*/  @!P0 BRA `(.L_x_98) ;  /* 0x0000006400848947 */ /* 0x008fec0003800000 */
.L_x_280:
[----:B------:R-:W-:Y:S01]  /*4f30*/  ULEA UR8, UR5, UR6, 0x4 ;  /* 0x0000000605087291 */ /* 0x000fe2000f8e20ff */
[----:B------:R-:W-:Y:S01]  /*4f40*/  SEL R3, R6, R3, !P2 ;  /* 0x0000000306037207 */ /* 0x000fe20005000000 */
[----:B------:R-:W-:Y:S01]  /*4f50*/  UIADD3 UR9, UPT, UPT, UR4, 0x370, URZ ;  /* 0x0000037004097890 */ /* 0x000fe2000fffe0ff */
[----:B--2---:R-:W-:Y:S01]  /*4f60*/  LEA R2, R11, UR6, 0x3 ;  /* 0x000000060b027c11 */ /* 0x004fe2000f8e18ff */
[----:B------:R-:W-:Y:S01]  /*4f70*/  UIADD3 UR8, UPT, UPT, UR8, 0x400, URZ ;  /* 0x0000040008087890 */ /* 0x000fe2000fffe0ff */
[----:B------:R-:W-:Y:S01]  /*4f80*/  SHF.L.U32 R5, R10, 0x1f, RZ ;  /* 0x0000001f0a057819 */ /* 0x000fe200000006ff */
[----:B------:R2:W-:Y:S01]  /*4f90*/  @!P2 SYNCS.ARRIVE.TRANS64.RED RZ, [R3+URZ], R4 ;  /* 0x0000000403ffa9a7 */ /* 0x0005e200080004ff */
[----:B------:R-:W-:Y:S01]  /*4fa0*/  UIADD3 UR4, UPT, UPT, UR5, 0x1, URZ ;  /* 0x0000000105047890 */ /* 0x000fe2000fffe0ff */
[----:B------:R-:W-:-:S03]  /*4fb0*/  VIADD R8, R8, 0x1 ;  /* 0x0000000108087836 */ /* 0x000fc60000000000 */
[----:B------:R-:W-:Y:S02]  /*4fc0*/  UISETP.NE.AND UP0, UPT, UR4, 0x2, UPT ;  /* 0x000000020400788c */ /* 0x000fe4000bf05270 */
[----:B------:R-:W-:Y:S06]  /*4fd0*/  UGETNEXTWORKID.BROADCAST [UR8], [UR9] ;  /* 0x00000000080073ca */ /* 0x000fec0008000100 */
[----:B------:R-:W-:Y:S01]  /*4fe0*/  USEL UR7, URZ, 0x1, UP0 ;  /* 0x00000001ff077887 */ /* 0x000fe20008000000 */
[----:B------:R-:W-:Y:S01]  /*4ff0*/  ISETP.NE.AND P0, PT, R8, 0x2, PT ;  /* 0x000000020800780c */ /* 0x000fe20003f05270 */
[----:B------:R-:W-:Y:S01]  /*5000*/  USEL UR5, UR4, URZ, UP0 ;  /* 0x000000ff04057287 */ /* 0x000fe20008000000 */
[----:B------:R-:W3:Y:S03]  /*5010*/  SYNCS.PHASECHK.TRANS64.TRYWAIT P1, [R2+URZ+0x370], R5 ;  /* 0x00037005020075a7 */ /* 0x000ee600080211ff */
[----:B------:R-:W-:Y:S01]  /*5020*/  LOP3.LUT R12, R12, UR7, RZ, 0x3c, !PT ;  /* 0x000000070c0c7c12 */ /* 0x000fe2000f8e3cff */
[----:B--23--:R-:W-:Y:S07]  /*5030*/  @!P1 BRA `(.L_x_99) ;  /* 0x0000006400589947 */ /* 0x00cfee0003800000 */
.L_x_281:
[C---:B------:R-:W-:Y:S01]  /*5040*/  LEA R4, R11.reuse, UR6, 0x4 ;  /* 0x000000060b047c11 */ /* 0x040fe2000f8e20ff */
[----:B--2---:R-:W-:Y:S01]  /*5050*/  VIADD R2, R2, 0x380 ;  /* 0x0000038002027836 */ /* 0x004fe20000000000 */
[----:B------:R-:W-:Y:S01]  /*5060*/  SEL R8, R8, RZ, P0 ;  /* 0x000000ff08087207 */ /* 0x000fe20000000000 */
[----:B------:R-:W-:-:S03]  /*5070*/  VIADD R11, R11, 0x1 ;  /* 0x000000010b0b7836 */ /* 0x000fc60000000000 */
[----:B------:R-:W2:Y:S01]  /*5080*/  LDS.128 R4, [R4+0x400] ;  /* 0x0004000004047984 */ /* 0x000ea20000000c00 */
[----:B------:R-:W-:Y:S02]  /*5090*/  PRMT R2, RZ, 0x654, R2 ;  /* 0x00000654ff027816 */ /* 0x000fe40000000002 */
[C---:B------:R-:W-:Y:S01]  /*50a0*/  ISETP.NE.AND P1, PT, R11.reuse, 0x2, PT ;  /* 0x000000020b00780c */ /* 0x040fe20003f25270 */
[----:B------:R-:W-:Y:S01]  /*50b0*/  @!PT LDS RZ, [RZ] ;  /* 0x00000000fffff984 */ /* 0x000fe20000000800 */
[----:B------:R-:W-:Y:S01]  /*50c0*/  @!PT LDS RZ, [RZ] ;  /* 0x00000000fffff984 */ /* 0x000fe20000000800 */
[----:B------:R-:W-:Y:S01]  /*50d0*/  @!PT LDS RZ, [RZ] ;  /* 0x00000000fffff984 */ /* 0x000fe20000000800 */
[----:B------:R-:W-:Y:S01]  /*50e0*/  @!PT LDS RZ, [RZ] ;  /* 0x00000000fffff984 */ /* 0x000fe20000000800 */
[----:B------:R3:W-:Y:S06]  /*50f0*/  MEMBAR.ALL.CTA ;  /* 0x0000000000007992 */ /* 0x0007ec0000008000 */
[----:B---3--:R-:W3:Y:S01]  /*5100*/  FENCE.VIEW.ASYNC.S ;  /* 0x00000000000073c6 */ /* 0x008ee20000000000 */
[----:B------:R-:W-:Y:S01]  /*5110*/  SEL R11, R11, RZ, P1 ;  /* 0x000000ff0b0b7207 */ /* 0x000fe20000800000 */
[----:B---3--:R3:W-:Y:S01]  /*5120*/  SYNCS.ARRIVE.TRANS64.RED.A1T0 RZ, [R2+URZ], RZ ;  /* 0x000000ff02ff79a7 */ /* 0x0087e200081004ff */
[----:B--2---:R-:W-:-:S02]  /*5130*/  LOP3.LUT P3, RZ, R6, 0x1, RZ, 0xc0, !PT ;  /* 0x0000000106ff7812 */ /* 0x004fc4000786c0ff */
[----:B------:R-:W-:-:S04]  /*5140*/  SEL R5, RZ, 0x1, P1 ;  /* 0x00000001ff057807 */ /* 0x000fc80000800000 */
[----:B------:R-:W-:Y:S02]  /*5150*/  LOP3.LUT R10, R10, R5, RZ, 0x3c, !PT ;  /* 0x000000050a0a7212 */ /* 0x000fe400078e3cff */
[----:B---3--:R-:W-:-:S04]  /*5160*/  SEL R2, RZ, 0x1, P0 ;  /* 0x00000001ff027807 */ /* 0x008fc80000000000 */
[----:B------:R-:W-:Y:S01]  /*5170*/  LOP3.LUT R9, R9, R2, RZ, 0x3c, !PT ;  /* 0x0000000209097212 */ /* 0x000fe200078e3cff */
[----:B------:R-:W-:Y:S06]  /*5180*/  @P3 BRA `(.L_x_100) ;  /* 0xfffffffc002c3947 */ /* 0x000fec000383ffff */
[----:B------:R-:W-:Y:S01]  /*5190*/  ULEA UR4, UR5, UR6, 0x3 ;  /* 0x0000000605047291 */ /* 0x000fe2000f8e18ff */
[----:B------:R-:W-:-:S08]  /*51a0*/  SHF.L.U32 R3, R12, 0x1f, RZ ;  /* 0x0000001f0c037819 */ /* 0x000fd000000006ff */
[----:B------:R-:W2:Y:S02]  /*51b0*/  SYNCS.PHASECHK.TRANS64 P0, [UR4+0x380], R3 ;  /* 0x00038003ff0075a7 */ /* 0x000ea40008001004 */
[----:B--2---:R-:W-:Y:S05]  /*51c0*/  @P0 BRA `(.L_x_101) ;  /* 0x0000000000080947 */ /* 0x004fea0003800000 */
[----:B------:R-:W2:Y:S02]  /*51d0*/  SYNCS.PHASECHK.TRANS64.TRYWAIT P0, [UR4+0x380], R3 ;  /* 0x00038003ff0075a7 */ /* 0x000ea40008001104 */
[----:B--2---:R-:W-:Y:S05]  /*51e0*/  @!P0 BRA `(.L_x_102) ;  /* 0x0000006400008947 */ /* 0x004fea0003800000 */
.L_x_101:
[----:B------:R-:W-:-:S04]  /*51f0*/  UIADD3 UR7, UPT, UPT, UR5, 0x1, URZ ;  /* 0x0000000105077890 */ /* 0x000fc8000fffe0ff */
[----:B------:R-:W-:-:S04]  /*5200*/  UISETP.NE.AND UP0, UPT, UR7, 0x2, UPT ;  /* 0x000000020700788c */ /* 0x000fc8000bf05270 */
[----:B------:R-:W-:Y:S02]  /*5210*/  USEL UR8, URZ, 0x1, UP0 ;  /* 0x00000001ff087887 */ /* 0x000fe40008000000 */
[----:B------:R-:W-:-:S04]  /*5220*/  USEL UR7, UR7, URZ, UP0 ;  /* 0x000000ff07077287 */ /* 0x000fc80008000000 */
[----:B------:R-:W-:Y:S01]  /*5230*/  ULEA UR7, UR7, UR6, 0x3 ;  /* 0x0000000607077291 */ /* 0x000fe2000f8e18ff */
[----:B--2---:R-:W-:-:S04]  /*5240*/  LOP3.LUT R3, R12, UR8, RZ, 0x3c, !PT ;  /* 0x000000080c037c12 */ /* 0x004fc8000f8e3cff */
[----:B------:R-:W-:-:S04]  /*5250*/  SHF.L.U32 R0, R3, 0x1f, RZ ;  /* 0x0000001f03007819 */ /* 0x000fc800000006ff */
[----:B------:R-:W2:Y:S02]  /*5260*/  SYNCS.PHASECHK.TRANS64 P0, [UR7+0x380], R0 ;  /* 0x00038000ff0075a7 */ /* 0x000ea40008001007 */
[----:B-12---:R-:W-:Y:S05]  /*5270*/  @P0 EXIT ;  /* 0x000000000000094d */ /* 0x006fea0003800000 */
[----:B------:R-:W-:Y:S02]  /*5280*/  SHF.L.U32 R3, R3, 0x1f, RZ ;  /* 0x0000001f03037819 */ /* 0x000fe400000006ff */
[----:B------:R-:W-:-:S07]  /*5290*/  MOV R0, UR7 ;  /* 0x0000000700007c02 */ /* 0x000fce0008000f00 */
.L_x_103:
[----:B-1----:R1:W2:Y:S02]  /*52a0*/  SYNCS.PHASECHK.TRANS64.TRYWAIT P0, [R0+URZ+0x380], R3 ;  /* 0x00038003000075a7 */ /* 0x0022a400080011ff */
[----:B--2---:R-:W-:Y:S05]  /*52b0*/  @!P0 NANOSLEEP.SYNCS 0x989680 ;  /* 0x009896800000895d */ /* 0x004fea0003900000 */
[----:B------:R-:W2:Y:S02]  /*52c0*/  @!P0 SYNCS.PHASECHK.TRANS64 P0, [R0+URZ+0x380], R3 ;  /* 0x00038003000085a7 */ /* 0x000ea400080010ff */
[----:B--2---:R-:W-:Y:S05]  /*52d0*/  @P0 EXIT ;  /* 0x000000000000094d */ /* 0x004fea0003800000 */
[----:B------:R-:W-:Y:S05]  /*52e0*/  BRA `(.L_x_103) ;  /* 0xfffffffc00ec7947 */ /* 0x000fea000383ffff */
.L_x_96:
[----:B------:R-:W-:Y:S05]  /*52f0*/  BRA.U UP6, `(.L_x_104) ;  /* 0x0000001106847547 */ /* 0x000fea000b800000 */
[----:B------:R-:W-:Y:S01]  /*5300*/  UMOV UR4, 0x40 ;  /* 0x0000004000047882 */ /* 0x000fe20000000000 */
[----:B------:R-:W-:Y:S01]  /*5310*/  NOP ;  /* 0x0000000000007918 */ /* 0x000fe20000000000 */
[----:B------:R-:W-:Y:S01]  /*5320*/  ULEA UR5, UR45, UR4, 0x18 ;  /* 0x000000042d057291 */ /* 0x000fe2000f8ec0ff */
[----:B------:R-:W-:Y:S02]  /*5330*/  UMOV UR6, 0x400 ;  /* 0x0000040000067882 */ /* 0x000fe40000000000 */
[----:B------:R-:W-:-:S06]  /*5340*/  ULEA UR6, UR45, UR6, 0x18 ;  /* 0x000000062d067291 */ /* 0x000fcc000f8ec0ff */
[----:B------:R-:W2:Y:S02]  /*5350*/  LDS.U8 R0, [UR5+0x1c] ;  /* 0x00001c05ff007984 */ /* 0x000ea40008000000 */
[----:B--2---:R-:W-:-:S13]  /*5360*/  ISETP.NE.AND P0, PT, R0, RZ, PT ;  /* 0x000000ff0000720c */ /* 0x004fda0003f05270 */
[----:B------:R-:W-:Y:S05]  /*5370*/  @P0 BRA `(.L_x_105) ;  /* 0x0000000400080947 */ /* 0x000fea0003800000 */
[----:B------:R-:W-:Y:S02]  /*5380*/  UISETP.NE.U32.AND UP1, UPT, UR30, 0x1, UPT ;  /* 0x000000011e00788c */ /* 0x000fe4000bf25070 */
[----:B------:R-:W-:-:S07]  /*5390*/  UIADD3 UR7, UPT, UPT, UR5, 0x8, URZ ;  /* 0x0000000805077890 */ /* 0x000fce000fffe0ff */
[----:B------:R-:W-:Y:S05]  /*53a0*/  BRA.U !UP1, `(.L_x_106) ;  /* 0x00000001099c7547 */ /* 0x000fea000b800000 */
[----:B------:R-:W-:Y:S01]  /*53b0*/  ELECT P0, URZ, PT ;  /* 0x0000000000ff782f */ /* 0x000fe20003800000 */
[----:B------:R-:W-:-:S12]  /*53c0*/  BSSY B0, `(.L_x_106) ;  /* 0x0000025000007945 */ /* 0x000fd80003800000 */
[----:B------:R-:W-:Y:S05]  /*53d0*/  @!P0 BRA `(.L_x_107) ;  /* 0x00000000008c8947 */ /* 0x000fea0003800000 */
[----:B------:R-:W-:-:S05]  /*53e0*/  UMOV UR4, 0x10 ;  /* 0x0000001000047882 */ /* 0x000fca0000000000 */
[----:B------:R-:W-:Y:S04]  /*53f0*/  DEPBAR.LE SB2, 0x36 ;  /* 0x0000ad800000791a */ /* 0x000fe80000000000 */
[----:B------:R-:W2:Y:S02]  /*5400*/  UTCATOMSWS.2CTA.FIND_AND_SET.ALIGN UP0, UR4, UR4 ;  /* 0x00000004000475e3 */ /* 0x000ea40008200800 */
[----:B--2---:R-:W-:Y:S01]  /*5410*/  MOV R11, UR4 ;  /* 0x00000004000b7c02 */ /* 0x004fe20008000f00 */
[----:B------:R-:W-:Y:S06]  /*5420*/  BRA.U UP0, `(.L_x_108) ;  /* 0x0000000100187547 */ /* 0x000fec000b800000 */
.L_x_109:
[----:B------:R-:W-:Y:S05]  /*5430*/  NANOSLEEP 0x64 ;  /* 0x000000640000795d */ /* 0x000fea0003800000 */
[----:B------:R-:W-:-:S05]  /*5440*/  UMOV UR4, 0x10 ;  /* 0x0000001000047882 */ /* 0x000fca0000000000 */
[----:B------:R-:W-:Y:S04]  /*5450*/  DEPBAR.LE SB2, 0x36 ;  /* 0x0000ad800000791a */ /* 0x000fe80000000000 */
[----:B------:R-:W2:Y:S02]  /*5460*/  UTCATOMSWS.2CTA.FIND_AND_SET.ALIGN UP0, UR4, UR4 ;  /* 0x00000004000475e3 */ /* 0x000ea40008200800 */
[----:B--2---:R-:W-:Y:S01]  /*5470*/  MOV R11, UR4 ;  /* 0x00000004000b7c02 */ /* 0x004fe20008000f00 */
[----:B------:R-:W-:Y:S05]  /*5480*/  BRA.U !UP0, `(.L_x_109) ;  /* 0xfffffffd08e87547 */ /* 0x000fea000b83ffff */
.L_x_108:
[----:B------:R-:W2:Y:S01]  /*5490*/  LDS R7, [UR5+0x10] ;  /* 0x00001005ff077984 */ /* 0x000ea20008000800 */
[----:B------:R-:W-:Y:S01]  /*54a0*/  IMAD.U32 R5, RZ, RZ, UR6 ;  /* 0x00000006ff057e24 */ /* 0x000fe2000f8e00ff */
[----:B------:R-:W-:-:S03]  /*54b0*/  MOV R4, UR31 ;  /* 0x0000001f00047c02 */ /* 0x000fc60008000f00 */
[----:B------:R-:W-:Y:S01]  /*54c0*/  VIADD R5, R5, 0x420 ;  /* 0x0000042005057836 */ /* 0x000fe20000000000 */
[----:B--2---:R-:W-:-:S04]  /*54d0*/  SHF.L.U32 R7, R7, 0x1f, RZ ;  /* 0x0000001f07077819 */ /* 0x004fc800000006ff */
[----:B------:R-:W2:Y:S02]  /*54e0*/  SYNCS.PHASECHK.TRANS64.TRYWAIT P0, [UR5+0x8], R7 ;  /* 0x00000807ff0075a7 */ /* 0x000ea40008001105 */
[----:B--2---:R-:W-:Y:S05]  /*54f0*/  @P0 BRA `(.L_x_110) ;  /* 0x0000000000080947 */ /* 0x004fea0003800000 */
[----:B------:R-:W2:Y:S02]  /*5500*/  SYNCS.PHASECHK.TRANS64.TRYWAIT P0, [UR5+0x8], R7 ;  /* 0x00000807ff0075a7 */ /* 0x000ea40008001105 */
[----:B--2---:R-:W-:Y:S05]  /*5510*/  @!P0 BRA `(.L_x_111) ;  /* 0x00000060004c8947 */ /* 0x004fea0003800000 */
.L_x_110:
[----:B--2---:R-:W-:Y:S01]  /*5520*/  HFMA2 R0, -RZ, RZ, 0, 5.9604644775390625e-08 ;  /* 0x00000001ff007431 */ /* 0x004fe200000001ff */
[----:B------:R-:W-:Y:S01]  /*5530*/  UPRMT UR4, UR31, 0x654, UR7 ;  /* 0x000006541f047896 */ /* 0x000fe20008000007 */
[----:B------:R-:W-:Y:S01]  /*5540*/  IMAD.MOV.U32 R8, RZ, RZ, 0xffff ;  /* 0x0000ffffff087424 */ /* 0x000fe200078e00ff */
[----:B------:R-:W-:Y:S01]  /*5550*/  PRMT R4, R4, 0x654, R5 ;  /* 0x0000065404047816 */ /* 0x000fe20000000005 */
[----:B------:R-:W-:Y:S02]  /*5560*/  IMAD.MOV.U32 R6, RZ, RZ, 0x4 ;  /* 0x00000004ff067424 */ /* 0x000fe400078e00ff */
[----:B------:R-:W-:Y:S01]  /*5570*/  IMAD.SHL.U32 R9, R11, 0x20, RZ ;  /* 0x000000200b097824 */ /* 0x000fe200078e00ff */
[----:B------:R-:W-:Y:S02]  /*5580*/  MOV R5, UR4 ;  /* 0x0000000400057c02 */ /* 0x000fe40008000f00 */
[-C--:B------:R-:W-:Y:S01]  /*5590*/  SHF.L.U32 R8, R8, R11.reuse, RZ ;  /* 0x0000000b08087219 */ /* 0x080fe200000006ff */
[----:B------:R2:W-:Y:S01]  /*55a0*/  SYNCS.ARRIVE.TRANS64.RED RZ, [UR4], R6 ;  /* 0x00000006ffff79a7 */ /* 0x0005e20008000404 */
[----:B------:R-:W-:Y:S01]  /*55b0*/  SHF.L.U32 R7, R0, R11, RZ ;  /* 0x0000000b00077219 */ /* 0x000fe200000006ff */
[----:B------:R2:W-:Y:S04]  /*55c0*/  STS [UR6+0x420], R9 ;  /* 0x00042009ff007988 */ /* 0x0005e80008000806 */
[----:B------:R2:W-:Y:S04]  /*55d0*/  STAS [R4.64], R11 ;  /* 0x0000000b04007dbd */ /* 0x0005e8000c0008ff */
[----:B------:R2:W-:Y:S04]  /*55e0*/  ATOMS.OR RZ, [UR5+0x14], R8 ;  /* 0x00001408ffff798c */ /* 0x0005e8000b000005 */
[----:B------:R2:W-:Y:S04]  /*55f0*/  ATOMS.OR RZ, [UR5+0x18], R7 ;  /* 0x00001807ffff798c */ /* 0x0005e8000b000005 */
[----:B------:R2:W-:Y:S02]  /*5600*/  ATOMS.XOR RZ, [UR5+0x10], R0 ;  /* 0x00001000ffff798c */ /* 0x0005e4000b800005 */
.L_x_107:
[----:B-1----:R-:W-:Y:S05]  /*5610*/  BSYNC B0 ;  /* 0x0000000000007941 */ /* 0x002fea0003800000 */
.L_x_106:
[----:B------:R-:W-:Y:S05]  /*5620*/  BRA.U UP1, `(.L_x_112) ;  /* 0x00000001016c7547 */ /* 0x000fea000b800000 */
[----:B------:R-:W-:-:S03]  /*5630*/  UMOV UR4, 0xffffffff ;  /* 0xffffffff00047882 */ /* 0x000fc60000000000 */
[----:B------:R-:W-:Y:S05]  /*5640*/  BRA.DIV UR4, `(.L_x_113) ;  /* 0x0000006204187947 */ /* 0x000fea000b800000 */
[----:B------:R-:W-:-:S13]  /*5650*/  ELECT P6, URZ, PT ;  /* 0x0000000000ff782f */ /* 0x000fda00038c0000 */
.L_x_285:
[----:B------:R-:W-:Y:S05]  /*5660*/  @!P6 BRA `(.L_x_112) ;  /* 0x00000000005ce947 */ /* 0x000fea0003800000 */
[----:B--2---:R-:W2:Y:S02]  /*5670*/  LDS R5, [UR5+0x10] ;  /* 0x00001005ff057984 */ /* 0x004ea40008000800 */
[----:B--2---:R-:W-:-:S04]  /*5680*/  SHF.L.U32 R5, R5, 0x1f, RZ ;  /* 0x0000001f05057819 */ /* 0x004fc800000006ff */
[----:B------:R-:W2:Y:S02]  /*5690*/  SYNCS.PHASECHK.TRANS64.TRYWAIT P0, [UR5+0x8], R5 ;  /* 0x00000805ff0075a7 */ /* 0x000ea40008001105 */
[----:B--2---:R-:W-:Y:S05]  /*56a0*/  @P0 BRA `(.L_x_114) ;  /* 0x0000000000080947 */ /* 0x004fea0003800000 */
[----:B------:R-:W2:Y:S02]  /*56b0*/  SYNCS.PHASECHK.TRANS64.TRYWAIT P0, [UR5+0x8], R5 ;  /* 0x00000805ff0075a7 */ /* 0x000ea40008001105 */
[----:B--2---:R-:W-:Y:S05]  /*56c0*/  @!P0 BRA `(.L_x_115) ;  /* 0x0000006000188947 */ /* 0x004fea0003800000 */
.L_x_114:
[----:B------:R-:W3:Y:S01]  /*56d0*/  LDS R7, [UR6+0x420] ;  /* 0x00042006ff077984 */ /* 0x000ee20008000800 */
[----:B--2---:R-:W-:Y:S02]  /*56e0*/  HFMA2 R0, -RZ, RZ, 0, 5.9604644775390625e-08 ;  /* 0x00000001ff007431 */ /* 0x004fe400000001ff */
[----:B------:R-:W-:Y:S01]  /*56f0*/  IMAD.MOV.U32 R4, RZ, RZ, 0xffff ;  /* 0x0000ffffff047424 */ /* 0x000fe200078e00ff */
[----:B------:R-:W-:Y:S01]  /*5700*/  UPRMT UR4, UR31, 0x654, UR7 ;  /* 0x000006541f047896 */ /* 0x000fe20008000007 */
[----:B---3--:R-:W-:-:S03]  /*5710*/  IMAD.SHL.U32 R5, R7, 0x20, RZ ;  /* 0x0000002007057824 */ /* 0x008fc600078e00ff */
[-C--:B------:R-:W-:Y:S02]  /*5720*/  SHF.L.U32 R4, R4, R7.reuse, RZ ;  /* 0x0000000704047219 */ /* 0x080fe400000006ff */
[----:B------:R-:W-:Y:S01]  /*5730*/  SHF.L.U32 R7, R0, R7, RZ ;  /* 0x0000000700077219 */ /* 0x000fe200000006ff */
[----:B------:R3:W-:Y:S04]  /*5740*/  STS [UR6+0x420], R5 ;  /* 0x00042005ff007988 */ /* 0x0007e80008000806 */
[----:B------:R3:W-:Y:S04]  /*5750*/  ATOMS.OR RZ, [UR5+0x14], R4 ;  /* 0x00001404ffff798c */ /* 0x0007e8000b000005 */
[----:B------:R3:W-:Y:S01]  /*5760*/  ATOMS.OR RZ, [UR5+0x18], R7 ;  /* 0x00001807ffff798c */ /* 0x0007e2000b000005 */
[----:B------:R-:W-:Y:S03]  /*5770*/  SYNCS.ARRIVE.TRANS64.RED.A1T0 RZ, [UR4], RZ ;  /* 0x000000ffffff79a7 */ /* 0x000fe60008100404 */
[----:B------:R3:W-:Y:S01]  /*5780*/  ATOMS.XOR RZ, [UR5+0x10], R0 ;  /* 0x00001000ffff798c */ /* 0x0007e2000b800005 */
[----:B------:R-:W-:Y:S05]  /*5790*/  BRA `(.L_x_112) ;  /* 0x0000000000107947 */ /* 0x000fea0003800000 */
.L_x_105:
[----:B------:R-:W-:Y:S02]  /*57a0*/  MOV R0, 0xffffffff ;  /* 0xffffffff00007802 */ /* 0x000fe40000000f00 */
[----:B------:R-:W-:-:S03]  /*57b0*/  MOV R4, 0x57e0 ;  /* 0x000057e000047802 */ /* 0x000fc60000000f00 */
[----:B------:R2:W-:Y:S04]  /*57c0*/  STS [UR6+0x420], R0 ;  /* 0x00042000ff007988 */ /* 0x0005e80008000806 */
[----:B-12--5:R-:W-:Y:S05]  /*57d0*/  CALL.REL.NOINC `($__internal_1_$__cuda_sm10x_tcgen05_guardrail_trap_phase_invalid_during_alloc) ;  /* 0x0000006400607944 */ /* 0x026fea0003c00000 */
.L_x_112:
[----:B------:R-:W-:Y:S05]  /*57e0*/  WARPSYNC.ALL ;  /* 0x0000000000007948 */ /* 0x000fea0003800000 */
[----:B------:R-:W4:Y:S01]  /*57f0*/  S2UR UR4, SR_CgaCtaId ;  /* 0x00000000000479c3 */ /* 0x000f220000008800 */
[----:B------:R-:W-:Y:S01]  /*5800*/  UMOV UR13, 0x400 ;  /* 0x00000400000d7882 */ /* 0x000fe20000000000 */
[----:B------:R-:W-:-:S06]  /*5810*/  NOP ;  /* 0x0000000000007918 */ /* 0x000fcc0000000000 */
[----:B------:R-:W-:Y:S06]  /*5820*/  BAR.ARV 0x6, 0xa0 ;  /* 0x0182800000007b1d */ /* 0x000fec0000002000 */
[----:B------:R-:W1:Y:S01]  /*5830*/  LDCU UR6, c[0x0][0x38c] ;  /* 0x00007180ff0677ac */ /* 0x000e620008000800 */
[----:B------:R-:W-:Y:S01]  /*5840*/  LOP3.LUT R3, R3, 0xffff, RZ, 0xc0, !PT ;  /* 0x0000ffff03037812 */ /* 0x000fe200078ec0ff */
[----:B--2---:R-:W-:Y:S01]  /*5850*/  IMAD.MOV.U32 R9, RZ, RZ, 0x1 ;  /* 0x00000001ff097424 */ /* 0x004fe200078e00ff */
[----:B------:R-:W-:Y:S01]  /*5860*/  LOP3.LUT R2, R2, 0xffff, RZ, 0xc0, !PT ;  /* 0x0000ffff02027812 */ /* 0x000fe200078ec0ff */
[----:B------:R-:W-:Y:S01]  /*5870*/  IMAD.MOV.U32 R8, RZ, RZ, RZ ;  /* 0x000000ffff087224 */ /* 0x000fe200078e00ff */
[----:B------:R-:W-:Y:S01]  /*5880*/  R2UR UR16, R3 ;  /* 0x00000000031072ca */ /* 0x000fe200000e0000 */
[----:B------:R-:W-:Y:S01]  /*5890*/  UMOV UR20, URZ ;  /* 0x000000ff00147c82 */ /* 0x000fe20008000000 */
[----:B------:R-:W-:-:S02]  /*58a0*/  R2UR UR24, R2 ;  /* 0x00000000021872ca */ /* 0x000fc400000e0000 */
[----:B------:R-:W-:Y:S01]  /*58b0*/  CS2R R2, SRZ ;  /* 0x0000000000027805 */ /* 0x000fe2000001ff00 */
[----:B------:R-:W-:Y:S01]  /*58c0*/  UMOV UR10, URZ ;  /* 0x000000ff000a7c82 */ /* 0x000fe20008000000 */
[----:B----4-:R-:W-:Y:S02]  /*58d0*/  ULEA UR13, UR4, UR13, 0x18 ;  /* 0x0000000d040d7291 */ /* 0x010fe4000f8ec0ff */
[----:B------:R-:W-:Y:S02]  /*58e0*/  UISETP.NE.AND UP3, UPT, UR30, URZ, UPT ;  /* 0x000000ff1e00728c */ /* 0x000fe4000bf65270 */
[----:B------:R-:W-:Y:S02]  /*58f0*/  UIADD3 UR5, UPT, UPT, UR13, 0x4600, URZ ;  /* 0x000046000d057890 */ /* 0x000fe4000fffe0ff */
[----:B------:R-:W-:Y:S02]  /*5900*/  UIADD3 UR4, UPT, UPT, UR13, 0x1e600, URZ ;  /* 0x0001e6000d047890 */ /* 0x000fe4000fffe0ff */
[----:B-1----:R-:W-:Y:S01]  /*5910*/  UIADD3 UR6, UPT, UPT, UR6, 0x1f, URZ ;  /* 0x0000001f06067890 */ /* 0x002fe2000fffe0ff */
[----:B---3--:R-:W1:Y:S01]  /*5920*/  LDS R0, [UR13+0x420] ;  /* 0x0004200dff007984 */ /* 0x008e620008000800 */
[----:B------:R-:W-:-:S02]  /*5930*/  USHF.R.U32.HI UR5, URZ, 0x4, UR5 ;  /* 0x00000004ff057899 */ /* 0x000fc40008011605 */
[----:B------:R-:W-:Y:S02]  /*5940*/  USHF.R.S32.HI UR21, URZ, 0x1f, UR6 ;  /* 0x0000001fff157899 */ /* 0x000fe40008011406 */
[----:B------:R-:W-:Y:S02]  /*5950*/  USHF.R.U32.HI UR4, URZ, 0x4, UR4 ;  /* 0x00000004ff047899 */ /* 0x000fe40008011604 */
[----:B------:R-:W-:Y:S02]  /*5960*/  ULEA.HI UR21, UR21, UR6, URZ, 0x5 ;  /* 0x0000000615157291 */ /* 0x000fe4000f8f28ff */
[----:B------:R-:W-:Y:S02]  /*5970*/  ULOP3.LUT UR5, UR5, 0x3fff, URZ, 0xc0, !UPT ;  /* 0x00003fff05057892 */ /* 0x000fe4000f8ec0ff */
[----:B------:R-:W-:Y:S02]  /*5980*/  USHF.R.S32.HI UR21, URZ, 0x5, UR21 ;  /* 0x00000005ff157899 */ /* 0x000fe40008011415 */
[----:B------:R-:W-:-:S02]  /*5990*/  ULOP3.LUT UR18, UR4, 0x3fff, URZ, 0xc0, !UPT ;  /* 0x00003fff04127892 */ /* 0x000fc4000f8ec0ff */
[----:B------:R-:W-:Y:S02]  /*59a0*/  UISETP.LT.AND UP0, UPT, UR21, 0x1, UPT ;  /* 0x000000011500788c */ /* 0x000fe4000bf01270 */
[----:B------:R-:W-:Y:S02]  /*59b0*/  ULOP3.LUT UR17, UR5, 0x10000, URZ, 0xfc, !UPT ;  /* 0x0001000005117892 */ /* 0x000fe4000f8efcff */
[----:B------:R-:W-:Y:S02]  /*59c0*/  ULOP3.LUT UR18, UR18, 0x10000, URZ, 0xfc, !UPT ;  /* 0x0001000012127892 */ /* 0x000fe4000f8efcff */
[----:B------:R-:W-:Y:S01]  /*59d0*/  USEL UR25, UR21, 0x1, !UP0 ;  /* 0x0000000115197887 */ /* 0x000fe2000c000000 */
[----:B------:R-:W-:Y:S01]  /*59e0*/  UMOV UR11, URZ ;  /* 0x000000ff000b7c82 */ /* 0x000fe20008000000 */
[----:B------:R-:W-:Y:S01]  /*59f0*/  UMOV UR22, 0x0 ;  /* 0x0000000000167882 */ /* 0x000fe20000000000 */
[----:B------:R-:W-:Y:S01]  /*5a00*/  UMOV UR23, 0x8200010 ;  /* 0x0820001000177882 */ /* 0x000fe20000000000 */
[----:B-1----:R-:W-:-:S15]  /*5a10*/  R2UR UR26, R0 ;  /* 0x00000000001a72ca */ /* 0x002fde00000e0000 */
.L_x_123:
[C---:B------:R-:W-:Y:S02]  /*5a20*/  LEA R0, R8.reuse, UR13, 0x3 ;  /* 0x0000000d08007c11 */ /* 0x040fe4000f8e18ff */
[----:B------:R-:W-:Y:S02]  /*5a30*/  SHF.L.U32 R5, R3, 0x1f, RZ ;  /* 0x0000001f03057819 */ /* 0x000fe400000006ff */
[----:B------:R-:W-:Y:S02]  /*5a40*/  LEA R4, R8, UR13, 0x4 ;  /* 0x0000000d08047c11 */ /* 0x000fe4000f8e20ff */
[----:B------:R-:W1:Y:S02]  /*5a50*/  SYNCS.PHASECHK.TRANS64.TRYWAIT P0, [R0+URZ+0x370], R5 ;  /* 0x00037005000075a7 */ /* 0x000e6400080011ff */
[----:B-1-3--:R-:W-:Y:S05]  /*5a60*/  @!P0 BRA `(.L_x_116) ;  /* 0x0000005c00488947 */ /* 0x00afea0003800000 */
.L_x_286:
[----:B-1----:R-:W1:Y:S01]  /*5a70*/  LDS.128 R4, [R4+0x400] ;  /* 0x0004000004047984 */ /* 0x002e620000000c00 */
[----:B------:R-:W-:Y:S02]  /*5a80*/  VIADD R0, R0, 0x380 ;  /* 0x0000038000007836 */ /* 0x000fe40000000000 */
[----:B------:R-:W-:Y:S01]  /*5a90*/  VIADD R8, R8, 0x1 ;  /* 0x0000000108087836 */ /* 0x000fe20000000000 */
[----:B------:R-:W-:Y:S01]  /*5aa0*/  @!PT LDS RZ, [RZ] ;  /* 0x00000000fffff984 */ /* 0x000fe20000000800 */
[----:B------:R-:W-:Y:S01]  /*5ab0*/  @!PT LDS RZ, [RZ] ;  /* 0x00000000fffff984 */ /* 0x000fe20000000800 */
[----:B------:R-:W-:Y:S01]  /*5ac0*/  @!PT LDS RZ, [RZ] ;  /* 0x00000000fffff984 */ /* 0x000fe20000000800 */
[----:B------:R-:W-:Y:S01]  /*5ad0*/  @!PT LDS RZ, [RZ] ;  /* 0x00000000fffff984 */ /* 0x000fe20000000800 */
[----:B------:R2:W-:Y:S06]  /*5ae0*/  MEMBAR.ALL.CTA ;  /* 0x0000000000007992 */ /* 0x0005ec0000008000 */
[----:B--2---:R-:W2:Y:S01]  /*5af0*/  FENCE.VIEW.ASYNC.S ;  /* 0x00000000000073c6 */ /* 0x004ea20000000000 */
[----:B------:R-:W-:-:S04]  /*5b00*/  PRMT R0, RZ, 0x654, R0 ;  /* 0x00000654ff007816 */ /* 0x000fc80000000000 */
[----:B--2---:R2:W-:Y:S01]  /*5b10*/  SYNCS.ARRIVE.TRANS64.RED.A1T0 RZ, [R0+URZ], RZ ;  /* 0x000000ff00ff79a7 */ /* 0x0045e200081004ff */
[----:B-1----:R-:W-:Y:S01]  /*5b20*/  LOP3.LUT P1, RZ, R6, 0x1, RZ, 0xc0, !PT ;  /* 0x0000000106ff7812 */ /* 0x002fe2000782c0ff */
[----:B--2---:R-:W-:-:S12]  /*5b30*/  BRA.U UP3, `(.L_x_117) ;  /* 0x0000000103cc7547 */ /* 0x004fd8000b800000 */
[----:B------:R-:W1:Y:S01]  /*5b40*/  LDCU UR4, c[0x0][0x38c] ;  /* 0x00007180ff0477ac */ /* 0x000e620008000800 */
[----:B------:R-:W-:Y:S02]  /*5b50*/  PLOP3.LUT P2, PT, PT, PT, PT, 0x80, 0x8 ;  /* 0x000000000008781c */ /* 0x000fe40003f4f070 */
[----:B------:R-:W-:Y:S01]  /*5b60*/  SHF.L.U32 R5, R9, 0x1f, RZ ;  /* 0x0000001f09057819 */ /* 0x000fe200000006ff */
[----:B------:R-:W-:Y:S02]  /*5b70*/  ULEA UR19, UR20, UR13, 0x3 ;  /* 0x0000000d14137291 */ /* 0x000fe4000f8e18ff */
[----:B-1----:R-:W-:-:S06]  /*5b80*/  UISETP.GE.AND UP0, UPT, UR4, 0x1, UPT ;  /* 0x000000010400788c */ /* 0x002fcc000bf06270 */
[----:B------:R-:W-:-:S05]  /*5b90*/  PLOP3.LUT P0, PT, PT, PT, UP0, 0x80, 0x8 ;  /* 0x000000000008781c */ /* 0x000fca0003f0f008 */
[----:B------:R-:W-:-:S08]  /*5ba0*/  @UP0 ULEA UR4, UR10, UR13, 0x3 ;  /* 0x0000000d0a040291 */ /* 0x000fd0000f8e18ff */
[----:B------:R-:W-:-:S04]  /*5bb0*/  @P0 SHF.L.U32 R0, R2, 0x1f, RZ ;  /* 0x0000001f02000819 */ /* 0x000fc800000006ff */
[----:B------:R1:W2:Y:S01]  /*5bc0*/  @P0 SYNCS.PHASECHK.TRANS64.TRYWAIT P2, [UR4], R0 ;  /* 0x00000000ff0005a7 */ /* 0x0002a20008041104 */
[----:B------:R-:W3:Y:S02]  /*5bd0*/  SYNCS.PHASECHK.TRANS64.TRYWAIT P0, [UR19+0x3b0], R5 ;  /* 0x0003b005ff0075a7 */ /* 0x000ee40008001113 */
[----:B-123--:R-:W-:Y:S05]  /*5be0*/  @!P0 BRA `(.L_x_118) ;  /* 0x0000005800fc8947 */ /* 0x00efea0003800000 */
.L_x_288:
[----:B------:R-:W-:Y:S01]  /*5bf0*/  UMOV UR14, UR11 ;  /* 0x0000000b000e7c82 */ /* 0x000fe20008000000 */
[----:B------:R-:W-:Y:S05]  /*5c00*/  BRA.U !UP0, `(.L_x_119) ;  /* 0x0000000108887547 */ /* 0x000fea000b800000 */
[----:B------:R-:W-:Y:S02]  /*5c10*/  UIADD3 UR14, UPT, UPT, UR25, UR11, URZ ;  /* 0x0000000b190e7290 */ /* 0x000fe4000fffe0ff */
[----:B------:R-:W-:Y:S02]  /*5c20*/  ULEA UR15, UR20, UR26, 0x6 ;  /* 0x0000001a140f7291 */ /* 0x000fe4000f8e30ff */
[----:B------:R-:W-:Y:S01]  /*5c30*/  UPLOP3.LUT UP2, UPT, UPT, UPT, UPT, 0x40, 0x4 ;  /* 0x000000000004789c */ /* 0x000fe20003f4e870 */
[----:B------:R-:W-:Y:S01]  /*5c40*/  UMOV UR12, UR21 ;  /* 0x00000015000c7c82 */ /* 0x000fe20008000000 */
[----:B------:R-:W-:-:S09]  /*5c50*/  UMOV UR5, UR10 ;  /* 0x0000000a00057c82 */ /* 0x000fd20008000000 */
.L_x_122:
[----:B--2---:R-:W-:Y:S01]  /*5c60*/  ULEA UR6, UR5, UR13, 0x3 ;  /* 0x0000000d05067291 */ /* 0x004fe2000f8e18ff */
[----:B---3--:R-:W-:Y:S11]  /*5c70*/  @P2 BRA `(.L_x_120) ;  /* 0x00000000000c2947 */ /* 0x008ff60003800000 */
[----:B-1----:R-:W-:Y:S04]  /*5c80*/  SHF.L.U32 R5, R2, 0x1f, RZ ;  /* 0x0000001f02057819 */ /* 0x002fe800000006ff */
[----:B------:R-:W1:Y:S02]  /*5c90*/  SYNCS.PHASECHK.TRANS64.TRYWAIT P0, [UR6], R5 ;  /* 0x00000005ff0075a7 */ /* 0x000e640008001106 */
[----:B-1----:R-:W-:Y:S05]  /*5ca0*/  @!P0 BRA `(.L_x_121) ;  /* 0x0000005800e48947 */ /* 0x002fea0003800000 */
.L_x_120:
[----:B------:R-:W-:Y:S01]  /*5cb0*/  UISETP.NE.AND UP0, UPT, UR12, 0x1, UPT ;  /* 0x000000010c00788c */ /* 0x000fe2000bf05270 */
[----:B------:R-:W-:Y:S01]  /*5cc0*/  PLOP3.LUT P2, PT, PT, PT, PT, 0x80, 0x8 ;  /* 0x000000000008781c */ /* 0x000fe20003f4f070 */
[----:B------:R-:W-:Y:S02]  /*5cd0*/  UIADD3 UR4, UPT, UPT, UR5, 0x1, URZ ;  /* 0x0000000105047890 */ /* 0x000fe4000fffe0ff */
[----:B------:R-:W-:Y:S02]  /*5ce0*/  ULEA UR8, UR5, UR18, 0x7 ;  /* 0x0000001205087291 */ /* 0x000fe4000f8e38ff */
[----:B------:R-:W-:Y:S01]  /*5cf0*/  UISETP.NE.AND UP1, UPT, UR4, 0x34, UPT ;  /* 0x000000340400788c */ /* 0x000fe2000bf25270 */
[----:B------:R-:W-:Y:S01]  /*5d00*/  PLOP3.LUT P0, PT, PT, PT, UP0, 0x80, 0x8 ;  /* 0x000000000008781c */ /* 0x000fe20003f0f008 */
[----:B------:R-:W-:Y:S02]  /*5d10*/  UIADD3 UR11, UPT, UPT, UR11, 0x1, URZ ;  /* 0x000000010b0b7890 */ /* 0x000fe4000fffe0ff */
[----:B------:R-:W-:Y:S02]  /*5d20*/  USEL UR7, URZ, 0x1, UP1 ;  /* 0x00000001ff077887 */ /* 0x000fe40008800000 */
[----:B------:R-:W-:Y:S01]  /*5d30*/  USEL UR10, UR4, URZ, UP1 ;  /* 0x000000ff040a7287 */ /* 0x000fe20008800000 */
[----:B------:R-:W-:Y:S01]  /*5d40*/  UMOV UR9, 0xc0004010 ;  /* 0xc000401000097882 */ /* 0x000fe20000000000 */
[----:B------:R-:W-:Y:S02]  /*5d50*/  UIADD3 UR12, UPT, UPT, UR12, -0x1, URZ ;  /* 0xffffffff0c0c7890 */ /* 0x000fe4000fffe0ff */
[----:B------:R-:W-:Y:S01]  /*5d60*/  LOP3.LUT R2, R2, UR7, RZ, 0x3c, !PT ;  /* 0x0000000702027c12 */ /* 0x000fe2000f8e3cff */
[----:B------:R-:W-:Y:S01]  /*5d70*/  @UP0 ULEA UR4, UR10, UR13, 0x3 ;  /* 0x0000000d0a040291 */ /* 0x000fe2000f8e18ff */
[----:B------:R-:W-:Y:S02]  /*5d80*/  UMOV UR7, 0xc0004010 ;  /* 0xc000401000077882 */ /* 0x000fe40000000000 */
[----:B-1----:R-:W-:Y:S01]  /*5d90*/  @P0 SHF.L.U32 R0, R2, 0x1f, RZ ;  /* 0x0000001f02000819 */ /* 0x002fe200000006ff */
[----:B------:R-:W-:Y:S05]  /*5da0*/  UISETP.NE.AND UP0, UPT, UR11, UR14, UPT ;  /* 0x0000000e0b00728c */ /* 0x000fea000bf05270 */
[----:B------:R2:W3:Y:S01]  /*5db0*/  @P0 SYNCS.PHASECHK.TRANS64.TRYWAIT P2, [UR4], R0 ;  /* 0x00000000ff0005a7 */ /* 0x0004e20008041104 */
[----:B------:R-:W-:Y:S02]  /*5dc0*/  UIADD3 UR4, UPT, UPT, UR6, 0x1a0, URZ ;  /* 0x000001a006047890 */ /* 0x000fe4000fffe0ff */
[----:B------:R-:W-:Y:S03]  /*5dd0*/  ULEA UR6, UR5, UR17, 0x7 ;  /* 0x0000001105067291 */ /* 0x000fe6000f8e38ff */
[----:B------:R-:W-:Y:S06]  /*5de0*/  UMOV UR5, UR10 ;  /* 0x0000000a00057c82 */ /* 0x000fec0008000000 */
[----:B------:R2:W-:Y:S01]  /*5df0*/  UTCQMMA.2CTA gdesc[UR6], gdesc[UR8], tmem[UR15], tmem[UR22], idesc[UR23], UP2 ;  /* 0x00ff1608060075ea */ /* 0x0005e2000920030f */
[----:B------:R-:W-:Y:S01]  /*5e00*/  UPLOP3.LUT UP2, UPT, UPT, UPT, UPT, 0x80, 0x8 ;  /* 0x000000000008789c */ /* 0x000fe20003f4f070 */
[----:B------:R2:W-:Y:S01]  /*5e10*/  UTCBAR.2CTA.MULTICAST [UR4], URZ, UR16 ;  /* 0x000000ff040073e9 */ /* 0x0005e20008200810 */
[----:B------:R-:W-:Y:S09]  /*5e20*/  BRA.U UP0, `(.L_x_122) ;  /* 0xfffffffd008c7547 */ /* 0x000ff2000b83ffff */
.L_x_119:
[----:B--2---:R-:W-:Y:S01]  /*5e30*/  UIADD3 UR4, UPT, UPT, UR19, 0x390, URZ ;  /* 0x0000039013047890 */ /* 0x004fe2000fffe0ff */
[----:B------:R-:W-:-:S08]  /*5e40*/  UMOV UR11, UR14 ;  /* 0x0000000e000b7c82 */ /* 0x000fd00008000000 */
[----:B------:R2:W-:Y:S01]  /*5e50*/  UTCBAR.2CTA.MULTICAST [UR4], URZ, UR24 ;  /* 0x000000ff040073e9 */ /* 0x0005e20008200818 */
[----:B------:R-:W-:Y:S02]  /*5e60*/  NOP ;  /* 0x0000000000007918 */ /* 0x000fe40000000000 */
.L_x_117:
[----:B--2---:R-:W-:Y:S01]  /*5e70*/  UIADD3 UR4, UPT, UPT, UR20, 0x1, URZ ;  /* 0x0000000114047890 */ /* 0x004fe2000fffe0ff */
[----:B------:R-:W-:-:S03]  /*5e80*/  ISETP.NE.AND P0, PT, R8, 0x2, PT ;  /* 0x000000020800780c */ /* 0x000fc60003f05270 */
[----:B------:R-:W-:Y:S01]  /*5e90*/  UISETP.NE.AND UP0, UPT, UR4, 0x4, UPT ;  /* 0x000000040400788c */ /* 0x000fe2000bf05270 */
[----:B-1----:R-:W-:Y:S02]  /*5ea0*/  SEL R0, RZ, 0x1, P0 ;  /* 0x00000001ff007807 */ /* 0x002fe40000000000 */
[----:B------:R-:W-:Y:S01]  /*5eb0*/  SEL R8, R8, RZ, P0 ;  /* 0x000000ff08087207 */ /* 0x000fe20000000000 */
[----:B------:R-:W-:Y:S01]  /*5ec0*/  USEL UR5, URZ, 0x1, UP0 ;  /* 0x00000001ff057887 */ /* 0x000fe20008000000 */
[----:B------:R-:W-:Y:S01]  /*5ed0*/  LOP3.LUT R3, R3, R0, RZ, 0x3c, !PT ;  /* 0x0000000003037212 */ /* 0x000fe200078e3cff */
[----:B------:R-:W-:-:S04]  /*5ee0*/  USEL UR20, UR4, URZ, UP0 ;  /* 0x000000ff04147287 */ /* 0x000fc80008000000 */
[----:B------:R-:W-:Y:S01]  /*5ef0*/  LOP3.LUT R9, R9, UR5, RZ, 0x3c, !PT ;  /* 0x0000000509097c12 */ /* 0x000fe2000f8e3cff */
[----:B------:R-:W-:Y:S07]  /*5f00*/  @P1 BRA `(.L_x_123) ;  /* 0xfffffff800c41947 */ /* 0x000fee000383ffff */
[----:B------:R-:W1:Y:S01]  /*5f10*/  S2UR UR8, SR_CgaCtaId ;  /* 0x00000000000879c3 */ /* 0x000e620000008800 */
[----:B------:R-:W-:Y:S01]  /*5f20*/  ELECT P0, URZ, PT ;  /* 0x0000000000ff782f */ /* 0x000fe20003800000 */
[----:B------:R-:W-:Y:S01]  /*5f30*/  HFMA2 R0, -RZ, RZ, 0, 5.9604644775390625e-08 ;  /* 0x00000001ff007431 */ /* 0x000fe200000001ff */
[----:B------:R-:W-:-:S05]  /*5f40*/  UMOV UR4, 0x40 ;  /* 0x0000004000047882 */ /* 0x000fca0000000000 */
[----:B------:R-:W-:Y:S01]  /*5f50*/  UVIRTCOUNT.DEALLOC.SMPOOL 0x80 ;  /* 0x000000800000784c */ /* 0x000fe20000000000 */
[----:B------:R-:W-:Y:S02]  /*5f60*/  UISETP.NE.AND UP1, UPT, UR30, URZ, UPT ;  /* 0x000000ff1e00728c */ /* 0x000fe4000bf25270 */
[----:B-1----:R-:W-:-:S09]  /*5f70*/  ULEA UR8, UR8, UR4, 0x18 ;  /* 0x0000000408087291 */ /* 0x002fd2000f8ec0ff */
[----:B------:R1:W-:Y:S01]  /*5f80*/  @P0 STS.U8 [UR8+0x1c], R0 ;  /* 0x00001c00ff000988 */ /* 0x0003e20008000008 */
[----:B------:R-:W-:Y:S05]  /*5f90*/  BRA.U UP1, `(.L_x_124) ;  /* 0x0000000101a07547 */ /* 0x000fea000b800000 */
[----:B------:R-:W-:Y:S01]  /*5fa0*/  UIADD3 UR7, UPT, UPT, UR13, 0x3b0, URZ ;  /* 0x000003b00d077890 */ /* 0x000fe2000fffe0ff */
[----:B------:R-:W-:-:S03]  /*5fb0*/  SHF.L.U32 R3, R9, 0x1f, RZ ;  /* 0x0000001f09037819 */ /* 0x000fc600000006ff */
[----:B------:R-:W-:-:S09]  /*5fc0*/  ULEA UR4, UR20, UR7, 0x3 ;  /* 0x0000000714047291 */ /* 0x000fd2000f8e18ff */
[----:B------:R-:W2:Y:S02]  /*5fd0*/  SYNCS.PHASECHK.TRANS64.TRYWAIT P0, [UR4], R3 ;  /* 0x00000003ff0075a7 */ /* 0x000ea40008001104 */
[----:B--2---:R-:W-:Y:S05]  /*5fe0*/  @!P0 BRA `(.L_x_125) ;  /* 0x00000058002c8947 */ /* 0x004fea0003800000 */
.L_x_291:
        /* <DEDUP_REMOVED lines=9> */
.L_x_293:
        /* <DEDUP_REMOVED lines=9> */
.L_x_295:
[----:B------:R-:W-:-:S04]  /*6110*/  UIADD3 UR4, UPT, UPT, UR4, 0x1, URZ ;  /* 0x0000000104047890 */ /* 0x000fc8000fffe0ff */
[----:B------:R-:W-:-:S04]  /*6120*/  UISETP.NE.AND UP0, UPT, UR4, 0x4, UPT ;  /* 0x000000040400788c */ /* 0x000fc8000bf05270 */
[----:B------:R-:W-:Y:S02]  /*6130*/  USEL UR5, URZ, 0x1, UP0 ;  /* 0x00000001ff057887 */ /* 0x000fe40008000000 */
[----:B------:R-:W-:-:S04]  /*6140*/  USEL UR4, UR4, URZ, UP0 ;  /* 0x000000ff04047287 */ /* 0x000fc80008000000 */
[----:B------:R-:W-:Y:S01]  /*6150*/  ULEA UR4, UR4, UR7, 0x3 ;  /* 0x0000000704047291 */ /* 0x000fe2000f8e18ff */
[----:B-1----:R-:W-:-:S04]  /*6160*/  LOP3.LUT R3, R2, UR5, RZ, 0x3c, !PT ;  /* 0x0000000502037c12 */ /* 0x002fc8000f8e3cff */
[----:B------:R-:W-:Y:S01]  /*6170*/  SHF.L.U32 R3, R3, 0x1f, RZ ;  /* 0x0000001f03037819 */ /* 0x000fe200000006ff */
[----:B------:R-:W-:-:S04]  /*6180*/  IMAD.U32 R0, RZ, RZ, UR4 ;  /* 0x00000004ff007e24 */ /* 0x000fc8000f8e00ff */
[----:B------:R1:W2:Y:S03]  /*6190*/  SYNCS.PHASECHK.TRANS64.TRYWAIT P0, [R0+URZ], R3 ;  /* 0x00000003000075a7 */ /* 0x0002a600080011ff */
[----:B--2---:R-:W-:Y:S05]  /*61a0*/  @!P0 NANOSLEEP.SYNCS 0x989680 ;  /* 0x009896800000895d */ /* 0x004fea0003900000 */
[----:B------:R-:W2:Y:S02]  /*61b0*/  @!P0 SYNCS.PHASECHK.TRANS64 P0, [R0+URZ], R3 ;  /* 0x00000003000085a7 */ /* 0x000ea400080010ff */
[----:B--2---:R-:W-:Y:S05]  /*61c0*/  @P0 BRA `(.L_x_128) ;  /* 0x0000000000200947 */ /* 0x004fea0003800000 */
.L_x_129:
[----:B--2---:R2:W4:Y:S02]  /*61d0*/  SYNCS.PHASECHK.TRANS64.TRYWAIT P0, [R0+URZ], R3 ;  /* 0x00000003000075a7 */ /* 0x00452400080011ff */
[----:B----4-:R-:W-:Y:S05]  /*61e0*/  @!P0 NANOSLEEP.SYNCS 0x989680 ;  /* 0x009896800000895d */ /* 0x010fea0003900000 */
[----:B------:R-:W4:Y:S02]  /*61f0*/  @!P0 SYNCS.PHASECHK.TRANS64 P0, [R0+URZ], R3 ;  /* 0x00000003000085a7 */ /* 0x000f2400080010ff */
[----:B----4-:R-:W-:Y:S05]  /*6200*/  @!P0 BRA `(.L_x_129) ;  /* 0xfffffffc00f08947 */ /* 0x010fea000383ffff */
[----:B------:R-:W-:Y:S05]  /*6210*/  BRA `(.L_x_128) ;  /* 0x00000000000c7947 */ /* 0x000fea0003800000 */
.L_x_124:
[----:B------:R-:W-:-:S04]  /*6220*/  UIADD3 UR4, UPT, UPT, UR13, 0x3f0, URZ ;  /* 0x000003f00d047890 */ /* 0x000fc8000fffe0ff */
[----:B------:R-:W-:-:S09]  /*6230*/  UPRMT UR4, UR31, 0x654, UR4 ;  /* 0x000006541f047896 */ /* 0x000fd20008000004 */
[----:B------:R-:W-:Y:S03]  /*6240*/  SYNCS.ARRIVE.TRANS64.RED.A1T0 RZ, [UR4], RZ ;  /* 0x000000ffffff79a7 */ /* 0x000fe60008100404 */
.L_x_128:
[----:B-12---:R-:W-:Y:S01]  /*6250*/  SHF.L.U32 R3, RZ, 0x1f, RZ ;  /* 0x0000001fff037819 */ /* 0x006fe200000006ff */
[----:B------:R-:W-:Y:S01]  /*6260*/  UIADD3 UR4, UPT, UPT, UR13, 0x3f0, URZ ;  /* 0x000003f00d047890 */ /* 0x000fe2000fffe0ff */
[----:B------:R-:W-:Y:S02]  /*6270*/  PLOP3.LUT P0, PT, PT, PT, UP1, 0x80, 0x8 ;  /* 0x000000000008781c */ /* 0x000fe40003f0f018 */
[----:B------:R-:W1:Y:S02]  /*6280*/  SYNCS.PHASECHK.TRANS64.TRYWAIT P1, [UR13+0x3f0], R3 ;  /* 0x0003f003ff0075a7 */ /* 0x000e64000802110d */
[----:B-1----:R-:W-:Y:S09]  /*6290*/  @!P1 BRA `(.L_x_130) ;  /* 0x0000005400c89947 */ /* 0x002ff20003800000 */
.L_x_297:
[----:B------:R-:W-:Y:S01]  /*62a0*/  @!UP1 UPRMT UR4, UR31, 0x654, UR4 ;  /* 0x000006541f049896 */ /* 0x000fe20008000004 */
[----:B------:R-:W-:Y:S01]  /*62b0*/  UMOV UR5, 0xffff ;  /* 0x0000ffff00057882 */ /* 0x000fe20000000000 */
[----:B------:R-:W-:-:S07]  /*62c0*/  UMOV UR6, 0x1 ;  /* 0x0000000100067882 */ /* 0x000fce0000000000 */
[----:B------:R-:W-:Y:S01]  /*62d0*/  @!P0 SYNCS.ARRIVE.TRANS64.RED.A1T0 RZ, [UR4], RZ ;  /* 0x000000ffffff89a7 */ /* 0x000fe20008100404 */
[----:B------:R-:W-:Y:S01]  /*62e0*/  NOP ;  /* 0x0000000000007918 */ /* 0x000fe20000000000 */
[----:B-1----:R-:W1:Y:S01]  /*62f0*/  LDS R0, [UR8+0x14] ;  /* 0x00001408ff007984 */ /* 0x002e620008000800 */
[----:B------:R-:W-:-:S04]  /*6300*/  ULOP3.LUT UR4, UR26, 0xffff, URZ, 0xc0, !UPT ;  /* 0x0000ffff1a047892 */ /* 0x000fc8000f8ec0ff */
[----:B------:R-:W-:-:S04]  /*6310*/  USHF.R.U32.HI UR4, URZ, 0x5, UR4 ;  /* 0x00000005ff047899 */ /* 0x000fc80008011604 */
[----:B------:R-:W-:Y:S02]  /*6320*/  USHF.L.U32 UR5, UR5, UR4, URZ ;  /* 0x0000000405057299 */ /* 0x000fe400080006ff */
[----:B------:R-:W-:-:S04]  /*6330*/  USHF.L.U32 UR4, UR6, UR4, URZ ;  /* 0x0000000406047299 */ /* 0x000fc800080006ff */
[----:B-1----:R-:W-:-:S04]  /*6340*/  LOP3.LUT R0, R0, UR5, RZ, 0xc0, !PT ;  /* 0x0000000500007c12 */ /* 0x002fc8000f8ec0ff */
[----:B------:R-:W-:-:S13]  /*6350*/  ISETP.NE.AND P0, PT, R0, UR5, PT ;  /* 0x0000000500007c0c */ /* 0x000fda000bf05270 */
[----:B------:R-:W-:Y:S05]  /*6360*/  @P0 BRA `(.L_x_131) ;  /* 0x0000000000580947 */ /* 0x000fea0003800000 */
[----:B------:R-:W1:Y:S02]  /*6370*/  LDS R0, [UR8+0x18] ;  /* 0x00001808ff007984 */ /* 0x000e640008000800 */
[----:B-1----:R-:W-:-:S04]  /*6380*/  LOP3.LUT R0, R0, UR4, RZ, 0xc0, !PT ;  /* 0x0000000400007c12 */ /* 0x002fc8000f8ec0ff */
[----:B------:R-:W-:-:S13]  /*6390*/  ISETP.NE.AND P0, PT, R0, UR4, PT ;  /* 0x0000000400007c0c */ /* 0x000fda000bf05270 */
[----:B------:R-:W-:Y:S05]  /*63a0*/  @P0 BRA `(.L_x_132) ;  /* 0x00000000003c0947 */ /* 0x000fea0003800000 */
[----:B------:R-:W1:Y:S01]  /*63b0*/  S2R R2, SR_LANEID ;  /* 0x0000000000027919 */ /* 0x000e620000000000 */
[----:B------:R-:W-:Y:S01]  /*63c0*/  ULOP3.LUT UR5, URZ, UR5, URZ, 0x33, !UPT ;  /* 0x00000005ff057292 */ /* 0x000fe2000f8e33ff */
[----:B------:R-:W-:Y:S01]  /*63d0*/  LOP3.LUT R4, RZ, UR4, RZ, 0x33, !PT ;  /* 0x00000004ff047c12 */ /* 0x000fe2000f8e33ff */
[----:B------:R-:W-:Y:S02]  /*63e0*/  VOTEU.ANY UR4, UPT, PT ;  /* 0x0000000000047886 */ /* 0x000fe400038e0100 */
[----:B------:R-:W-:Y:S01]  /*63f0*/  UFLO.U32 UR4, UR4 ;  /* 0x00000004000472bd */ /* 0x000fe200080e0000 */
[----:B------:R-:W2:Y:S01]  /*6400*/  REDUX UR6, R4 ;  /* 0x00000000040673c4 */ /* 0x000ea20000000000 */
[----:B------:R-:W-:-:S06]  /*6410*/  IMAD.U32 R0, RZ, RZ, UR5 ;  /* 0x00000005ff007e24 */ /* 0x000fcc000f8e00ff */
[----:B------:R4:W-:Y:S01]  /*6420*/  UTCATOMSWS.AND URZ, UR5 ;  /* 0x0000000500ff79e3 */ /* 0x0009e20008000000 */
[----:B------:R-:W3:Y:S01]  /*6430*/  REDUX UR7, R0 ;  /* 0x00000000000773c4 */ /* 0x000ee20000000000 */
[----:B-1----:R-:W-:Y:S01]  /*6440*/  ISETP.EQ.U32.AND P0, PT, R2, UR4, PT ;  /* 0x0000000402007c0c */ /* 0x002fe2000bf02070 */
[----:B--2---:R-:W-:Y:S01]  /*6450*/  IMAD.U32 R2, RZ, RZ, UR6 ;  /* 0x00000006ff027e24 */ /* 0x004fe2000f8e00ff */
[----:B---3--:R-:W-:-:S11]  /*6460*/  MOV R3, UR7 ;  /* 0x0000000700037c02 */ /* 0x008fd60008000f00 */
[----:B------:R4:W-:Y:S04]  /*6470*/  @P0 ATOMS.AND RZ, [UR8+0x14], R3 ;  /* 0x00001403ffff098c */ /* 0x0009e8000a800008 */
[----:B------:R4:W-:Y:S01]  /*6480*/  @P0 ATOMS.AND RZ, [UR8+0x18], R2 ;  /* 0x00001802ffff098c */ /* 0x0009e2000a800008 */
[----:B------:R-:W-:Y:S05]  /*6490*/  BRA `(.L_x_133) ;  /* 0x0000000000147947 */ /* 0x000fea0003800000 */
.L_x_132:
[----:B------:R-:W-:Y:S02]  /*64a0*/  MOV R2, 0x64c0 ;  /* 0x000064c000027802 */ /* 0x000fe40000000f00 */
[----:B---3-5:R-:W-:Y:S05]  /*64b0*/  CALL.REL.NOINC `($__internal_0_$__cuda_sm10x_tcgen05_guardrail_trap_col_being_dealloced_not_returned_by_alloc) ;  /* 0x00000058001c7944 */ /* 0x028fea0003c00000 */
[----:B------:R-:W-:Y:S05]  /*64c0*/  BRA `(.L_x_133) ;  /* 0x0000000000087947 */ /* 0x000fea0003800000 */
.L_x_131:
[----:B------:R-:W-:Y:S02]  /*64d0*/  MOV R2, 0x64f0 ;  /* 0x000064f000027802 */ /* 0x000fe40000000f00 */
[----:B---3-5:R-:W-:Y:S05]  /*64e0*/  CALL.REL.NOINC `($__internal_2_$__cuda_sm10x_tcgen05_guardrail_trap_unallocated_columns_being_dealloced) ;  /* 0x0000005800287944 */ /* 0x028fea0003c00000 */
.L_x_133:
[----:B------:R-:W-:Y:S01]  /*64f0*/  NOP ;  /* 0x0000000000007918 */ /* 0x000fe20000000000 */
[----:B----4-:R-:W-:Y:S05]  /*6500*/  EXIT ;  /* 0x000000000000794d */ /* 0x010fea0003800000 */
.L_x_104:
[----:B------:R-:W-:-:S09]  /*6510*/  UISETP.NE.OR UP0, UPT, UR25, 0x3, !UP5 ;  /* 0x000000031900788c */ /* 0x000fd2000ef05670 */
[----:B------:R-:W-:Y:S05]  /*6520*/  BRA.U UP0, `(.L_x_134) ;  /* 0x0000000d00b47547 */ /* 0x000fea000b800000 */
[----:B------:R-:W2:Y:S01]  /*6530*/  LDCU UR31, c[0x0][0x370] ;  /* 0x00006e00ff1f77ac */ /* 0x000ea20008000800 */
[----:B------:R-:W3:Y:S01]  /*6540*/  LDC.64 R16, c[0x0][0x348] ;  /* 0x0000d200ff107b82 */ /* 0x000ee20000000a00 */
[----:B------:R-:W-:Y:S02]  /*6550*/  HFMA2 R13, -RZ, RZ, 0, 0 ;  /* 0x00000000ff0d7431 */ /* 0x000fe400000001ff */
[----:B------:R-:W-:Y:S01]  /*6560*/  IMAD.MOV.U32 R15, RZ, RZ, 0x1 ;  /* 0x00000001ff0f7424 */ /* 0x000fe200078e00ff */
[----:B------:R-:W2:Y:S01]  /*6570*/  LDCU.128 UR32, c[0x0][0xb10] ;  /* 0x00016200ff2077ac */ /* 0x000ea20008000c00 */
[----:B------:R-:W-:Y:S01]  /*6580*/  IMAD.MOV.U32 R14, RZ, RZ, RZ ;  /* 0x000000ffff0e7224 */ /* 0x000fe200078e00ff */
[----:B------:R-:W-:Y:S01]  /*6590*/  MOV R7, 0x1000 ;  /* 0x0000100000077802 */ /* 0x000fe20000000f00 */
[----:B------:R-:W4:Y:S01]  /*65a0*/  LDCU UR30, c[0x0][0x374] ;  /* 0x00006e80ff1e77ac */ /* 0x000f220008000800 */
[----:B------:R-:W1:Y:S01]  /*65b0*/  LDC.64 R2, c[0x0][0x888] ;  /* 0x00022200ff027b82 */ /* 0x000e620000000a00 */
[----:B------:R-:W4:Y:S01]  /*65c0*/  LDCU UR15, c[0x0][0xb0c] ;  /* 0x00016180ff0f77ac */ /* 0x000f220008000800 */
[----:B------:R-:W3:Y:S06]  /*65d0*/  LDCU UR40, c[0x0][0xb20] ;  /* 0x00016400ff2877ac */ /* 0x000eec0008000800 */
[----:B------:R-:W1:Y:S01]  /*65e0*/  LDC.64 R4, c[0x0][0x890] ;  /* 0x00022400ff047b82 */ /* 0x000e620000000a00 */
[----:B------:R-:W3:Y:S01]  /*65f0*/  LDCU UR4, c[0x0][0xb30] ;  /* 0x00016600ff0477ac */ /* 0x000ee20008000800 */
[----:B------:R-:W-:Y:S01]  /*6600*/  UMOV UR21, 0x400 ;  /* 0x0000040000157882 */ /* 0x000fe20000000000 */
[----:B--2---:R-:W-:-:S02]  /*6610*/  UIMAD.WIDE.U32 UR6, UR31, UR32, URZ ;  /* 0x000000201f0672a5 */ /* 0x004fc4000f8e00ff */
[----:B----4-:R-:W-:Y:S02]  /*6620*/  UIMAD.WIDE.U32 UR8, UR30, UR35, URZ ;  /* 0x000000231e0872a5 */ /* 0x010fe4000f8e00ff */
[----:B------:R-:W-:Y:S02]  /*6630*/  ULEA UR21, UR45, UR21, 0x18 ;  /* 0x000000152d157291 */ /* 0x000fe4000f8ec0ff */
[----:B------:R-:W-:Y:S02]  /*6640*/  UPLOP3.LUT UP3, UPT, UPT, UPT, UPT, 0x40, 0x4 ;  /* 0x000000000004789c */ /* 0x000fe40003f6e870 */
[----:B------:R-:W-:Y:S01]  /*6650*/  UIADD3 UR37, UPT, UPT, UR21, 0x348, URZ ;  /* 0x0000034815257890 */ /* 0x000fe2000fffe0ff */
[----:B------:R-:W-:Y:S01]  /*6660*/  UMOV UR6, UR7 ;  /* 0x0000000700067c82 */ /* 0x000fe20008000000 */
[----:B------:R-:W-:Y:S01]  /*6670*/  UMOV UR38, UR9 ;  /* 0x0000000900267c82 */ /* 0x000fe20008000000 */
[----:B------:R-:W-:Y:S02]  /*6680*/  UISETP.GE.AND UP0, UPT, UR42, 0x1, UPT ;  /* 0x000000012a00788c */ /* 0x000fe4000bf06270 */
[----:B------:R-:W-:Y:S01]  /*6690*/  UISETP.NE.AND UP4, UPT, UR42, 0x1, UPT ;  /* 0x000000012a00788c */ /* 0x000fe2000bf85270 */
[----:B------:R-:W2:Y:S01]  /*66a0*/  LDCU.64 UR22, c[0x0][0xb28] ;  /* 0x00016500ff1677ac */ /* 0x000ea20008000a00 */
[----:B------:R-:W-:-:S02]  /*66b0*/  UISETP.NE.AND UP6, UPT, UR15, 0x1, UPT ;  /* 0x000000010f00788c */ /* 0x000fc4000bfc5270 */
[----:B------:R-:W-:Y:S02]  /*66c0*/  UISETP.NE.AND UP5, UPT, UR34, 0x1, UPT ;  /* 0x000000012200788c */ /* 0x000fe4000bfa5270 */
[----:B------:R-:W-:Y:S02]  /*66d0*/  UIADD3 UR25, UPT, UPT, UR21, 0x340, URZ ;  /* 0x0000034015197890 */ /* 0x000fe4000fffe0ff */
[----:B------:R-:W-:Y:S02]  /*66e0*/  UPRMT UR37, UR45, 0x654, UR37 ;  /* 0x000006542d257896 */ /* 0x000fe40008000025 */
[----:B------:R-:W-:Y:S02]  /*66f0*/  USHF.R.U32.HI UR39, URZ, UR33, UR6 ;  /* 0x00000021ff277299 */ /* 0x000fe40008011606 */
[----:B---3--:R-:W-:Y:S02]  /*6700*/  USHF.R.U32.HI UR38, URZ, UR40, UR38 ;  /* 0x00000028ff267299 */ /* 0x008fe40008011626 */
[----:B------:R-:W-:-:S11]  /*6710*/  UISETP.NE.AND UP2, UPT, UR4, 0x1, UPT ;  /* 0x000000010400788c */ /* 0x000fd6000bf45270 */
.L_x_143:
[C---:B------:R-:W-:Y:S02]  /*6720*/  LEA R12, R14.reuse, UR21, 0x3 ;  /* 0x000000150e0c7c11 */ /* 0x040fe4000f8e18ff */
[----:B------:R-:W-:Y:S02]  /*6730*/  SHF.L.U32 R9, R13, 0x1f, RZ ;  /* 0x0000001f0d097819 */ /* 0x000fe400000006ff */
[----:B------:R-:W-:Y:S02]  /*6740*/  LEA R10, R14, UR21, 0x4 ;  /* 0x000000150e0a7c11 */ /* 0x000fe4000f8e20ff */
[----:B---3--:R-:W3:Y:S02]  /*6750*/  SYNCS.PHASECHK.TRANS64.TRYWAIT P0, [R12+URZ+0x370], R9 ;  /* 0x000370090c0075a7 */ /* 0x008ee400080011ff */
[----:B---3--:R-:W-:Y:S05]  /*6760*/  @!P0 BRA `(.L_x_135) ;  /* 0x0000005000ac8947 */ /* 0x008fea0003800000 */
.L_x_298:
[----:B---3--:R-:W3:Y:S01]  /*6770*/  LDS.128 R8, [R10+0x400] ;  /* 0x000400000a087984 */ /* 0x008ee20000000c00 */
[----:B------:R-:W-:Y:S01]  /*6780*/  UISETP.GE.AND UP0, UPT, UR42, 0x1, UPT ;  /* 0x000000012a00788c */ /* 0x000fe2000bf06270 */
[----:B------:R-:W-:Y:S01]  /*6790*/  @!PT LDS RZ, [RZ] ;  /* 0x00000000fffff984 */ /* 0x000fe20000000800 */
[----:B------:R-:W-:Y:S01]  /*67a0*/  @!PT LDS RZ, [RZ] ;  /* 0x00000000fffff984 */ /* 0x000fe20000000800 */
[----:B------:R-:W-:Y:S01]  /*67b0*/  @!PT LDS RZ, [RZ] ;  /* 0x00000000fffff984 */ /* 0x000fe20000000800 */
[----:B------:R-:W-:Y:S01]  /*67c0*/  @!PT LDS RZ, [RZ] ;  /* 0x00000000fffff984 */ /* 0x000fe20000000800 */
[----:B------:R4:W-:Y:S06]  /*67d0*/  MEMBAR.ALL.CTA ;  /* 0x0000000000007992 */ /* 0x0009ec0000008000 */
[----:B----4-:R-:W4:Y:S01]  /*67e0*/  FENCE.VIEW.ASYNC.S ;  /* 0x00000000000073c6 */ /* 0x010f220000000000 */
[----:B---3--:R-:W-:Y:S11]  /*67f0*/  LOP3.LUT P0, RZ, R10, 0x1, RZ, 0xc0, !PT ;  /* 0x000000010aff7812 */ /* 0x008ff6000780c0ff */
[----:B------:R-:W-:Y:S02]  /*6800*/  @!UPT UIADD3 URZ, UPT, UPT, URZ, URZ, URZ ;  /* 0x000000fffffff290 */ /* 0x000fe4000fffe0ff */
[----:B----4-:R-:W-:Y:S01]  /*6810*/  VOTEU.ANY UP1, P0 ;  /* 0x0000000000ff7886 */ /* 0x010fe20000020100 */
[----:B------:R-:W-:Y:S11]  /*6820*/  PLOP3.LUT P0, PT, PT, PT, UP1, 0x80, 0x8 ;  /* 0x000000000008781c */ /* 0x000ff60003f0f018 */
[----:B------:R-:W-:Y:S02]  /*6830*/  @!UPT UIADD3 URZ, UPT, UPT, URZ, URZ, URZ ;  /* 0x000000fffffff290 */ /* 0x000fe4000fffe0ff */
[----:B------:R-:W-:Y:S02]  /*6840*/  @P0 SHF.R.U32.HI R0, RZ, 0x10, R9 ;  /* 0x00000010ff000819 */ /* 0x000fe40000011609 */
[----:B------:R-:W-:Y:S02]  /*6850*/  @P0 MOV R6, R8 ;  /* 0x0000000800060202 */ /* 0x000fe40000000f00 */
[----:B------:R-:W-:Y:S01]  /*6860*/  @P0 R2UR UR4, R0 ;  /* 0x00000000000402ca */ /* 0x000fe200000e0000 */
[----:B------:R-:W-:Y:S01]  /*6870*/  VIADD R0, R12, 0x380 ;  /* 0x000003800c007836 */ /* 0x000fe20000000000 */
[----:B------:R-:W-:Y:S02]  /*6880*/  @P0 LOP3.LUT R8, R9, 0xffff, RZ, 0xc0, !PT ;  /* 0x0000ffff09080812 */ /* 0x000fe400078ec0ff */
[----:B------:R-:W-:Y:S02]  /*6890*/  @P0 R2UR UR6, R6 ;  /* 0x00000000060602ca */ /* 0x000fe400000e0000 */
[----:B------:R-:W-:Y:S02]  /*68a0*/  PRMT R0, RZ, 0x654, R0 ;  /* 0x00000654ff007816 */ /* 0x000fe40000000000 */
[----:B------:R-:W-:Y:S02]  /*68b0*/  @P0 R2UR UR5, R8 ;  /* 0x00000000080502ca */ /* 0x000fe400000e0000 */
[----:B------:R3:W-:Y:S03]  /*68c0*/  SYNCS.ARRIVE.TRANS64.RED.A1T0 RZ, [R0+URZ], RZ ;  /* 0x000000ff00ff79a7 */ /* 0x0007e600081004ff */
[----:B------:R-:W-:Y:S04]  /*68d0*/  @UP1 UMOV UR29, UR4 ;  /* 0x00000004001d1c82 */ /* 0x000fe80008000000 */
[----:B------:R-:W-:Y:S04]  /*68e0*/  @UP1 UMOV UR14, UR6 ;  /* 0x00000006000e1c82 */ /* 0x000fe80008000000 */
[----:B------:R-:W-:Y:S01]  /*68f0*/  @UP1 UMOV UR13, UR5 ;  /* 0x00000005000d1c82 */ /* 0x000fe20008000000 */
[----:B------:R-:W-:Y:S05]  /*6900*/  BRA.U !UP0, `(.L_x_136) ;  /* 0x0000000108a47547 */ /* 0x000fea000b800000 */
[----:B------:R-:W-:Y:S02]  /*6910*/  UIMAD.WIDE.U32 UR8, UR13, UR35, URZ ;  /* 0x000000230d0872a5 */ /* 0x000fe4000f8e00ff */
[----:B------:R-:W-:Y:S02]  /*6920*/  UIMAD.WIDE.U32 UR10, UR14, UR32, URZ ;  /* 0x000000200e0a72a5 */ /* 0x000fe4000f8e00ff */
[----:B------:R-:W-:Y:S02]  /*6930*/  USEL UR4, UR30, UR38, !UP5 ;  /* 0x000000261e047287 */ /* 0x000fe4000e800000 */
[----:B------:R-:W-:Y:S02]  /*6940*/  USEL UR7, UR31, UR39, !UP6 ;  /* 0x000000271f077287 */ /* 0x000fe4000f000000 */
[----:B--2---:R-:W-:Y:S02]  /*6950*/  UIMAD.WIDE.U32 UR16, UR4, UR22, URZ ;  /* 0x00000016041072a5 */ /* 0x004fe4000f8e00ff */
[----:B------:R-:W-:Y:S01]  /*6960*/  UIMAD.WIDE.U32 UR18, UR7, UR22, URZ ;  /* 0x00000016071272a5 */ /* 0x000fe2000f8e00ff */
[----:B------:R-:W-:Y:S02]  /*6970*/  UMOV UR5, UR9 ;  /* 0x0000000900057c82 */ /* 0x000fe40008000000 */
[----:B------:R-:W-:Y:S03]  /*6980*/  USHF.R.U32.HI UR6, URZ, UR40, UR5 ;  /* 0x00000028ff067299 */ /* 0x000fe60008011605 */
[----:B------:R-:W-:Y:S01]  /*6990*/  UMOV UR5, UR11 ;  /* 0x0000000b00057c82 */ /* 0x000fe20008000000 */
[----:B------:R-:W-:Y:S02]  /*69a0*/  USEL UR6, UR13, UR6, !UP5 ;  /* 0x000000060d067287 */ /* 0x000fe4000e800000 */
[----:B------:R-:W-:Y:S02]  /*69b0*/  USHF.R.U32.HI UR8, URZ, UR33, UR5 ;  /* 0x00000021ff087299 */ /* 0x000fe40008011605 */
[----:B------:R-:W-:Y:S01]  /*69c0*/  UIMAD.WIDE.U32 UR10, UR6, UR22, URZ ;  /* 0x00000016060a72a5 */ /* 0x000fe2000f8e00ff */
[----:B------:R-:W-:Y:S02]  /*69d0*/  UMOV UR5, UR17 ;  /* 0x0000001100057c82 */ /* 0x000fe40008000000 */
[----:B------:R-:W-:Y:S03]  /*69e0*/  @UP4 USHF.R.U32.HI UR4, URZ, UR23, UR5 ;  /* 0x00000017ff044299 */ /* 0x000fe60008011605 */
[----:B------:R-:W-:Y:S01]  /*69f0*/  UMOV UR5, UR19 ;  /* 0x0000001300057c82 */ /* 0x000fe20008000000 */
[----:B------:R-:W-:Y:S02]  /*6a00*/  UIMAD UR4, UR42, UR4, URZ ;  /* 0x000000042a0472a4 */ /* 0x000fe4000f8e02ff */
[----:B------:R-:W-:Y:S02]  /*6a10*/  @UP4 USHF.R.U32.HI UR7, URZ, UR23, UR5 ;  /* 0x00000017ff074299 */ /* 0x000fe40008011605 */
[----:B------:R-:W-:Y:S02]  /*6a20*/  USEL UR5, UR14, UR8, !UP6 ;  /* 0x000000080e057287 */ /* 0x000fe4000f000000 */
[----:B------:R-:W-:Y:S02]  /*6a30*/  UIMAD UR8, UR42, UR7, URZ ;  /* 0x000000072a0872a4 */ /* 0x000fe4000f8e02ff */
[----:B------:R-:W-:Y:S03]  /*6a40*/  UISETP.GE.AND UP0, UPT, UR6, UR4, UPT ;  /* 0x000000040600728c */ /* 0x000fe6000bf06270 */
[----:B------:R-:W-:Y:S01]  /*6a50*/  UMOV UR4, UR11 ;  /* 0x0000000b00047c82 */ /* 0x000fe20008000000 */
[----:B------:R-:W-:Y:S02]  /*6a60*/  UISETP.GE.OR UP0, UPT, UR5, UR8, UP0 ;  /* 0x000000080500728c */ /* 0x000fe40008706670 */
[----:B------:R-:W-:Y:S02]  /*6a70*/  USHF.R.U32.HI UR4, URZ, UR23, UR4 ;  /* 0x00000017ff047299 */ /* 0x000fe40008011604 */
[----:B------:R-:W-:Y:S02]  /*6a80*/  UIMAD.WIDE.U32 UR8, UR5, UR22, URZ ;  /* 0x00000016050872a5 */ /* 0x000fe4000f8e00ff */
[----:B------:R-:W-:Y:S04]  /*6a90*/  USEL UR10, UR6, UR4, !UP4 ;  /* 0x00000004060a7287 */ /* 0x000fe8000e000000 */
[----:B------:R-:W-:Y:S01]  /*6aa0*/  UIADD3 UR11, UPT, UPT, -UR10, URZ, URZ ;  /* 0x000000ff0a0b7290 */ /* 0x000fe2000fffe1ff */
[----:B------:R-:W-:Y:S02]  /*6ab0*/  @!UP0 UMOV UR4, UR9 ;  /* 0x0000000900048c82 */ /* 0x000fe40008000000 */
[----:B------:R-:W-:Y:S02]  /*6ac0*/  @!UP0 USHF.R.U32.HI UR4, URZ, UR23, UR4 ;  /* 0x00000017ff048299 */ /* 0x000fe40008011604 */
[----:B------:R-:W-:Y:S02]  /*6ad0*/  UIMAD UR8, UR42, UR11, UR6 ;  /* 0x0000000b2a0872a4 */ /* 0x000fe4000f8e0206 */
[----:B------:R-:W-:Y:S04]  /*6ae0*/  @!UP0 USEL UR4, UR5, UR4, !UP4 ;  /* 0x0000000405048287 */ /* 0x000fe8000e000000 */
[----:B------:R-:W-:Y:S02]  /*6af0*/  @!UP0 UIMAD UR8, UR7, UR8, UR4 ;  /* 0x00000008070882a4 */ /* 0x000fe4000f8e0204 */
[----:B------:R-:W-:Y:S02]  /*6b00*/  @!UP0 UIADD3 UR9, UPT, UPT, UR10, -UR4, URZ ;  /* 0x800000040a098290 */ /* 0x000fe4000fffe0ff */
[----:B------:R-:W-:Y:S02]  /*6b10*/  UIADD3 UR4, UPT, UPT, -UR5, URZ, URZ ;  /* 0x000000ff05047290 */ /* 0x000fe4000fffe1ff */
[----:B------:R-:W-:Y:S02]  /*6b20*/  UIADD3 UR7, UPT, UPT, -UR6, URZ, URZ ;  /* 0x000000ff06077290 */ /* 0x000fe4000fffe1ff */
[----:B------:R-:W-:Y:S02]  /*6b30*/  @!UP0 UIMAD UR6, UR9, UR42, UR5 ;  /* 0x0000002a090682a4 */ /* 0x000fe4000f8e0205 */
[----:B------:R-:W-:Y:S02]  /*6b40*/  UIMAD UR14, UR15, UR4, UR14 ;  /* 0x000000040f0e72a4 */ /* 0x000fe4000f8e020e */
[----:B------:R-:W-:Y:S01]  /*6b50*/  UIMAD UR4, UR34, UR7, UR13 ;  /* 0x00000007220472a4 */ /* 0x000fe2000f8e020d */
[----:B------:R-:W-:Y:S02]  /*6b60*/  @!UP0 UMOV UR5, UR8 ;  /* 0x0000000800058c82 */ /* 0x000fe40008000000 */
[----:B------:R-:W-:Y:S02]  /*6b70*/  UIMAD UR14, UR5, UR15, UR14 ;  /* 0x0000000f050e72a4 */ /* 0x000fe4000f8e020e */
[----:B------:R-:W-:Y:S11]  /*6b80*/  UIMAD UR13, UR6, UR34, UR4 ;  /* 0x00000022060d72a4 */ /* 0x000ff6000f8e0204 */
[----:B------:R-:W-:Y:S01]  /*6b90*/  @!UPT UIADD3 URZ, UPT, UPT, URZ, URZ, URZ ;  /* 0x000000fffffff290 */ /* 0x000fe2000fffe0ff */
.L_x_136:
[----:B------:R-:W4:Y:S01]  /*6ba0*/  @!UP2 LDCU.128 UR8, c[0x0][0xb10] ;  /* 0x00016200ff08a7ac */ /* 0x000f220008000c00 */
[C---:B-1----:R-:W-:Y:S02]  /*6bb0*/  ISETP.NE.U32.AND P1, PT, R4.reuse, RZ, PT ;  /* 0x000000ff0400720c */ /* 0x042fe40003f25070 */
[----:B------:R-:W-:Y:S02]  /*6bc0*/  ISETP.NE.U32.AND P0, PT, R4, RZ, PT ;  /* 0x000000ff0400720c */ /* 0x000fe40003f05070 */
[C---:B------:R-:W-:Y:S02]  /*6bd0*/  ISETP.NE.AND.EX P1, PT, R5.reuse, RZ, PT, P1 ;  /* 0x000000ff0500720c */ /* 0x040fe40003f25310 */
[----:B------:R-:W-:Y:S01]  /*6be0*/  ISETP.NE.AND.EX P0, PT, R5, RZ, PT, P0 ;  /* 0x000000ff0500720c */ /* 0x000fe20003f05300 */
[----:B------:R-:W1:Y:S01]  /*6bf0*/  @!UP2 LDCU UR5, c[0x0][0xb0c] ;  /* 0x00016180ff05a7ac */ /* 0x000e620008000800 */
[----:B------:R-:W-:Y:S01]  /*6c00*/  SHF.L.U32 R9, R15, 0x1f, RZ ;  /* 0x0000001f0f097819 */ /* 0x000fe200000006ff */
[----:B------:R-:W-:Y:S02]  /*6c10*/  USHF.L.U32 UR26, UR28, 0x7, URZ ;  /* 0x000000071c1a7899 */ /* 0x000fe400080006ff */
[----:B------:R-:W-:Y:S02]  /*6c20*/  USHF.L.U32 UR27, UR20, 0x6, URZ ;  /* 0x00000006141b7899 */ /* 0x000fe400080006ff */
[----:B----4-:R-:W-:Y:S07]  /*6c30*/  UIMAD.WIDE.U32 UR6, UR14, UR8, URZ ;  /* 0x000000080e0672a5 */ /* 0x010fee000f8e00ff */
[----:B------:R-:W-:Y:S01]  /*6c40*/  @!UP2 UMOV UR4, UR7 ;  /* 0x000000070004ac82 */ /* 0x000fe20008000000 */
[----:B-1----:R-:W-:Y:S02]  /*6c50*/  @!UP2 UISETP.NE.AND UP0, UPT, UR5, 0x1, UPT ;  /* 0x000000010500a88c */ /* 0x002fe4000bf05270 */
[----:B------:R-:W-:Y:S02]  /*6c60*/  @!UP2 USHF.R.U32.HI UR4, URZ, UR9, UR4 ;  /* 0x00000009ff04a299 */ /* 0x000fe40008011604 */
[----:B------:R-:W-:Y:S02]  /*6c70*/  UIMAD.WIDE.U32 UR6, UR13, UR11, URZ ;  /* 0x0000000b0d0672a5 */ /* 0x000fe4000f8e00ff */
[----:B------:R-:W-:Y:S02]  /*6c80*/  @!UP2 USEL UR8, UR14, UR4, !UP0 ;  /* 0x000000040e08a287 */ /* 0x000fe4000c000000 */
[----:B------:R-:W-:Y:S03]  /*6c90*/  @!UP2 UISETP.NE.AND UP0, UPT, UR10, 0x1, UPT ;  /* 0x000000010a00a88c */ /* 0x000fe6000bf05270 */
[----:B------:R-:W-:Y:S02]  /*6ca0*/  @!UP2 UMOV UR6, UR7 ;  /* 0x000000070006ac82 */ /* 0x000fe40008000000 */
[----:B------:R-:W1:Y:S02]  /*6cb0*/  @!UP2 LDCU UR4, c[0x0][0xb20] ;  /* 0x00016400ff04a7ac */ /* 0x000e640008000800 */
[----:B-1----:R-:W-:Y:S04]  /*6cc0*/  @!UP2 USHF.R.U32.HI UR6, URZ, UR4, UR6 ;  /* 0x00000004ff06a299 */ /* 0x002fe80008011606 */
[----:B------:R-:W-:Y:S04]  /*6cd0*/  @!UP2 USEL UR6, UR13, UR6, !UP0 ;  /* 0x000000060d06a287 */ /* 0x000fe8000c000000 */
[----:B------:R-:W-:Y:S02]  /*6ce0*/  @!UP2 UIADD3 UR4, UPT, UPT, -UR8, UR6, URZ ;  /* 0x000000060804a290 */ /* 0x000fe4000fffe1ff */
[----:B------:R-:W-:Y:S02]  /*6cf0*/  @!UP2 UIADD3 UR6, UPT, UPT, UR8, -UR6, URZ ;  /* 0x800000060806a290 */ /* 0x000fe4000fffe0ff */
[----:B------:R-:W-:Y:S02]  /*6d00*/  @!UP2 UIMAD UR14, UR4, UR5, UR14 ;  /* 0x00000005040ea2a4 */ /* 0x000fe4000f8e020e */
[----:B------:R-:W-:Y:S01]  /*6d10*/  @!UP2 UIMAD UR13, UR6, UR10, UR13 ;  /* 0x0000000a060da2a4 */ /* 0x000fe2000f8e020d */
[----:B------:R-:W-:Y:S11]  /*6d20*/  BRA.U UP3, `(.L_x_137) ;  /* 0x0000000103107547 */ /* 0x000ff6000b800000 */
[----:B---3--:R-:W-:Y:S04]  /*6d30*/  MOV R0, UR44 ;  /* 0x0000002c00007c02 */ /* 0x008fe80008000f00 */
[----:B------:R-:W-:Y:S04]  /*6d40*/  SHF.L.U32 R11, R0, 0x1f, RZ ;  /* 0x0000001f000b7819 */ /* 0x000fe800000006ff */
[----:B------:R-:W1:Y:S02]  /*6d50*/  SYNCS.PHASECHK.TRANS64.TRYWAIT P2, [UR21+0x368], R11 ;  /* 0x0003680bff0075a7 */ /* 0x000e640008041115 */
[----:B-1----:R-:W-:Y:S05]  /*6d60*/  @!P2 BRA `(.L_x_138) ;  /* 0x0000004c0040a947 */ /* 0x002fea0003800000 */
.L_x_137:
[----:B------:R-:W-:Y:S05]  /*6d70*/  @!P1 BRA `(.L_x_139) ;  /* 0x0000000000309947 */ /* 0x000fea0003800000 */
[----:B------:R-:W-:Y:S01]  /*6d80*/  ISETP.NE.U32.AND P1, PT, R2, RZ, PT ;  /* 0x000000ff0200720c */ /* 0x000fe20003f25070 */
[----:B------:R-:W4:Y:S01]  /*6d90*/  LDCU.64 UR4, c[0x0][0x358] ;  /* 0x00006b00ff0477ac */ /* 0x000f220008000a00 */
[----:B------:R-:W-:Y:S02]  /*6da0*/  IMAD.MOV.U32 R90, RZ, RZ, 0x1 ;  /* 0x00000001ff5a7424 */ /* 0x000fe400078e00ff */
[----:B------:R-:W-:Y:S11]  /*6db0*/  ISETP.NE.AND.EX P1, PT, R3, RZ, PT, P1 ;  /* 0x000000ff0300720c */ /* 0x000ff60003f25310 */
[----:B------:R-:W-:Y:S02]  /*6dc0*/  @!UPT UIADD3 URZ, UPT, UPT, URZ, URZ, URZ ;  /* 0x000000fffffff290 */ /* 0x000fe4000fffe0ff */
[----:B-1----:R-:W1:Y:S01]  /*6dd0*/  @P1 LDC.64 R10, c[0x0][0x888] ;  /* 0x00022200ff0a1b82 */ /* 0x002e620000000a00 */
[----:B---3--:R-:W-:Y:S04]  /*6de0*/  @P1 IMAD R0, R4, UR36, RZ ;  /* 0x0000002404001c24 */ /* 0x008fe8000f8e02ff */
[----:B-1----:R-:W-:Y:S04]  /*6df0*/  @P1 IMAD.WIDE R10, R0, 0x4, R10 ;  /* 0x00000004000a1825 */ /* 0x002fe800078e020a */
[----:B------:R-:W-:Y:S01]  /*6e00*/  HFMA2 R0, -RZ, RZ, 0, 5.9604644775390625e-08 ;  /* 0x00000001ff007431 */ /* 0x000fe200000001ff */
[----:B----45:R4:W5:Y:S04]  /*6e10*/  @P1 LDG.E R41, desc[UR4][R10.64] ;  /* 0x000000040a291981 */ /* 0x030968000c1e1900 */
[----:B------:R-:W-:Y:S01]  /*6e20*/  @!P1 PRMT R90, R0, 0x7610, R90 ;  /* 0x00007610005a9816 */ /* 0x000fe2000000005a */
[----:B----4-:R-:W1:Y:S06]  /*6e30*/  @!P1 LDC R41, c[0x0][0x880] ;  /* 0x00022000ff299b82 */ /* 0x010e6c0000000800 */
.L_x_139:
[----:B-1---5:R-:W-:Y:S01]  /*6e40*/  @!P0 FSETP.EQ.AND P1, PT, R41, RZ, PT ;  /* 0x000000ff2900820b */ /* 0x022fe20003f22000 */
[----:B------:R-:W-:Y:S01]  /*6e50*/  @!UPT UIADD3 URZ, UPT, UPT, URZ, URZ, URZ ;  /* 0x000000fffffff290 */ /* 0x000fe2000fffe0ff */
[----:B------:R-:W-:Y:S11]  /*6e60*/  @!P0 BRA `(.L_x_140) ;  /* 0x0000000000188947 */ /* 0x000ff60003800000 */
[----:B------:R-:W-:Y:S02]  /*6e70*/  LOP3.LUT P0, RZ, R90, 0xff, RZ, 0xc0, !PT ;  /* 0x000000ff5aff7812 */ /* 0x000fe4000780c0ff */
[----:B------:R-:W-:Y:S04]  /*6e80*/  ISETP.NE.U32.AND P1, PT, R2, RZ, PT ;  /* 0x000000ff0200720c */ /* 0x000fe80003f25070 */
[----:B------:R-:W-:Y:S04]  /*6e90*/  ISETP.NE.AND.EX P1, PT, R3, RZ, PT, P1 ;  /* 0x000000ff0300720c */ /* 0x000fe80003f25310 */
[----:B------:R-:W-:Y:S03]  /*6ea0*/  PLOP3.LUT P1, PT, P1, PT, PT, 0x8, 0x80 ;  /* 0x000000000080781c */ /* 0x000fe60000f2e170 */
[----:B------:R-:W-:Y:S11]  /*6eb0*/  @P0 FSETP.EQ.AND P1, PT, R41, RZ, PT ;  /* 0x000000ff2900020b */ /* 0x000ff60003f22000 */
[----:B------:R-:W-:Y:S02]  /*6ec0*/  @!UPT UIADD3 URZ, UPT, UPT, URZ, URZ, URZ ;  /* 0x000000fffffff290 */ /* 0x000fe4000fffe0ff */
.L_x_140:
[----:B------:R-:W1:Y:S01]  /*6ed0*/  SYNCS.PHASECHK.TRANS64.TRYWAIT P2, [UR21+0x350], R9 ;  /* 0x00035009ff0075a7 */ /* 0x000e620008041115 */
[----:B------:R-:W-:Y:S04]  /*6ee0*/  ELECT P0, URZ, PT ;  /* 0x0000000000ff782f */ /* 0x000fe80003800000 */
[----:B------:R-:W-:Y:S11]  /*6ef0*/  PLOP3.LUT P1, PT, P1, P0, PT, 0xf2, 0x2f ;  /* 0x00000000002f781c */ /* 0x000ff60000f21e72 */
[----:B------:R-:W-:Y:S02]  /*6f00*/  @!UPT UIADD3 URZ, UPT, UPT, URZ, URZ, URZ ;  /* 0x000000fffffff290 */ /* 0x000fe4000fffe0ff */
[----:B------:R-:W-:Y:S05]  /*6f10*/  @!P1 IADD3 R8, P0, PT, R16, 0x580, RZ ;  /* 0x0000058010089810 */ /* 0x000fea0007f1e0ff */
[----:B------:R-:W-:Y:S01]  /*6f20*/  @!P1 IMAD.X R6, RZ, RZ, R17, P0 ;  /* 0x000000ffff069224 */ /* 0x000fe200000e0611 */
[----:B-1----:R-:W-:Y:S07]  /*6f30*/  @!P2 BRA `(.L_x_141) ;  /* 0x0000004800e4a947 */ /* 0x002fee0003800000 */
.L_x_301:
[----:B------:R-:W-:Y:S01]  /*6f40*/  @!P1 R2UR UR5, R8 ;  /* 0x00000000080592ca */ /* 0x000fe200000e0000 */
[----:B------:R-:W-:Y:S01]  /*6f50*/  VOTEU.ALL UP0, P1 ;  /* 0x0000000000ff7886 */ /* 0x000fe20000800000 */
[----:B------:R-:W-:Y:S01]  /*6f60*/  @!P1 R2UR UR4, R6 ;  /* 0x00000000060492ca */ /* 0x000fe200000e0000 */
[----:B------:R-:W-:Y:S01]  /*6f70*/  UMOV UR16, 0x0 ;  /* 0x0000000000107882 */ /* 0x000fe20000000000 */
[----:B------:R-:W-:Y:S01]  /*6f80*/  UMOV UR17, 0x10000000 ;  /* 0x1000000000117882 */ /* 0x000fe20000000000 */
[----:B------:R-:W-:Y:S01]  /*6f90*/  UMOV UR28, UR36 ;  /* 0x00000024001c7c82 */ /* 0x000fe20008000000 */
[----:B------:R-:W-:Y:S01]  /*6fa0*/  @!UP0 UIADD3 UR24, UPT, UPT, UR21, 0x500, URZ ;  /* 0x0000050015188890 */ /* 0x000fe2000fffe0ff */
[----:B-1-3--:R-:W-:Y:S01]  /*6fb0*/  @!P1 IMAD.MOV.U32 R0, RZ, RZ, 0x1000 ;  /* 0x00001000ff009424 */ /* 0x00afe200078e00ff */
[----:B------:R-:W-:Y:S01]  /*6fc0*/  @!UP0 UIADD3 UR10, UPT, UPT, UR26, 0x40, URZ ;  /* 0x000000401a0a8890 */ /* 0x000fe2000fffe0ff */
[----:B------:R-:W-:Y:S01]  /*6fd0*/  VIADD R14, R14, 0x1 ;  /* 0x000000010e0e7836 */ /* 0x000fe20000000000 */
[----:B------:R-:W-:Y:S01]  /*6fe0*/  @!UP0 UIADD3 UR8, UPT, UPT, UR21, 0xd00, URZ ;  /* 0x00000d0015088890 */ /* 0x000fe2000fffe0ff */
[----:B------:R-:W-:Y:S02]  /*6ff0*/  VOTEU.ALL UP0, P1 ;  /* 0x0000000000ff7886 */ /* 0x000fe40000800000 */
[----:B------:R-:W-:Y:S01]  /*7000*/  IMAD.U32 R10, RZ, RZ, UR5 ;  /* 0x00000005ff0a7e24 */ /* 0x000fe2000f8e00ff */
[----:B------:R-:W-:Y:S01]  /*7010*/  UMOV UR9, UR25 ;  /* 0x0000001900097c82 */ /* 0x000fe20008000000 */
[----:B------:R-:W-:Y:S01]  /*7020*/  IMAD.U32 R11, RZ, RZ, UR4 ;  /* 0x00000004ff0b7e24 */ /* 0x000fe2000f8e00ff */
[----:B------:R-:W-:Y:S01]  /*7030*/  UMOV UR11, UR27 ;  /* 0x0000001b000b7c82 */ /* 0x000fe20008000000 */
[----:B------:R-:W-:Y:S01]  /*7040*/  UMOV UR12, UR36 ;  /* 0x00000024000c7c82 */ /* 0x000fe20008000000 */
[----:B------:R-:W-:Y:S01]  /*7050*/  @!P1 R2UR UR4, R10 ;  /* 0x000000000a0492ca */ /* 0x000fe200000e0000 */
[----:B------:R-:W-:Y:S01]  /*7060*/  UPRMT UR6, UR45, 0x654, UR25 ;  /* 0x000006542d067896 */ /* 0x000fe20008000019 */
[----:B------:R-:W-:Y:S11]  /*7070*/  @!P1 R2UR UR5, R11 ;  /* 0x000000000b0592ca */ /* 0x000ff600000e0000 */
[----:B------:R-:W-:Y:S02]  /*7080*/  @!UPT UIADD3 URZ, UPT, UPT, URZ, URZ, URZ ;  /* 0x000000fffffff290 */ /* 0x000fe4000fffe0ff */
[----:B------:R1:W-:Y:S01]  /*7090*/  @!UP0 UTMALDG.3D [UR24], [UR4], desc[UR16] ;  /* 0x00001018040085b4 */ /* 0x0003e20008011000 */
[----:B------:R-:W-:Y:S05]  /*70a0*/  VOTEU.ALL UP0, P1 ;  /* 0x0000000000ff7886 */ /* 0x000fea0000800000 */
[----:B------:R1:W-:Y:S01]  /*70b0*/  @!UP0 UTMALDG.3D [UR8], [UR4], desc[UR16] ;  /* 0x00001008040085b4 */ /* 0x0003e20008011000 */
[----:B------:R1:W-:Y:S01]  /*70c0*/  @!P1 SYNCS.ARRIVE.TRANS64.RED.A0TR RZ, [UR21+0x340], R0 ;  /* 0x00034000ffff99a7 */ /* 0x0003e20008300415 */
[----:B------:R-:W-:Y:S01]  /*70d0*/  SYNCS.ARRIVE.TRANS64.RED.A1T0 RZ, [UR6], RZ ;  /* 0x000000ffffff79a7 */ /* 0x000fe20008100406 */
[----:B------:R-:W3:Y:S02]  /*70e0*/  SYNCS.PHASECHK.TRANS64.TRYWAIT P0, [UR21+0x358], R9 ;  /* 0x00035809ff0075a7 */ /* 0x000ee40008001115 */
[----:B-1-3--:R-:W-:Y:S05]  /*70f0*/  @!P0 BRA `(.L_x_142) ;  /* 0x00000048008c8947 */ /* 0x00afea0003800000 */
.L_x_303:
[----:B------:R-:W-:Y:S01]  /*7100*/  UIADD3 UR28, UPT, UPT, UR13, UR62, URZ ;  /* 0x0000003e0d1c7290 */ /* 0x000fe2000fffe0ff */
[----:B------:R-:W-:Y:S01]  /*7110*/  @!P1 IADD3 R6, P0, PT, R16, 0x580, RZ ;  /* 0x0000058010069810 */ /* 0x000fe20007f1e0ff */
[----:B------:R-:W-:Y:S01]  /*7120*/  UPLOP3.LUT UP3, UPT, UPT, UPT, UPT, 0x80, 0x8 ;  /* 0x000000000008789c */ /* 0x000fe20003f6f070 */
[----:B------:R-:W-:Y:S01]  /*7130*/  LOP3.LUT R15, R15, 0x1, RZ, 0x3c, !PT ;  /* 0x000000010f0f7812 */ /* 0x000fe200078e3cff */
[----:B------:R-:W-:Y:S01]  /*7140*/  VOTEU.ALL UP0, P1 ;  /* 0x0000000000ff7886 */ /* 0x000fe20000800000 */
[----:B------:R-:W-:Y:S01]  /*7150*/  @!P1 R2UR UR5, R6 ;  /* 0x00000000060592ca */ /* 0x000fe200000e0000 */
[----:B-1----:R-:W-:Y:S01]  /*7160*/  @!P1 IMAD.X R0, RZ, RZ, R17, P0 ;  /* 0x000000ffff009224 */ /* 0x002fe200000e0611 */
[----:B------:R-:W-:Y:S01]  /*7170*/  UMOV UR6, 0x0 ;  /* 0x0000000000067882 */ /* 0x000fe20000000000 */
[----:B------:R-:W-:Y:S01]  /*7180*/  UMOV UR7, 0x10000000 ;  /* 0x1000000000077882 */ /* 0x000fe20000000000 */
[----:B------:R-:W-:Y:S01]  /*7190*/  @!UP0 UIADD3 UR18, UPT, UPT, UR26, 0x20, URZ ;  /* 0x000000201a128890 */ /* 0x000fe2000fffe0ff */
[----:B------:R-:W-:Y:S01]  /*71a0*/  ISETP.NE.AND P0, PT, R14, 0x2, PT ;  /* 0x000000020e00780c */ /* 0x000fe20003f05270 */
[----:B------:R-:W-:Y:S01]  /*71b0*/  @!UP0 UIADD3 UR16, UPT, UPT, UR21, 0x1500, URZ ;  /* 0x0000150015108890 */ /* 0x000fe2000fffe0ff */
[----:B------:R-:W-:Y:S01]  /*71c0*/  @!P1 R2UR UR4, R0 ;  /* 0x00000000000492ca */ /* 0x000fe200000e0000 */
[----:B------:R-:W-:Y:S01]  /*71d0*/  @!UP0 UIADD3 UR17, UPT, UPT, UR21, 0x348, URZ ;  /* 0x0000034815118890 */ /* 0x000fe2000fffe0ff */
[----:B------:R-:W-:Y:S01]  /*71e0*/  SEL R0, RZ, 0x1, P0 ;  /* 0x00000001ff007807 */ /* 0x000fe20000000000 */
[----:B------:R-:W-:Y:S01]  /*71f0*/  @!UP0 UIADD3 UR10, UPT, UPT, UR26, 0x60, URZ ;  /* 0x000000601a0a8890 */ /* 0x000fe2000fffe0ff */
[----:B------:R-:W-:Y:S01]  /*7200*/  SEL R14, R14, RZ, P0 ;  /* 0x000000ff0e0e7207 */ /* 0x000fe20000000000 */
[----:B------:R-:W-:Y:S01]  /*7210*/  @!UP0 UIADD3 UR8, UPT, UPT, UR21, 0x1d00, URZ ;  /* 0x00001d0015088890 */ /* 0x000fe2000fffe0ff */
[----:B------:R-:W-:Y:S01]  /*7220*/  IMAD.U32 R8, RZ, RZ, UR5 ;  /* 0x00000005ff087e24 */ /* 0x000fe2000f8e00ff */
[----:B------:R-:W-:Y:S01]  /*7230*/  VOTEU.ALL UP0, P1 ;  /* 0x0000000000ff7886 */ /* 0x000fe20000800000 */
[----:B------:R-:W-:Y:S01]  /*7240*/  UMOV UR19, UR27 ;  /* 0x0000001b00137c82 */ /* 0x000fe20008000000 */
[----:B------:R-:W-:Y:S01]  /*7250*/  UMOV UR20, UR36 ;  /* 0x0000002400147c82 */ /* 0x000fe20008000000 */
[----:B------:R-:W-:Y:S01]  /*7260*/  UMOV UR11, UR27 ;  /* 0x0000001b000b7c82 */ /* 0x000fe20008000000 */
[----:B------:R-:W-:Y:S01]  /*7270*/  UMOV UR12, UR36 ;  /* 0x00000024000c7c82 */ /* 0x000fe20008000000 */
[----:B------:R-:W-:Y:S01]  /*7280*/  UMOV UR9, UR17 ;  /* 0x0000001100097c82 */ /* 0x000fe20008000000 */
[----:B------:R-:W-:Y:S01]  /*7290*/  IMAD.U32 R9, RZ, RZ, UR4 ;  /* 0x00000004ff097e24 */ /* 0x000fe2000f8e00ff */
[----:B------:R-:W-:Y:S01]  /*72a0*/  @!P1 R2UR UR4, R8 ;  /* 0x00000000080492ca */ /* 0x000fe200000e0000 */
[----:B------:R-:W-:Y:S01]  /*72b0*/  UMOV UR36, UR29 ;  /* 0x0000001d00247c82 */ /* 0x000fe20008000000 */
[----:B------:R-:W-:Y:S02]  /*72c0*/  LOP3.LUT R13, R13, R0, RZ, 0x3c, !PT ;  /* 0x000000000d0d7212 */ /* 0x000fe400078e3cff */
[----:B------:R-:W-:Y:S11]  /*72d0*/  @!P1 R2UR UR5, R9 ;  /* 0x00000000090592ca */ /* 0x000ff600000e0000 */
[----:B------:R-:W-:Y:S02]  /*72e0*/  @!UPT UIADD3 URZ, UPT, UPT, URZ, URZ, URZ ;  /* 0x000000fffffff290 */ /* 0x000fe4000fffe0ff */
[----:B------:R1:W-:Y:S01]  /*72f0*/  @!UP0 UTMALDG.3D [UR16], [UR4], desc[UR6] ;  /* 0x00000610040085b4 */ /* 0x0003e20008011000 */
[----:B------:R-:W-:Y:S05]  /*7300*/  VOTEU.ALL UP0, P1 ;  /* 0x0000000000ff7886 */ /* 0x000fea0000800000 */
[----:B------:R3:W-:Y:S01]  /*7310*/  @!UP0 UTMALDG.3D [UR8], [UR4], desc[UR6] ;  /* 0x00000608040085b4 */ /* 0x0007e20008011000 */
[----:B------:R3:W-:Y:S01]  /*7320*/  @!P1 SYNCS.ARRIVE.TRANS64.RED.A0TR RZ, [UR21+0x348], R7 ;  /* 0x00034807ffff99a7 */ /* 0x0007e20008300415 */
[----:B------:R-:W-:Y:S01]  /*7330*/  SYNCS.ARRIVE.TRANS64.RED.A1T0 RZ, [UR37], RZ ;  /* 0x000000ffffff79a7 */ /* 0x000fe20008100425 */
[----:B-1----:R-:W-:Y:S01]  /*7340*/  UIADD3 UR20, UPT, UPT, UR14, UR61, URZ ;  /* 0x0000003d0e147290 */ /* 0x002fe2000fffe0ff */
[----:B------:R-:W-:Y:S11]  /*7350*/  BRA.U UP1, `(.L_x_143) ;  /* 0xfffffff101f07547 */ /* 0x000ff6000b83ffff */
[----:B------:R-:W-:-:S04]  /*7360*/  SHF.L.U32 R3, R15, 0x1f, RZ ;  /* 0x0000001f0f037819 */ /* 0x000fc800000006ff */
[----:B------:R-:W1:Y:S02]  /*7370*/  SYNCS.PHASECHK.TRANS64.TRYWAIT P0, [UR21+0x350], R3 ;  /* 0x00035003ff0075a7 */ /* 0x000e640008001115 */
[----:B-1----:R-:W-:Y:S05]  /*7380*/  @!P0 BRA `(.L_x_144) ;  /* 0x0000004800008947 */ /* 0x002fea0003800000 */
.L_x_305:
[----:B-1----:R-:W-:-:S07]  /*7390*/  MOV R0, UR21 ;  /* 0x0000001500007c02 */ /* 0x002fce0008000f00 */
.L_x_145:
[----:B-1----:R-:W-:-:S04]  /*73a0*/  SHF.L.U32 R3, R15, 0x1f, RZ ;  /* 0x0000001f0f037819 */ /* 0x002fc800000006ff */
[----:B------:R1:W4:Y:S03]  /*73b0*/  SYNCS.PHASECHK.TRANS64.TRYWAIT P0, [R0+URZ+0x358], R3 ;  /* 0x00035803000075a7 */ /* 0x00032600080011ff */
[----:B----4-:R-:W-:Y:S05]  /*73c0*/  @!P0 NANOSLEEP.SYNCS 0x989680 ;  /* 0x009896800000895d */ /* 0x010fea0003900000 */
[----:B------:R-:W4:Y:S02]  /*73d0*/  @!P0 SYNCS.PHASECHK.TRANS64 P0, [R0+URZ+0x358], R3 ;  /* 0x00035803000085a7 */ /* 0x000f2400080010ff */
[----:B--234-:R-:W-:Y:S05]  /*73e0*/  @P0 EXIT ;  /* 0x000000000000094d */ /* 0x01cfea0003800000 */
[----:B------:R-:W-:Y:S05]  /*73f0*/  BRA `(.L_x_145) ;  /* 0xfffffffc00e87947 */ /* 0x000fea000383ffff */
.L_x_134:
[----:B------:R-:W-:-:S06]  /*7400*/  UISETP.GE.AND UP0, UPT, UR25, 0x4, UPT ;  /* 0x000000041900788c */ /* 0x000fcc000bf06270 */
[----:B------:R-:W-:-:S13]  /*7410*/  PLOP3.LUT P0, PT, PT, PT, UP0, 0x80, 0x8 ;  /* 0x000000000008781c */ /* 0x000fda0003f0f008 */
[----:B-1----:R-:W-:Y:S05]  /*7420*/  @!P0 EXIT ;  /* 0x000000000000894d */ /* 0x002fea0003800000 */
[----:B------:R-:W-:Y:S01]  /*7430*/  BAR.SYNC.DEFER_BLOCKING 0x6, 0xa0 ;  /* 0x0182800000007b1d */ /* 0x000fe20000010000 */
[C---:B------:R-:W-:Y:S01]  /*7440*/  IMAD.SHL.U32 R89, R99.reuse, 0x20, RZ ;  /* 0x0000002063597824 */ /* 0x040fe200078e00ff */
[----:B------:R-:W-:Y:S01]  /*7450*/  CS2R R96, SRZ ;  /* 0x0000000000607805 */ /* 0x000fe2000001ff00 */
[C---:B------:R-:W-:Y:S01]  /*7460*/  IMAD.SHL.U32 R5, R99.reuse, 0x4, RZ ;  /* 0x0000000463057824 */ /* 0x040fe200078e00ff */
[----:B------:R-:W-:Y:S01]  /*7470*/  CS2R R94, SRZ ;  /* 0x00000000005e7805 */ /* 0x000fe2000001ff00 */
[----:B------:R-:W-:Y:S01]  /*7480*/  IMAD.U32 R37, R99, 0x10000, RZ ;  /* 0x0001000063257824 */ /* 0x000fe200078e00ff */
[----:B------:R-:W-:Y:S01]  /*7490*/  UMOV UR44, 0x400 ;  /* 0x00000400002c7882 */ /* 0x000fe20000000000 */
[----:B------:R-:W-:Y:S01]  /*74a0*/  LOP3.LUT R4, R89, 0x80, RZ, 0xc0, !PT ;  /* 0x0000008059047812 */ /* 0x000fe200078ec0ff */
[----:B------:R-:W-:Y:S01]  /*74b0*/  ULEA UR44, UR45, UR44, 0x18 ;  /* 0x0000002c2d2c7291 */ /* 0x000fe2000f8ec0ff */
[----:B------:R-:W1:Y:S01]  /*74c0*/  LDC.64 R84, c[0x0][0x888] ;  /* 0x00022200ff547b82 */ /* 0x000e620000000a00 */
[C---:B------:R-:W-:Y:S01]  /*74d0*/  IMAD.SHL.U32 R7, R91.reuse, 0x400, RZ ;  /* 0x000004005b077824 */ /* 0x040fe200078e00ff */
[----:B------:R-:W-:Y:S01]  /*74e0*/  LOP3.LUT R5, R4, 0x10, R5, 0xf8, !PT ;  /* 0x0000001004057812 */ /* 0x000fe200078ef805 */
[----:B------:R-:W-:Y:S01]  /*74f0*/  IMAD.SHL.U32 R4, R91, 0x200000, RZ ;  /* 0x002000005b047824 */ /* 0x000fe200078e00ff */
[C---:B------:R-:W-:Y:S01]  /*7500*/  LOP3.LUT R88, R89.reuse, 0xb60, RZ, 0xc0, !PT ;  /* 0x00000b6059587812 */ /* 0x040fe200078ec0ff */
[----:B------:R-:W-:Y:S01]  /*7510*/  UIADD3 UR4, UPT, UPT, UR44, 0x2500, URZ ;  /* 0x000025002c047890 */ /* 0x000fe2000fffe0ff */
[----:B------:R-:W-:Y:S01]  /*7520*/  LOP3.LUT P0, RZ, R89, 0x80, RZ, 0xc0, !PT ;  /* 0x0000008059ff7812 */ /* 0x000fe2000780c0ff */
[----:B------:R-:W-:Y:S01]  /*7530*/  IMAD.MOV.U32 R36, RZ, RZ, RZ ;  /* 0x000000ffff247224 */ /* 0x000fe200078e00ff */
[----:B------:R-:W2:Y:S01]  /*7540*/  LDC.64 R86, c[0x0][0x890] ;  /* 0x00022400ff567b82 */ /* 0x000ea20000000a00 */
[----:B------:R-:W-:Y:S01]  /*7550*/  LOP3.LUT R4, R4, 0x200000, RZ, 0xc0, !PT ;  /* 0x0020000004047812 */ /* 0x000fe200078ec0ff */
[----:B------:R-:W-:Y:S01]  /*7560*/  IMAD.MOV.U32 R93, RZ, RZ, RZ ;  /* 0x000000ffff5d7224 */ /* 0x000fe200078e00ff */
[----:B------:R-:W-:Y:S01]  /*7570*/  LOP3.LUT R88, R88, 0x400, R7, 0xf8, !PT ;  /* 0x0000040058587812 */ /* 0x000fe200078ef807 */
[----:B------:R-:W-:Y:S01]  /*7580*/  IMAD.U32 R98, RZ, RZ, UR4 ;  /* 0x00000004ff627e24 */ /* 0x000fe2000f8e00ff */
[----:B------:R-:W-:Y:S01]  /*7590*/  LOP3.LUT R37, R4, 0x400000, R37, 0xf8, !PT ;  /* 0x0040000004257812 */ /* 0x000fe200078ef825 */
[----:B------:R-:W3:Y:S01]  /*75a0*/  LDCU UR58, c[0x0][0x370] ;  /* 0x00006e00ff3a77ac */ /* 0x000ee20008000800 */
[----:B------:R-:W4:Y:S01]  /*75b0*/  LDS R0, [UR44+0x420] ;  /* 0x0004202cff007984 */ /* 0x000f220008000800 */
[----:B------:R-:W1:Y:S01]  /*75c0*/  LDC.64 R82, c[0x0][0x8b0] ;  /* 0x00022c00ff527b82 */ /* 0x000e620000000a00 */
[----:B------:R-:W-:Y:S01]  /*75d0*/  LOP3.LUT R88, R88, R5, RZ, 0xfc, !PT ;  /* 0x0000000558587212 */ /* 0x000fe200078efcff */
[----:B------:R-:W1:Y:S01]  /*75e0*/  LDCU UR43, c[0x0][0xb0c] ;  /* 0x00016180ff2b77ac */ /* 0x000e620008000800 */
[----:B------:R-:W-:Y:S01]  /*75f0*/  LOP3.LUT R99, R99, 0x60, RZ, 0xc0, !PT ;  /* 0x0000006063637812 */ /* 0x000fe200078ec0ff */
[----:B------:R-:W1:Y:S04]  /*7600*/  LDCU UR63, c[0x0][0xb20] ;  /* 0x00016400ff3f77ac */ /* 0x000e680008000800 */
[----:B------:R-:W1:Y:S01]  /*7610*/  LDC.64 R80, c[0x0][0x8a8] ;  /* 0x00022a00ff507b82 */ /* 0x000e620000000a00 */
[----:B------:R-:W1:Y:S01]  /*7620*/  LDCU UR39, c[0x0][0xb30] ;  /* 0x00016600ff2777ac */ /* 0x000e620008000800 */
[----:B------:R-:W1:Y:S01]  /*7630*/  LDCU.64 UR56, c[0x0][0x888] ;  /* 0x00011100ff3877ac */ /* 0x000e620008000a00 */
[----:B------:R-:W1:Y:S01]  /*7640*/  LDCU.64 UR40, c[0x0][0xb28] ;  /* 0x00016500ff2877ac */ /* 0x000e620008000a00 */
[----:B------:R-:W1:Y:S01]  /*7650*/  LDCU.128 UR52, c[0x0][0xb10] ;  /* 0x00016200ff3477ac */ /* 0x000e620008000c00 */
[----:B------:R-:W1:Y:S01]  /*7660*/  LDCU UR47, c[0x0][0x374] ;  /* 0x00006e80ff2f77ac */ /* 0x000e620008000800 */
[----:B------:R-:W-:Y:S01]  /*7670*/  UIADD3 UR60, UPT, UPT, UR44, 0x500, URZ ;  /* 0x000005002c3c7890 */ /* 0x000fe2000fffe0ff */
[----:B----4-:R-:W-:Y:S01]  /*7680*/  IMAD.IADD R37, R0, 0x1, R37 ;  /* 0x0000000100257824 */ /* 0x010fe200078e0225 */
[----:B--23--:R-:W-:-:S10]  /*7690*/  P2R R0, PR, RZ, 0x1 ;  /* 0x00000001ff007803 */ /* 0x00cfd40000000000 */
.L_x_171:
[C---:B------:R-:W-:Y:S02]  /*76a0*/  LEA R3, R93.reuse, UR44, 0x3 ;  /* 0x0000002c5d037c11 */ /* 0x040fe4000f8e18ff */
[----:B------:R-:W-:Y:S02]  /*76b0*/  SHF.L.U32 R0, R96, 0x1f, RZ ;  /* 0x0000001f60007819 */ /* 0x000fe400000006ff */
[----:B------:R-:W-:Y:S02]  /*76c0*/  LEA R5, R93, UR44, 0x4 ;  /* 0x0000002c5d057c11 */ /* 0x000fe4000f8e20ff */
[----:B------:R-:W2:Y:S02]  /*76d0*/  SYNCS.PHASECHK.TRANS64.TRYWAIT P0, [R3+URZ+0x370], R0 ;  /* 0x00037000030075a7 */ /* 0x000ea400080011ff */
[----:B-12---:R-:W-:Y:S05]  /*76e0*/  @!P0 BRA `(.L_x_146) ;  /* 0x0000004400408947 */ /* 0x006fea0003800000 */
.L_x_306:
[----:B------:R-:W3:Y:S01]  /*76f0*/  LDS.128 R4, [R5+0x400] ;  /* 0x0004000005047984 */ /* 0x000ee20000000c00 */
        /* <DEDUP_REMOVED lines=10> */
[----:B------:R-:W-:Y:S01]  /*77a0*/  PLOP3.LUT P0, PT, PT, PT, UP1, 0x80, 0x8 ;  /* 0x000000000008781c */ /* 0x000fe20003f0f018 */
[----:B------:R-:W-:Y:S11]  /*77b0*/  UP2UR UR46, UPR, URZ, 0x2 ;  /* 0x00000002ff2e7883 */ /* 0x000ff60008000000 */
[----:B------:R-:W-:Y:S01]  /*77c0*/  @!UPT UIADD3 URZ, UPT, UPT, URZ, URZ, URZ ;  /* 0x000000fffffff290 */ /* 0x000fe2000fffe0ff */
[----:B--2---:R-:W-:Y:S02]  /*77d0*/  @P0 SHF.R.U32.HI R0, RZ, 0x10, R5 ;  /* 0x00000010ff000819 */ /* 0x004fe40000011605 */
        /* <DEDUP_REMOVED lines=12> */
[----:B-1----:R-:W-:Y:S02]  /*78a0*/  UIMAD.WIDE.U32 UR4, UR47, UR55, URZ ;  /* 0x000000372f0472a5 */ /* 0x002fe4000f8e00ff */
[----:B------:R-:W-:Y:S02]  /*78b0*/  UIMAD.WIDE.U32 UR6, UR58, UR52, URZ ;  /* 0x000000343a0672a5 */ /* 0x000fe4000f8e00ff */
[----:B------:R-:W-:Y:S02]  /*78c0*/  UISETP.NE.AND UP0, UPT, UR54, 0x1, UPT ;  /* 0x000000013600788c */ /* 0x000fe4000bf05270 */
[----:B------:R-:W-:Y:S02]  /*78d0*/  UIMAD.WIDE.U32 UR8, UR37, UR55, URZ ;  /* 0x00000037250872a5 */ /* 0x000fe4000f8e00ff */
[----:B------:R-:W-:Y:S02]  /*78e0*/  UIMAD.WIDE.U32 UR10, UR38, UR52, URZ ;  /* 0x00000034260a72a5 */ /* 0x000fe4000f8e00ff */
[----:B------:R-:W-:Y:S02]  /*78f0*/  UISETP.NE.AND UP1, UPT, UR43, 0x1, UPT ;  /* 0x000000012b00788c */ /* 0x000fe4000bf25270 */
[----:B------:R-:W-:Y:S01]  /*7900*/  UISETP.NE.AND UP2, UPT, UR42, 0x1, UPT ;  /* 0x000000012a00788c */ /* 0x000fe2000bf45270 */
[----:B------:R-:W-:Y:S02]  /*7910*/  UMOV UR4, UR5 ;  /* 0x0000000500047c82 */ /* 0x000fe40008000000 */
[----:B------:R-:W-:Y:S03]  /*7920*/  USHF.R.U32.HI UR5, URZ, UR63, UR4 ;  /* 0x0000003fff057299 */ /* 0x000fe60008011604 */
[----:B------:R-:W-:Y:S02]  /*7930*/  UMOV UR4, UR7 ;  /* 0x0000000700047c82 */ /* 0x000fe40008000000 */
[----:B------:R-:W-:Y:S02]  /*7940*/  USHF.R.U32.HI UR7, URZ, UR53, UR4 ;  /* 0x00000035ff077299 */ /* 0x000fe40008011604 */
[----:B------:R-:W-:Y:S02]  /*7950*/  USEL UR4, UR47, UR5, !UP0 ;  /* 0x000000052f047287 */ /* 0x000fe4000c000000 */
[----:B------:R-:W-:Y:S01]  /*7960*/  USEL UR7, UR58, UR7, !UP1 ;  /* 0x000000073a077287 */ /* 0x000fe2000c800000 */
[----:B------:R-:W-:Y:S01]  /*7970*/  UMOV UR5, UR9 ;  /* 0x0000000900057c82 */ /* 0x000fe20008000000 */
[----:B------:R-:W-:Y:S02]  /*7980*/  UIMAD.WIDE.U32 UR8, UR4, UR40, URZ ;  /* 0x00000028040872a5 */ /* 0x000fe4000f8e00ff */
[----:B------:R-:W-:Y:S03]  /*7990*/  USHF.R.U32.HI UR6, URZ, UR63, UR5 ;  /* 0x0000003fff067299 */ /* 0x000fe60008011605 */
[----:B------:R-:W-:Y:S01]  /*79a0*/  UMOV UR5, UR11 ;  /* 0x0000000b00057c82 */ /* 0x000fe20008000000 */
[----:B------:R-:W-:Y:S02]  /*79b0*/  UIMAD.WIDE.U32 UR10, UR7, UR40, URZ ;  /* 0x00000028070a72a5 */ /* 0x000fe4000f8e00ff */
[----:B------:R-:W-:Y:S02]  /*79c0*/  USHF.R.U32.HI UR12, URZ, UR53, UR5 ;  /* 0x00000035ff0c7299 */ /* 0x000fe40008011605 */
[----:B------:R-:W-:Y:S01]  /*79d0*/  USEL UR6, UR37, UR6, !UP0 ;  /* 0x0000000625067287 */ /* 0x000fe2000c000000 */
[----:B------:R-:W-:Y:S02]  /*79e0*/  UMOV UR5, UR9 ;  /* 0x0000000900057c82 */ /* 0x000fe40008000000 */
[----:B------:R-:W-:Y:S01]  /*79f0*/  UMOV UR10, UR11 ;  /* 0x0000000b000a7c82 */ /* 0x000fe20008000000 */
[----:B------:R-:W-:Y:S02]  /*7a00*/  @UP2 USHF.R.U32.HI UR4, URZ, UR41, UR5 ;  /* 0x00000029ff042299 */ /* 0x000fe40008011605 */
[----:B------:R-:W-:Y:S02]  /*7a10*/  @UP2 USHF.R.U32.HI UR7, URZ, UR41, UR10 ;  /* 0x00000029ff072299 */ /* 0x000fe4000801160a */
[----:B------:R-:W-:Y:S02]  /*7a20*/  UIMAD UR4, UR42, UR4, URZ ;  /* 0x000000042a0472a4 */ /* 0x000fe4000f8e02ff */
[----:B------:R-:W-:Y:S02]  /*7a30*/  UIMAD.WIDE.U32 UR10, UR6, UR40, URZ ;  /* 0x00000028060a72a5 */ /* 0x000fe4000f8e00ff */
[----:B------:R-:W-:Y:S02]  /*7a40*/  USEL UR5, UR38, UR12, !UP1 ;  /* 0x0000000c26057287 */ /* 0x000fe4000c800000 */
[----:B------:R-:W-:Y:S02]  /*7a50*/  UIMAD UR8, UR42, UR7, URZ ;  /* 0x000000072a0872a4 */ /* 0x000fe4000f8e02ff */
[----:B------:R-:W-:Y:S03]  /*7a60*/  UISETP.GE.AND UP0, UPT, UR6, UR4, UPT ;  /* 0x000000040600728c */ /* 0x000fe6000bf06270 */
[----:B------:R-:W-:Y:S01]  /*7a70*/  UMOV UR4, UR11 ;  /* 0x0000000b00047c82 */ /* 0x000fe20008000000 */
[----:B------:R-:W-:Y:S02]  /*7a80*/  UISETP.GE.OR UP0, UPT, UR5, UR8, UP0 ;  /* 0x000000080500728c */ /* 0x000fe40008706670 */
[----:B------:R-:W-:Y:S02]  /*7a90*/  USHF.R.U32.HI UR4, URZ, UR41, UR4 ;  /* 0x00000029ff047299 */ /* 0x000fe40008011604 */
[----:B------:R-:W-:Y:S02]  /*7aa0*/  UIMAD.WIDE.U32 UR8, UR5, UR40, URZ ;  /* 0x00000028050872a5 */ /* 0x000fe4000f8e00ff */
[----:B------:R-:W-:Y:S02]  /*7ab0*/  USEL UR11, UR6, UR4, !UP2 ;  /* 0x00000004060b7287 */ /* 0x000fe4000d000000 */
[----:B------:R-:W-:Y:S02]  /*7ac0*/  UIADD3 UR8, UPT, UPT, -UR5, URZ, URZ ;  /* 0x000000ff05087290 */ /* 0x000fe4000fffe1ff */
[----:B------:R-:W-:Y:S01]  /*7ad0*/  UIADD3 UR10, UPT, UPT, -UR11, URZ, URZ ;  /* 0x000000ff0b0a7290 */ /* 0x000fe2000fffe1ff */
[----:B------:R-:W-:Y:S01]  /*7ae0*/  @!UP0 UMOV UR4, UR9 ;  /* 0x0000000900048c82 */ /* 0x000fe20008000000 */
[----:B------:R-:W-:Y:S02]  /*7af0*/  UIADD3 UR9, UPT, UPT, -UR6, URZ, URZ ;  /* 0x000000ff06097290 */ /* 0x000fe4000fffe1ff */
[----:B------:R-:W-:Y:S02]  /*7b00*/  @!UP0 USHF.R.U32.HI UR4, URZ, UR41, UR4 ;  /* 0x00000029ff048299 */ /* 0x000fe40008011604 */
[----:B------:R-:W-:Y:S02]  /*7b10*/  UIMAD UR10, UR42, UR10, UR6 ;  /* 0x0000000a2a0a72a4 */ /* 0x000fe4000f8e0206 */
[----:B------:R-:W-:Y:S04]  /*7b20*/  @!UP0 USEL UR4, UR5, UR4, !UP2 ;  /* 0x0000000405048287 */ /* 0x000fe8000d000000 */
[----:B------:R-:W-:Y:S02]  /*7b30*/  @!UP0 UIMAD UR10, UR7, UR10, UR4 ;  /* 0x0000000a070a82a4 */ /* 0x000fe4000f8e0204 */
[----:B------:R-:W-:Y:S02]  /*7b40*/  @!UP0 UIADD3 UR11, UPT, UPT, UR11, -UR4, URZ ;  /* 0x800000040b0b8290 */ /* 0x000fe4000fffe0ff */
[----:B------:R-:W-:Y:S02]  /*7b50*/  UIMAD UR7, UR43, UR8, UR38 ;  /* 0x000000082b0772a4 */ /* 0x000fe4000f8e0226 */
[----:B------:R-:W-:Y:S02]  /*7b60*/  @!UP0 UIMAD UR6, UR11, UR42, UR5 ;  /* 0x0000002a0b0682a4 */ /* 0x000fe4000f8e0205 */
[----:B------:R-:W-:Y:S01]  /*7b70*/  UIMAD UR4, UR54, UR9, UR37 ;  /* 0x00000009360472a4 */ /* 0x000fe2000f8e0225 */
[----:B------:R-:W-:Y:S02]  /*7b80*/  @!UP0 UMOV UR5, UR10 ;  /* 0x0000000a00058c82 */ /* 0x000fe40008000000 */
[----:B------:R-:W-:Y:S02]  /*7b90*/  UIMAD UR38, UR5, UR43, UR7 ;  /* 0x0000002b052672a4 */ /* 0x000fe4000f8e0207 */
[----:B------:R-:W-:Y:S11]  /*7ba0*/  UIMAD UR37, UR6, UR54, UR4 ;  /* 0x00000036062572a4 */ /* 0x000ff6000f8e0204 */
[----:B------:R-:W-:Y:S01]  /*7bb0*/  @!UPT UIADD3 URZ, UPT, UPT, URZ, URZ, URZ ;  /* 0x000000fffffff290 */ /* 0x000fe2000fffe0ff */
.L_x_147:
[----:B-1----:R-:W-:Y:S01]  /*7bc0*/  UISETP.NE.AND UP0, UPT, UR39, 0x1, UPT ;  /* 0x000000012700788c */ /* 0x002fe2000bf05270 */
[----:B------:R-:W-:Y:S01]  /*7bd0*/  IADD3 R93, PT, PT, R93, 0x1, RZ ;  /* 0x000000015d5d7810 */ /* 0x000fe20007ffe0ff */
[----:B------:R-:W-:Y:S02]  /*7be0*/  USHF.L.U32 UR50, UR20, 0x6, URZ ;  /* 0x0000000614327899 */ /* 0x000fe400080006ff */
[----:B------:R-:W-:Y:S07]  /*7bf0*/  USHF.L.U32 UR49, UR28, 0x7, URZ ;  /* 0x000000071c317899 */ /* 0x000fee00080006ff */
[----:B------:R-:W1:Y:S01]  /*7c00*/  @!UP0 LDCU.128 UR12, c[0x0][0xb10] ;  /* 0x00016200ff0c87ac */ /* 0x000e620008000c00 */
[----:B------:R-:W3:Y:S01]  /*7c10*/  @!UP0 LDCU UR5, c[0x0][0xb0c] ;  /* 0x00016180ff0587ac */ /* 0x000ee20008000800 */
[----:B------:R-:W4:Y:S01]  /*7c20*/  @!UP0 LDCU UR10, c[0x0][0xb20] ;  /* 0x00016400ff0a87ac */ /* 0x000f220008000800 */
[----:B-1----:R-:W-:Y:S02]  /*7c30*/  UIMAD.WIDE.U32 UR8, UR38, UR12, URZ ;  /* 0x0000000c260872a5 */ /* 0x002fe4000f8e00ff */
[----:B------:R-:W-:Y:S02]  /*7c40*/  UIMAD.WIDE.U32 UR6, UR37, UR15, URZ ;  /* 0x0000000f250672a5 */ /* 0x000fe4000f8e00ff */
[----:B------:R-:W-:Y:S03]  /*7c50*/  @!UP0 UISETP.NE.AND UP1, UPT, UR14, 0x1, UPT ;  /* 0x000000010e00888c */ /* 0x000fe6000bf25270 */
[----:B------:R-:W-:Y:S01]  /*7c60*/  @!UP0 UMOV UR4, UR9 ;  /* 0x0000000900048c82 */ /* 0x000fe20008000000 */
[----:B---3--:R-:W-:Y:S02]  /*7c70*/  @!UP0 UISETP.NE.AND UP2, UPT, UR5, 0x1, UPT ;  /* 0x000000010500888c */ /* 0x008fe4000bf45270 */
[----:B------:R-:W-:Y:S01]  /*7c80*/  @!UP0 USHF.R.U32.HI UR4, URZ, UR13, UR4 ;  /* 0x0000000dff048299 */ /* 0x000fe20008011604 */
[----:B------:R-:W-:Y:S02]  /*7c90*/  @!UP0 UMOV UR6, UR7 ;  /* 0x0000000700068c82 */ /* 0x000fe40008000000 */
[----:B----4-:R-:W-:Y:S02]  /*7ca0*/  @!UP0 USHF.R.U32.HI UR6, URZ, UR10, UR6 ;  /* 0x0000000aff068299 */ /* 0x010fe40008011606 */
[----:B------:R-:W-:Y:S02]  /*7cb0*/  @!UP0 USEL UR7, UR38, UR4, !UP2 ;  /* 0x0000000426078287 */ /* 0x000fe4000d000000 */
[----:B------:R-:W-:Y:S04]  /*7cc0*/  @!UP0 USEL UR6, UR37, UR6, !UP1 ;  /* 0x0000000625068287 */ /* 0x000fe8000c800000 */
[----:B------:R-:W-:Y:S02]  /*7cd0*/  @!UP0 UIADD3 UR4, UPT, UPT, -UR7, UR6, URZ ;  /* 0x0000000607048290 */ /* 0x000fe4000fffe1ff */
[----:B------:R-:W-:Y:S02]  /*7ce0*/  @!UP0 UIADD3 UR6, UPT, UPT, UR7, -UR6, URZ ;  /* 0x8000000607068290 */ /* 0x000fe4000fffe0ff */
[----:B------:R-:W-:Y:S02]  /*7cf0*/  @!UP0 UIMAD UR38, UR4, UR5, UR38 ;  /* 0x00000005042682a4 */ /* 0x000fe4000f8e0226 */
[----:B------:R-:W-:Y:S02]  /*7d00*/  @!UP0 UIMAD UR37, UR6, UR14, UR37 ;  /* 0x0000000e062582a4 */ /* 0x000fe4000f8e0225 */
[----:B------:R-:W-:Y:S09]  /*7d10*/  ULOP3.LUT UP0, URZ, UR60, 0x90, URZ, 0xc0, !UPT ;  /* 0x000000903cff7892 */ /* 0x000ff2000f80c0ff */
[----:B------:R-:W-:Y:S05]  /*7d20*/  BRA.U !UP0, `(.L_x_148) ;  /* 0x0000000108407547 */ /* 0x000fea000b800000 */
[----:B------:R-:W1:Y:S01]  /*7d30*/  LDCU.64 UR8, c[0x4][0x80] ;  /* 0x01001000ff0877ac */ /* 0x000e620008000a00 */
[----:B------:R-:W-:Y:S01]  /*7d40*/  MOV R3, 0x0 ;  /* 0x0000000000037802 */ /* 0x000fe20000000f00 */
[----:B------:R-:W-:Y:S02]  /*7d50*/  HFMA2 R12, -RZ, RZ, 0, 5.9604644775390625e-08 ;  /* 0x00000001ff0c7431 */ /* 0x000fe400000001ff */
[----:B------:R-:W-:Y:S02]  /*7d60*/  IMAD.MOV.U32 R8, RZ, RZ, 0x70 ;  /* 0x00000070ff087424 */ /* 0x000fe400078e00ff */
[----:B------:R-:W-:Y:S01]  /*7d70*/  IMAD.MOV.U32 R13, RZ, RZ, RZ ;  /* 0x000000ffff0d7224 */ /* 0x000fe200078e00ff */
[----:B------:R-:W3:Y:S01]  /*7d80*/  LDCU.64 UR6, c[0x4][0x88] ;  /* 0x01001100ff0677ac */ /* 0x000ee20008000a00 */
[----:B------:R-:W4:Y:S01]  /*7d90*/  LDC.64 R2, c[0x4][R3] ;  /* 0x0100000003027b82 */ /* 0x000f220000000a00 */
[----:B------:R-:W2:Y:S01]  /*7da0*/  LDCU.64 UR4, c[0x4][0x8] ;  /* 0x01000100ff0477ac */ /* 0x000ea20008000a00 */
[----:B-1----:R-:W-:Y:S01]  /*7db0*/  MOV R5, UR9 ;  /* 0x0000000900057c02 */ /* 0x002fe20008000f00 */
[----:B------:R-:W-:Y:S01]  /*7dc0*/  IMAD.U32 R4, RZ, RZ, UR8 ;  /* 0x00000008ff047e24 */ /* 0x000fe2000f8e00ff */
[----:B---3--:R-:W-:Y:S01]  /*7dd0*/  MOV R7, UR7 ;  /* 0x0000000700077c02 */ /* 0x008fe20008000f00 */
[----:B------:R-:W-:Y:S01]  /*7de0*/  IMAD.U32 R6, RZ, RZ, UR6 ;  /* 0x00000006ff067e24 */ /* 0x000fe2000f8e00ff */
[----:B--2---:R-:W-:Y:S01]  /*7df0*/  MOV R11, UR5 ;  /* 0x00000005000b7c02 */ /* 0x004fe20008000f00 */
[----:B------:R-:W-:Y:S02]  /*7e00*/  IMAD.U32 R10, RZ, RZ, UR4 ;  /* 0x00000004ff0a7e24 */ /* 0x000fe4000f8e00ff */
[----:B------:R-:W-:Y:S07]  /*7e10*/  LEPC R20, `(.L_x_148) ;  /* 0x000000001014794e */ /* 0x000fee0000000000 */
[----:B----45:R-:W-:Y:S05]  /*7e20*/  CALL.ABS.NOINC R2 ;  /* 0x0000000002007343 */ /* 0x030fea0003c00000 */
.L_x_148:
[----:B------:R-:W-:Y:S01]  /*7e30*/  LOP3.LUT P0, RZ, R98, 0x90, RZ, 0xc0, !PT ;  /* 0x0000009062ff7812 */ /* 0x000fe2000780c0ff */
[----:B------:R-:W-:Y:S11]  /*7e40*/  BSSY.RECONVERGENT B6, `(.L_x_149) ;  /* 0x0000013000067945 */ /* 0x000ff60003800200 */
[----:B------:R-:W-:Y:S01]  /*7e50*/  @!UPT UIADD3 URZ, UPT, UPT, URZ, URZ, URZ ;  /* 0x000000fffffff290 */ /* 0x000fe2000fffe0ff */
[----:B------:R-:W-:Y:S05]  /*7e60*/  @!P0 BRA `(.L_x_150) ;  /* 0x0000000000408947 */ /* 0x000fea0003800000 */
        /* <DEDUP_REMOVED lines=16> */
.L_x_150:
[----:B------:R-:W-:Y:S05]  /*7f70*/  BSYNC.RECONVERGENT B6 ;  /* 0x0000000000067941 */ /* 0x000fea0003800200 */
.L_x_149:
[----:B------:R-:W-:Y:S02]  /*7f80*/  ISETP.NE.U32.AND P0, PT, RZ, UR56, PT ;  /* 0x00000038ff007c0c */ /* 0x000fe4000bf05070 */
[C---:B------:R-:W-:Y:S02]  /*7f90*/  ISETP.NE.U32.AND P4, PT, R86.reuse, RZ, PT ;  /* 0x000000ff5600720c */ /* 0x040fe40003f85070 */
[----:B------:R-:W-:Y:S02]  /*7fa0*/  ISETP.NE.U32.AND P1, PT, R86, RZ, PT ;  /* 0x000000ff5600720c */ /* 0x000fe40003f25070 */
[----:B------:R-:W-:Y:S02]  /*7fb0*/  ISETP.NE.AND.EX P0, PT, RZ, UR57, PT, P0 ;  /* 0x00000039ff007c0c */ /* 0x000fe4000bf05300 */
[C---:B------:R-:W-:Y:S02]  /*7fc0*/  ISETP.NE.AND.EX P4, PT, R87.reuse, RZ, PT, P4 ;  /* 0x000000ff5700720c */ /* 0x040fe40003f85340 */
[----:B------:R-:W-:Y:S02]  /*7fd0*/  ISETP.NE.AND.EX P1, PT, R87, RZ, P0, P1 ;  /* 0x000000ff5700720c */ /* 0x000fe40000725310 */
[----:B------:R-:W-:Y:S02]  /*7fe0*/  ISETP.NE.U32.AND P5, PT, R82, RZ, PT ;  /* 0x000000ff5200720c */ /* 0x000fe40003fa5070 */
[----:B------:R-:W-:Y:S02]  /*7ff0*/  ISETP.NE.U32.AND P2, PT, RZ, UR56, PT ;  /* 0x00000038ff007c0c */ /* 0x000fe4000bf45070 */
[----:B------:R-:W-:Y:S02]  /*8000*/  PLOP3.LUT P0, PT, PT, PT, PT, 0x8, 0x80 ;  /* 0x000000000080781c */ /* 0x000fe40003f0e170 */
[----:B------:R-:W-:Y:S02]  /*8010*/  ISETP.NE.AND.EX P5, PT, R83, RZ, PT, P5 ;  /* 0x000000ff5300720c */ /* 0x000fe40003fa5350 */
[----:B------:R-:W-:Y:S03]  /*8020*/  ISETP.NE.AND.EX P2, PT, RZ, UR57, PT, P2 ;  /* 0x00000039ff007c0c */ /* 0x000fe6000bf45320 */
[----:B------:R-:W-:Y:S01]  /*8030*/  @!P1 PLOP3.LUT P0, PT, P4, PT, PT, 0x80, 0x8 ;  /* 0x000000000008981c */ /* 0x000fe2000270f070 */
[----:B------:R-:W-:Y:S01]  /*8040*/  @!UPT UIADD3 URZ, UPT, UPT, URZ, URZ, URZ ;  /* 0x000000fffffff290 */ /* 0x000fe2000fffe0ff */
[----:B------:R-:W-:Y:S11]  /*8050*/  @!P4 BRA `(.L_x_151) ;  /* 0x000000000030c947 */ /* 0x000ff60003800000 */
[----:B------:R-:W-:Y:S01]  /*8060*/  ISETP.NE.U32.AND P3, PT, R84, RZ, PT ;  /* 0x000000ff5400720c */ /* 0x000fe20003f65070 */
[----:B------:R-:W1:Y:S01]  /*8070*/  LDCU.64 UR4, c[0x0][0x358] ;  /* 0x00006b00ff0477ac */ /* 0x000e620008000a00 */
[----:B------:R-:W-:Y:S02]  /*8080*/  IMAD.MOV.U32 R90, RZ, RZ, 0x1 ;  /* 0x00000001ff5a7424 */ /* 0x000fe400078e00ff */
[----:B------:R-:W-:Y:S11]  /*8090*/  ISETP.NE.AND.EX P3, PT, R85, RZ, PT, P3 ;  /* 0x000000ff5500720c */ /* 0x000ff60003f65330 */
[----:B------:R-:W-:Y:S02]  /*80a0*/  @!UPT UIADD3 URZ, UPT, UPT, URZ, URZ, URZ ;  /* 0x000000fffffff290 */ /* 0x000fe4000fffe0ff */
[----:B------:R-:W3:Y:S01]  /*80b0*/  @P3 LDC.64 R2, c[0x0][0x888] ;  /* 0x00022200ff023b82 */ /* 0x000ee20000000a00 */
[----:B--2---:R-:W-:Y:S04]  /*80c0*/  @P3 IMAD R0, R86, UR36, RZ ;  /* 0x0000002456003c24 */ /* 0x004fe8000f8e02ff */
[----:B---3--:R-:W-:Y:S04]  /*80d0*/  @P3 IMAD.WIDE R2, R0, 0x4, R2 ;  /* 0x0000000400023825 */ /* 0x008fe800078e0202 */
[----:B------:R-:W-:Y:S01]  /*80e0*/  HFMA2 R0, -RZ, RZ, 0, 5.9604644775390625e-08 ;  /* 0x00000001ff007431 */ /* 0x000fe200000001ff */
[----:B-1---5:R1:W5:Y:S04]  /*80f0*/  @P3 LDG.E R41, desc[UR4][R2.64] ;  /* 0x0000000402293981 */ /* 0x022368000c1e1900 */
[----:B------:R-:W-:Y:S01]  /*8100*/  @!P3 PRMT R90, R0, 0x7610, R90 ;  /* 0x00007610005ab816 */ /* 0x000fe2000000005a */
[----:B-1----:R-:W3:Y:S06]  /*8110*/  @!P3 LDC R41, c[0x0][0x880] ;  /* 0x00022000ff29bb82 */ /* 0x002eec0000000800 */
.L_x_151:
[----:B------:R-:W-:Y:S05]  /*8120*/  @!P5 BRA `(.L_x_152) ;  /* 0x000000000024d947 */ /* 0x000fea0003800000 */
[----:B------:R-:W-:Y:S01]  /*8130*/  ISETP.NE.U32.AND P3, PT, R80, RZ, PT ;  /* 0x000000ff5000720c */ /* 0x000fe20003f65070 */
[----:B------:R-:W1:Y:S03]  /*8140*/  LDCU.64 UR4, c[0x0][0x358] ;  /* 0x00006b00ff0477ac */ /* 0x000e660008000a00 */
[----:B------:R-:W-:Y:S11]  /*8150*/  ISETP.NE.AND.EX P3, PT, R81, RZ, PT, P3 ;  /* 0x000000ff5100720c */ /* 0x000ff60003f65330 */
[----:B------:R-:W-:Y:S02]  /*8160*/  @!UPT UIADD3 URZ, UPT, UPT, URZ, URZ, URZ ;  /* 0x000000fffffff290 */ /* 0x000fe4000fffe0ff */
[----:B------:R-:W4:Y:S01]  /*8170*/  @P3 LDC.64 R2, c[0x0][0x8a8] ;  /* 0x00022a00ff023b82 */ /* 0x000f220000000a00 */
[----:B--2---:R-:W-:Y:S04]  /*8180*/  @P3 IMAD R0, R82, UR36, RZ ;  /* 0x0000002452003c24 */ /* 0x004fe8000f8e02ff */
[----:B----4-:R-:W-:Y:S05]  /*8190*/  @P3 IMAD.WIDE R2, R0, 0x4, R2 ;  /* 0x0000000400023825 */ /* 0x010fea00078e0202 */
[----:B-1---5:R1:W5:Y:S02]  /*81a0*/  @P3 LDG.E R38, desc[UR4][R2.64] ;  /* 0x0000000402263981 */ /* 0x022364000c1e1900 */
[----:B-1----:R-:W4:Y:S02]  /*81b0*/  @!P3 LDC R38, c[0x0][0x8a0] ;  /* 0x00022800ff26bb82 */ /* 0x002f240000000800 */
.L_x_152:
[----:B---3-5:R-:W-:Y:S01]  /*81c0*/  FSETP.NEU.AND P3, PT, R41, RZ, PT ;  /* 0x000000ff2900720b */ /* 0x028fe20003f6d000 */
[----:B------:R-:W-:Y:S01]  /*81d0*/  BSSY B1, `(.L_x_153) ;  /* 0x0000040000017945 */ /* 0x000fe20003800000 */
[----:B------:R-:W-:Y:S01]  /*81e0*/  SEL R7, RZ, 0xffffffff, P2 ;  /* 0xffffffffff077807 */ /* 0x000fe20001000000 */
[----:B------:R-:W-:Y:S01]  /*81f0*/  IMAD.MOV.U32 R71, RZ, RZ, 0x1 ;  /* 0x00000001ff477424 */ /* 0x000fe200078e00ff */
[----:B--2---:R-:W-:Y:S01]  /*8200*/  @!P1 SEL R0, RZ, 0xffffffff, P3 ;  /* 0xffffffffff009807 */ /* 0x004fe20001800000 */
[----:B------:R-:W-:Y:S01]  /*8210*/  IMAD R39, R36, 0x40, R37 ;  /* 0x0000004024277824 */ /* 0x000fe200078e0225 */
[----:B------:R-:W-:Y:S02]  /*8220*/  LOP3.LUT P2, RZ, R90, 0xff, RZ, 0xc0, !PT ;  /* 0x000000ff5aff7812 */ /* 0x000fe4000784c0ff */
[----:B------:R-:W-:Y:S02]  /*8230*/  CS2R R78, SRZ ;  /* 0x00000000004e7805 */ /* 0x000fe4000001ff00 */
[----:B------:R-:W-:Y:S02]  /*8240*/  LEA R3, R95, UR44, 0x3 ;  /* 0x0000002c5f037c11 */ /* 0x000fe4000f8e18ff */
[----:B------:R-:W-:Y:S02]  /*8250*/  CS2R R76, SRZ ;  /* 0x00000000004c7805 */ /* 0x000fe4000001ff00 */
[----:B------:R-:W-:Y:S02]  /*8260*/  @P0 SEL R0, R7, R0, !P2 ;  /* 0x0000000007000207 */ /* 0x000fe40005000000 */
[----:B------:R-:W-:Y:S02]  /*8270*/  CS2R R74, SRZ ;  /* 0x00000000004a7805 */ /* 0x000fe4000001ff00 */
[----:B------:R-:W-:Y:S02]  /*8280*/  LEA R92, R36, UR44, 0x3 ;  /* 0x0000002c245c7c11 */ /* 0x000fe4000f8e18ff */
[----:B------:R-:W-:Y:S02]  /*8290*/  CS2R R72, SRZ ;  /* 0x0000000000487805 */ /* 0x000fe4000001ff00 */
[----:B------:R-:W-:Y:S02]  /*82a0*/  @!P1 LOP3.LUT R0, R0, 0x1, RZ, 0xc0, !PT ;  /* 0x0000000100009812 */ /* 0x000fe400078ec0ff */
[----:B------:R-:W-:Y:S02]  /*82b0*/  SHF.L.U32 R5, R97, 0x1f, RZ ;  /* 0x0000001f61057819 */ /* 0x000fe400000006ff */
[----:B------:R-:W-:Y:S02]  /*82c0*/  ISETP.NE.U32.OR P6, PT, R0, 0x1, P1 ;  /* 0x000000010000780c */ /* 0x000fe40000fc5470 */
[----:B------:R-:W-:Y:S02]  /*82d0*/  SEL R0, RZ, 0xffffffff, P3 ;  /* 0xffffffffff007807 */ /* 0x000fe40001800000 */
[----:B------:R-:W-:Y:S02]  /*82e0*/  P2R R100, PR, RZ, 0x40 ;  /* 0x00000040ff647803 */ /* 0x000fe40000000000 */
[----:B------:R-:W-:Y:S04]  /*82f0*/  @P4 SEL R0, R7, R0, !P2 ;  /* 0x0000000007004207 */ /* 0x000fe80005000000 */
[----:B------:R-:W-:Y:S03]  /*8300*/  LOP3.LUT R0, R0, 0x1, RZ, 0xc0, !PT ;  /* 0x0000000100007812 */ /* 0x000fe600078ec0ff */
[----:B------:R-:W-:Y:S02]  /*8310*/  @P6 SHF.L.U32 R2, R94, 0x1f, RZ ;  /* 0x0000001f5e026819 */ /* 0x000fe400000006ff */
[----:B------:R-:W-:Y:S02]  /*8320*/  ISETP.NE.U32.AND P5, PT, R0, 0x1, PT ;  /* 0x000000010000780c */ /* 0x000fe40003fa5070 */
[----:B------:R-:W1:Y:S02]  /*8330*/  @P6 SYNCS.PHASECHK.TRANS64.TRYWAIT P1, [R3+URZ+0x340], R2 ;  /* 0x00034002030065a7 */ /* 0x000e6400080211ff */
[----:B------:R-:W-:Y:S01]  /*8340*/  P2R R105, PR, RZ, 0x20 ;  /* 0x00000020ff697803 */ /* 0x000fe20000000000 */
[----:B------:R2:W3:Y:S01]  /*8350*/  SYNCS.PHASECHK.TRANS64.TRYWAIT P0, [R92+URZ+0x390], R5 ;  /* 0x000390055c0075a7 */ /* 0x0004e200080011ff */
[----:B-1----:R-:W-:Y:S01]  /*8360*/  @P6 SEL R71, RZ, 0x1, !P1 ;  /* 0x00000001ff476807 */ /* 0x002fe20004800000 */
[----:B--2---:R-:W-:Y:S06]  /*8370*/  @!P6 BRA `(.L_x_154) ;  /* 0x000000000094e947 */ /* 0x004fec0003800000 */
[----:B------:R-:W-:Y:S01]  /*8380*/  @P5 IMAD R4, R95, 0x1000, R88 ;  /* 0x000010005f045824 */ /* 0x000fe200078e0258 */
[----:B------:R-:W-:Y:S01]  /*8390*/  LOP3.LUT P6, RZ, R89, 0x80, RZ, 0xc0, !PT ;  /* 0x0000008059ff7812 */ /* 0x000fe200078cc0ff */
[----:B------:R-:W-:Y:S01]  /*83a0*/  BSSY B0, `(.L_x_155) ;  /* 0x0000010000007945 */ /* 0x000fe20003800000 */
[----:B------:R-:W-:Y:S01]  /*83b0*/  ISETP.NE.AND P2, PT, R71, RZ, PT ;  /* 0x000000ff4700720c */ /* 0x000fe20003f45270 */
[----:B------:R-:W-:Y:S01]  /*83c0*/  @P5 VIADD R2, R4, UR44 ;  /* 0x0000002c04025c36 */ /* 0x000fe20008000000 */
[----:B------:R-:W-:Y:S02]  /*83d0*/  PLOP3.LUT P1, PT, PT, PT, PT, 0x8, 0x80 ;  /* 0x000000000080781c */ /* 0x000fe40003f2e170 */
[----:B------:R-:W-:Y:S02]  /*83e0*/  CS2R R74, SRZ ;  /* 0x00000000004a7805 */ /* 0x000fe4000001ff00 */
[----:B------:R-:W-:Y:S01]  /*83f0*/  @P5 PLOP3.LUT P1, PT, P6, PT, PT, 0x80, 0x8 ;  /* 0x000000000008581c */ /* 0x000fe2000372f070 */
[C---:B------:R-:W-:Y:S01]  /*8400*/  @P5 VIADD R0, R2.reuse, 0x500 ;  /* 0x0000050002005836 */ /* 0x040fe20000000000 */
[----:B------:R-:W-:Y:S01]  /*8410*/  CS2R R72, SRZ ;  /* 0x0000000000487805 */ /* 0x000fe2000001ff00 */
[----:B------:R-:W-:Y:S01]  /*8420*/  @P5 VIADD R2, R2, 0x510 ;  /* 0x0000051002025836 */ /* 0x000fe20000000000 */
[----:B------:R-:W-:Y:S02]  /*8430*/  CS2R R78, SRZ ;  /* 0x00000000004e7805 */ /* 0x000fe4000001ff00 */
[----:B------:R-:W-:Y:S07]  /*8440*/  CS2R R76, SRZ ;  /* 0x00000000004c7805 */ /* 0x000fee000001ff00 */
[----:B------:R-:W-:Y:S01]  /*8450*/  @P1 VIADD R2, R0, 0xfffffff0 ;  /* 0xfffffff000021836 */ /* 0x000fe20000000000 */
[----:B------:R-:W-:Y:S06]  /*8460*/  @P2 BRA `(.L_x_156) ;  /* 0x00000000000c2947 */ /* 0x000fec0003800000 */
[----:B------:R-:W-:Y:S04]  /*8470*/  SHF.L.U32 R0, R94, 0x1f, RZ ;  /* 0x0000001f5e007819 */ /* 0x000fe800000006ff */
[----:B------:R-:W1:Y:S02]  /*8480*/  SYNCS.PHASECHK.TRANS64.TRYWAIT P1, [R3+URZ+0x340], R0 ;  /* 0x00034000030075a7 */ /* 0x000e6400080211ff */
[----:B-1----:R-:W-:Y:S05]  /*8490*/  @!P1 BRA `(.L_x_157) ;  /* 0x0000003400e89947 */ /* 0x002fea0003800000 */
.L_x_156:
[----:B------:R-:W-:Y:S05]  /*84a0*/  BSYNC B0 ;  /* 0x0000000000007941 */ /* 0x000fea0003800000 */
.L_x_155:
[----:B------:R-:W-:Y:S01]  /*84b0*/  ISETP.NE.AND P1, PT, R105, RZ, PT ;  /* 0x000000ff6900720c */ /* 0x000fe20003f25270 */
[----:B-1----:R-:W-:Y:S02]  /*84c0*/  VIADD R3, R3, 0x350 ;  /* 0x0000035003037836 */ /* 0x002fe40000000000 */
[----:B------:R-:W-:Y:S02]  /*84d0*/  IMAD.U32 R0, RZ, RZ, UR45 ;  /* 0x0000002dff007e24 */ /* 0x000fe4000f8e00ff */
[----:B------:R-:W-:Y:S03]  /*84e0*/  VIADD R95, R95, 0x1 ;  /* 0x000000015f5f7836 */ /* 0x000fe60000000000 */
[----:B------:R-:W-:Y:S05]  /*84f0*/  PRMT R0, R0, 0x654, R3 ;  /* 0x0000065400007816 */ /* 0x000fea0000000003 */
[----:B------:R1:W2:Y:S04]  /*8500*/  @P1 LDS.128 R72, [R4+UR44+0x500] ;  /* 0x0005002c04481984 */ /* 0x0002a80008000c00 */
[----:B------:R1:W1:Y:S01]  /*8510*/  @P1 LDS.128 R76, [R2] ;  /* 0x00000000024c1984 */ /* 0x0002620000000c00 */
[C---:B------:R-:W-:Y:S01]  /*8520*/  ISETP.NE.AND P1, PT, R95.reuse, 0x2, PT ;  /* 0x000000025f00780c */ /* 0x040fe20003f25270 */
[----:B------:R-:W-:Y:S01]  /*8530*/  @!PT LDS RZ, [RZ] ;  /* 0x00000000fffff984 */ /* 0x000fe20000000800 */
[----:B------:R-:W-:Y:S01]  /*8540*/  @!PT LDS RZ, [RZ] ;  /* 0x00000000fffff984 */ /* 0x000fe20000000800 */
[----:B------:R-:W-:Y:S01]  /*8550*/  @!PT LDS RZ, [RZ] ;  /* 0x00000000fffff984 */ /* 0x000fe20000000800 */
[----:B------:R-:W-:Y:S01]  /*8560*/  @!PT LDS RZ, [RZ] ;  /* 0x00000000fffff984 */ /* 0x000fe20000000800 */
[----:B------:R5:W-:Y:S06]  /*8570*/  MEMBAR.ALL.CTA ;  /* 0x0000000000007992 */ /* 0x000bec0000008000 */
[----:B-----5:R-:W5:Y:S01]  /*8580*/  FENCE.VIEW.ASYNC.S ;  /* 0x00000000000073c6 */ /* 0x020f620000000000 */
[----:B------:R-:W-:Y:S02]  /*8590*/  SEL R3, RZ, 0x1, P1 ;  /* 0x00000001ff037807 */ /* 0x000fe40000800000 */
[----:B------:R-:W-:Y:S02]  /*85a0*/  SEL R95, R95, RZ, P1 ;  /* 0x000000ff5f5f7207 */ /* 0x000fe40000800000 */
[----:B------:R-:W-:Y:S01]  /*85b0*/  LOP3.LUT R94, R94, R3, RZ, 0x3c, !PT ;  /* 0x000000035e5e7212 */ /* 0x000fe200078e3cff */
[----:B-----5:R1:W-:Y:S06]  /*85c0*/  SYNCS.ARRIVE.TRANS64.RED.A1T0 RZ, [R0+URZ], RZ ;  /* 0x000000ff00ff79a7 */ /* 0x0203ec00081004ff */
.L_x_154:
[----:B------:R-:W-:Y:S05]  /*85d0*/  BSYNC B1 ;  /* 0x0000000000017941 */ /* 0x000fea0003800000 */
.L_x_153:
[----:B-1----:R-:W-:Y:S04]  /*85e0*/  SHF.R.U32.HI R0, RZ, 0x15, R39 ;  /* 0x00000015ff007819 */ /* 0x002fe80000011627 */
[----:B------:R-:W-:Y:S01]  /*85f0*/  LOP3.LUT P1, RZ, R0, 0x3, R91, 0x48, !PT ;  /* 0x0000000300ff7812 */ /* 0x000fe2000782485b */
[----:B------:R-:W-:Y:S01]  /*8600*/  @!UPT UIADD3 URZ, UPT, UPT, URZ, URZ, URZ ;  /* 0x000000fffffff290 */ /* 0x000fe2000fffe0ff */
[----:B---3--:R-:W-:Y:S11]  /*8610*/  @P0 BRA `(.L_x_158) ;  /* 0x0000000000080947 */ /* 0x008ff60003800000 */
[----:B------:R-:W1:Y:S02]  /*8620*/  SYNCS.PHASECHK.TRANS64.TRYWAIT P0, [R92+URZ+0x390], R5 ;  /* 0x000390055c0075a7 */ /* 0x000e6400080011ff */
[----:B-1----:R-:W-:Y:S05]  /*8630*/  @!P0 BRA `(.L_x_159) ;  /* 0x0000003400948947 */ /* 0x002fea0003800000 */
.L_x_158:
[----:B------:R-:W-:Y:S05]  /*8640*/  @!P1 BRA `(.L_x_160) ;  /* 0x0000000000409947 */ /* 0x000fea0003800000 */
[----:B------:R-:W1:Y:S01]  /*8650*/  LDCU.64 UR8, c[0x4][0x70] ;  /* 0x01000e00ff0877ac */ /* 0x000e620008000a00 */
[----:B------:R-:W-:Y:S01]  /*8660*/  MOV R3, 0x0 ;  /* 0x0000000000037802 */ /* 0x000fe20000000f00 */
[----:B------:R-:W-:Y:S02]  /*8670*/  HFMA2 R12, -RZ, RZ, 0, 5.9604644775390625e-08 ;  /* 0x00000001ff0c7431 */ /* 0x000fe400000001ff */
[----:B------:R-:W-:Y:S02]  /*8680*/  IMAD.MOV.U32 R8, RZ, RZ, 0x192 ;  /* 0x00000192ff087424 */ /* 0x000fe400078e00ff */
[----:B------:R-:W-:Y:S01]  /*8690*/  IMAD.MOV.U32 R13, RZ, RZ, RZ ;  /* 0x000000ffff0d7224 */ /* 0x000fe200078e00ff */
[----:B------:R-:W3:Y:S01]  /*86a0*/  LDCU.64 UR6, c[0x4][0x78] ;  /* 0x01000f00ff0677ac */ /* 0x000ee20008000a00 */
[----:B------:R-:W2:Y:S01]  /*86b0*/  LDC.64 R2, c[0x4][R3] ;  /* 0x0100000003027b82 */ /* 0x000ea20000000a00 */
[----:B------:R-:W5:Y:S01]  /*86c0*/  LDCU.64 UR4, c[0x4][0x10] ;  /* 0x01000200ff0477ac */ /* 0x000f620008000a00 */
[----:B-1----:R-:W-:Y:S01]  /*86d0*/  MOV R5, UR9 ;  /* 0x0000000900057c02 */ /* 0x002fe20008000f00 */
[----:B------:R-:W-:Y:S01]  /*86e0*/  IMAD.U32 R4, RZ, RZ, UR8 ;  /* 0x00000008ff047e24 */ /* 0x000fe2000f8e00ff */
[----:B---3--:R-:W-:Y:S01]  /*86f0*/  MOV R7, UR7 ;  /* 0x0000000700077c02 */ /* 0x008fe20008000f00 */
[----:B------:R-:W-:Y:S01]  /*8700*/  IMAD.U32 R6, RZ, RZ, UR6 ;  /* 0x00000006ff067e24 */ /* 0x000fe2000f8e00ff */
[----:B-----5:R-:W-:Y:S01]  /*8710*/  MOV R11, UR5 ;  /* 0x00000005000b7c02 */ /* 0x020fe20008000f00 */
[----:B------:R-:W-:Y:S02]  /*8720*/  IMAD.U32 R10, RZ, RZ, UR4 ;  /* 0x00000004ff0a7e24 */ /* 0x000fe4000f8e00ff */
[----:B------:R-:W-:Y:S07]  /*8730*/  LEPC R20, `(.L_x_160) ;  /* 0x000000001014794e */ /* 0x000fee0000000000 */
[----:B--2-4-:R-:W-:Y:S05]  /*8740*/  CALL.ABS.NOINC R2 ;  /* 0x0000000002007343 */ /* 0x014fea0003c00000 */
.L_x_160:
[-C--:B--2---:R-:W-:Y:S01]  /*8750*/  F2FP.F16.E4M3.UNPACK_B R42, R72.reuse ;  /* 0x00000048ff2a723e */ /* 0x084fe200020006ff */
[----:B------:R-:W-:Y:S05]  /*8760*/  WARPSYNC.ALL ;  /* 0x0000000000007948 */ /* 0x000fea0003800000 */
[----:B------:R-:W-:Y:S01]  /*8770*/  R2UR UR4, R39 ;  /* 0x00000000270472ca */ /* 0x000fe200000e0000 */
[--C-:B------:R-:W-:Y:S01]  /*8780*/  HADD2.F32 R40, -RZ, R42.reuse.H0_H0 ;  /* 0x2000002aff287230 */ /* 0x100fe20000004100 */
[----:B------:R-:W-:Y:S01]  /*8790*/  F2FP.F16.E4M3.UNPACK_B R43, R72.H1 ;  /* 0x00000048ff2b723e */ /* 0x000fe200030006ff */
[----:B------:R-:W-:Y:S01]  /*87a0*/  HADD2.F32 R42, -RZ, R42.H1_H1 ;  /* 0x3000002aff2a7230 */ /* 0x000fe20000004100 */
[-C--:B------:R-:W-:Y:S01]  /*87b0*/  F2FP.F16.E4M3.UNPACK_B R45, R73.reuse ;  /* 0x00000049ff2d723e */ /* 0x080fe200020006ff */
[----:B------:R-:W-:Y:S01]  /*87c0*/  BSSY.RECONVERGENT B0, `(.L_x_161) ;  /* 0x000009f000007945 */ /* 0x000fe20003800200 */
[----:B------:R-:W-:Y:S01]  /*87d0*/  F2FP.F16.E4M3.UNPACK_B R47, R73.H1 ;  /* 0x00000049ff2f723e */ /* 0x000fe200030006ff */
[--C-:B------:R-:W-:Y:S01]  /*87e0*/  HADD2.F32 R44, -RZ, R43.reuse.H0_H0 ;  /* 0x2000002bff2c7230 */ /* 0x100fe20000004100 */
[-C--:B------:R-:W-:Y:S01]  /*87f0*/  F2FP.F16.E4M3.UNPACK_B R49, R74.reuse ;  /* 0x0000004aff31723e */ /* 0x080fe200020006ff */
[----:B------:R-:W-:Y:S01]  /*8800*/  HADD2.F32 R46, -RZ, R43.H1_H1 ;  /* 0x3000002bff2e7230 */ /* 0x000fe20000004100 */
[----:B------:R-:W-:Y:S01]  /*8810*/  F2FP.F16.E4M3.UNPACK_B R51, R74.H1 ;  /* 0x0000004aff33723e */ /* 0x000fe200030006ff */
[--C-:B------:R-:W-:Y:S01]  /*8820*/  HADD2.F32 R43, -RZ, R45.reuse.H0_H0 ;  /* 0x2000002dff2b7230 */ /* 0x100fe20000004100 */
[-C--:B------:R-:W-:Y:S01]  /*8830*/  F2FP.F16.E4M3.UNPACK_B R53, R75.reuse ;  /* 0x0000004bff35723e */ /* 0x080fe200020006ff */
[----:B-1----:R-:W4:Y:S01]  /*8840*/  LDTM.x32 R4, tmem[UR4] ;  /* 0x00000004000479ee */ /* 0x002f2200082c0000 */
[----:B------:R-:W-:Y:S01]  /*8850*/  F2FP.F16.E4M3.UNPACK_B R55, R75.H1 ;  /* 0x0000004bff37723e */ /* 0x000fe200030006ff */
[----:B------:R-:W-:Y:S01]  /*8860*/  HADD2.F32 R48, -RZ, R45.H1_H1 ;  /* 0x3000002dff307230 */ /* 0x000fe20000004100 */
[-C--:B------:R-:W-:Y:S01]  /*8870*/  F2FP.F16.E4M3.UNPACK_B R57, R76.reuse ;  /* 0x0000004cff39723e */ /* 0x080fe200020006ff */
[----:B------:R-:W-:Y:S01]  /*8880*/  HADD2.F32 R52, -RZ, R49.H1_H1 ;  /* 0x30000031ff347230 */ /* 0x000fe20000004100 */
[----:B------:R-:W-:Y:S01]  /*8890*/  ISETP.NE.AND P6, PT, R100, RZ, PT ;  /* 0x000000ff6400720c */ /* 0x000fe20003fc5270 */
[----:B------:R-:W-:Y:S01]  /*88a0*/  HADD2.F32 R56, -RZ, R53.H1_H1 ;  /* 0x30000035ff387230 */ /* 0x000fe20000004100 */
[----:B------:R-:W-:Y:S01]  /*88b0*/  MOV R104, 0x10 ;  /* 0x0000001000687802 */ /* 0x000fe20000000f00 */
[----:B------:R-:W-:Y:S01]  /*88c0*/  HADD2.F32 R60, -RZ, R57.H1_H1 ;  /* 0x30000039ff3c7230 */ /* 0x000fe20000004100 */
[----:B------:R-:W-:Y:S01]  /*88d0*/  IADD3 R107, PT, PT, R88, UR44, RZ ;  /* 0x0000002c586b7c10 */ /* 0x000fe2000fffe0ff */
[--C-:B------:R-:W-:Y:S01]  /*88e0*/  HADD2.F32 R45, -RZ, R47.reuse.H0_H0 ;  /* 0x2000002fff2d7230 */ /* 0x100fe20000004100 */
[----:B------:R-:W-:Y:S01]  /*88f0*/  LOP3.LUT P5, RZ, R89, 0x80, RZ, 0xc0, !PT ;  /* 0x0000008059ff7812 */ /* 0x000fe200078ac0ff */
[----:B------:R-:W-:Y:S01]  /*8900*/  HADD2.F32 R50, -RZ, R47.H1_H1 ;  /* 0x3000002fff327230 */ /* 0x000fe20000004100 */
[----:B------:R-:W-:Y:S01]  /*8910*/  F2FP.F16.E4M3.UNPACK_B R59, R76.H1 ;  /* 0x0000004cff3b723e */ /* 0x000fe200030006ff */
[----:B------:R-:W-:Y:S01]  /*8920*/  HADD2.F32 R47, -RZ, R49.H0_H0 ;  /* 0x20000031ff2f7230 */ /* 0x000fe20000004100 */
[----:B------:R-:W-:Y:S01]  /*8930*/  SEL R106, R104, 0xfffffff0, !P5 ;  /* 0xfffffff0686a7807 */ /* 0x000fe20006800000 */
[--C-:B------:R-:W-:Y:S01]  /*8940*/  HADD2.F32 R49, -RZ, R51.reuse.H0_H0 ;  /* 0x20000033ff317230 */ /* 0x100fe20000004100 */
[-C--:B------:R-:W-:Y:S01]  /*8950*/  F2FP.F16.E4M3.UNPACK_B R61, R77.reuse ;  /* 0x0000004dff3d723e */ /* 0x080fe200020006ff */
[----:B------:R-:W-:Y:S01]  /*8960*/  HADD2.F32 R54, -RZ, R51.H1_H1 ;  /* 0x30000033ff367230 */ /* 0x000fe20000004100 */
[----:B------:R-:W-:Y:S01]  /*8970*/  IADD3 R104, PT, PT, R107, R106, RZ ;  /* 0x0000006a6b687210 */ /* 0x000fe20007ffe0ff */
[----:B------:R-:W-:Y:S01]  /*8980*/  HADD2.F32 R51, -RZ, R53.H0_H0 ;  /* 0x20000035ff337230 */ /* 0x000fe20000004100 */
[----:B------:R-:W-:Y:S01]  /*8990*/  F2FP.F16.E4M3.UNPACK_B R63, R77.H1 ;  /* 0x0000004dff3f723e */ /* 0x000fe200030006ff */
[----:B------:R-:W-:Y:S01]  /*89a0*/  HADD2.F32 R64, -RZ, R61.H1_H1 ;  /* 0x3000003dff407230 */ /* 0x000fe20000004100 */
[----:B------:R-:W-:Y:S01]  /*89b0*/  F2FP.F16.E4M3.UNPACK_B R65, R78 ;  /* 0x0000004eff41723e */ /* 0x000fe200020006ff */
[C---:B----4-:R-:W-:Y:S01]  /*89c0*/  FMUL R0, R38.reuse, R4 ;  /* 0x0000000426007220 */ /* 0x050fe20000400000 */
[C---:B------:R-:W-:Y:S01]  /*89d0*/  FMUL R2, R38.reuse, R5 ;  /* 0x0000000526027220 */ /* 0x040fe20000400000 */
[C---:B------:R-:W-:Y:S01]  /*89e0*/  FMUL R4, R38.reuse, R8 ;  /* 0x0000000826047220 */ /* 0x040fe20000400000 */
[C---:B------:R-:W-:Y:S01]  /*89f0*/  FMUL R5, R38.reuse, R9 ;  /* 0x0000000926057220 */ /* 0x040fe20000400000 */
[C---:B------:R-:W-:Y:S01]  /*8a00*/  FFMA R0, R41.reuse, R40, R0 ;  /* 0x0000002829007223 */ /* 0x040fe20000000000 */
[C---:B------:R-:W-:Y:S01]  /*8a10*/  FFMA R2, R41.reuse, R42, R2 ;  /* 0x0000002a29027223 */ /* 0x040fe20000000002 */
[C---:B------:R-:W-:Y:S01]  /*8a20*/  FMUL R8, R38.reuse, R12 ;  /* 0x0000000c26087220 */ /* 0x040fe20000400000 */
[C---:B------:R-:W-:Y:S01]  /*8a30*/  FMUL R9, R38.reuse, R13 ;  /* 0x0000000d26097220 */ /* 0x040fe20000400000 */
[C---:B------:R-:W-:Y:S01]  /*8a40*/  FMUL R12, R38.reuse, R16 ;  /* 0x00000010260c7220 */ /* 0x040fe20000400000 */
[C---:B------:R-:W-:Y:S01]  /*8a50*/  FMUL R13, R38.reuse, R17 ;  /* 0x00000011260d7220 */ /* 0x040fe20000400000 */
[C---:B------:R-:W-:Y:S01]  /*8a60*/  FMUL R16, R38.reuse, R20 ;  /* 0x0000001426107220 */ /* 0x040fe20000400000 */
[C---:B------:R-:W-:Y:S01]  /*8a70*/  FMUL R17, R38.reuse, R21 ;  /* 0x0000001526117220 */ /* 0x040fe20000400000 */
[C---:B------:R-:W-:Y:S01]  /*8a80*/  FMUL R20, R38.reuse, R24 ;  /* 0x0000001826147220 */ /* 0x040fe20000400000 */
[C---:B------:R-:W-:Y:S01]  /*8a90*/  FMUL R21, R38.reuse, R25 ;  /* 0x0000001926157220 */ /* 0x040fe20000400000 */
[----:B------:R-:W-:Y:S02]  /*8aa0*/  HADD2.F32 R68, -RZ, R65.H1_H1 ;  /* 0x30000041ff447230 */ /* 0x000fe40000004100 */
[C---:B------:R-:W-:Y:S01]  /*8ab0*/  FMUL R24, R38.reuse, R28 ;  /* 0x0000001c26187220 */ /* 0x040fe20000400000 */
[C---:B------:R-:W-:Y:S01]  /*8ac0*/  FMUL R25, R38.reuse, R29 ;  /* 0x0000001d26197220 */ /* 0x040fe20000400000 */
[C---:B------:R-:W-:Y:S01]  /*8ad0*/  FMUL R28, R38.reuse, R32 ;  /* 0x00000020261c7220 */ /* 0x040fe20000400000 */
[C---:B------:R-:W-:Y:S01]  /*8ae0*/  FMUL R29, R38.reuse, R33 ;  /* 0x00000021261d7220 */ /* 0x040fe20000400000 */
[C---:B------:R-:W-:Y:S01]  /*8af0*/  FMUL R3, R38.reuse, R6 ;  /* 0x0000000626037220 */ /* 0x040fe20000400000 */
[C---:B------:R-:W-:Y:S01]  /*8b00*/  FMUL R7, R38.reuse, R7 ;  /* 0x0000000726077220 */ /* 0x040fe20000400000 */
[C---:B------:R-:W-:Y:S01]  /*8b10*/  FMUL R6, R38.reuse, R10 ;  /* 0x0000000a26067220 */ /* 0x040fe20000400000 */
[----:B------:R-:W-:Y:S01]  /*8b20*/  F2FP.F16.E4M3.UNPACK_B R67, R78.H1 ;  /* 0x0000004eff43723e */ /* 0x000fe200030006ff */
[C---:B------:R-:W-:Y:S01]  /*8b30*/  FFMA R3, R41.reuse, R44, R3 ;  /* 0x0000002c29037223 */ /* 0x040fe20000000003 */
[C---:B------:R-:W-:Y:S01]  /*8b40*/  FFMA R7, R41.reuse, R46, R7 ;  /* 0x0000002e29077223 */ /* 0x040fe20000000007 */
[----:B------:R-:W-:Y:S01]  /*8b50*/  F2FP.F16.E4M3.UNPACK_B R40, R79 ;  /* 0x0000004fff28723e */ /* 0x000fe200020006ff */
[C---:B------:R-:W-:Y:S01]  /*8b60*/  FFMA R4, R41.reuse, R43, R4 ;  /* 0x0000002b29047223 */ /* 0x040fe20000000004 */
[C---:B------:R-:W-:Y:S01]  /*8b70*/  FFMA R5, R41.reuse, R48, R5 ;  /* 0x0000003029057223 */ /* 0x040fe20000000005 */
[----:B------:R-:W-:Y:S01]  /*8b80*/  F2FP.F16.E4M3.UNPACK_B R42, R79.H1 ;  /* 0x0000004fff2a723e */ /* 0x000fe200030006ff */
[----:B------:R-:W-:Y:S01]  /*8b90*/  FFMA R6, R41, R45, R6 ;  /* 0x0000002d29067223 */ /* 0x000fe20000000006 */
[----:B------:R-:W-:Y:S01]  /*8ba0*/  F2FP.SATFINITE.E4M3.F32.PACK_AB_MERGE_C R101, R7, R3, RZ ;  /* 0x000000030765723e */ /* 0x000fe200048070ff */
[C---:B------:R-:W-:Y:S01]  /*8bb0*/  FMUL R11, R38.reuse, R11 ;  /* 0x0000000b260b7220 */ /* 0x040fe20000400000 */
[C---:B------:R-:W-:Y:S01]  /*8bc0*/  FMUL R10, R38.reuse, R14 ;  /* 0x0000000e260a7220 */ /* 0x040fe20000400000 */
[----:B------:R-:W-:Y:S01]  /*8bd0*/  FMUL R15, R38, R15 ;  /* 0x0000000f260f7220 */ /* 0x000fe20000400000 */
[----:B------:R-:W-:Y:S01]  /*8be0*/  F2FP.SATFINITE.E4M3.F32.PACK_AB_MERGE_C R100, R2, R0, R101 ;  /* 0x000000000264723e */ /* 0x000fe20004807065 */
[C---:B------:R-:W-:Y:S01]  /*8bf0*/  FFMA R11, R41.reuse, R50, R11 ;  /* 0x00000032290b7223 */ /* 0x040fe2000000000b */
[----:B------:R-:W-:Y:S01]  /*8c00*/  FFMA R8, R41, R47, R8 ;  /* 0x0000002f29087223 */ /* 0x000fe20000000008 */
[----:B------:R-:W-:Y:S01]  /*8c10*/  ISETP.NE.AND P0, PT, R99, RZ, PT ;  /* 0x000000ff6300720c */ /* 0x000fe20003f05270 */
[----:B------:R-:W-:Y:S01]  /*8c20*/  FFMA R9, R41, R52, R9 ;  /* 0x0000003429097223 */ /* 0x000fe20000000009 */
[--C-:B------:R-:W-:Y:S01]  /*8c30*/  HADD2.F32 R53, -RZ, R55.reuse.H0_H0 ;  /* 0x20000037ff357230 */ /* 0x100fe20000004100 */
[----:B------:R-:W-:Y:S01]  /*8c40*/  F2FP.SATFINITE.E4M3.F32.PACK_AB_MERGE_C R101, R11, R6, RZ ;  /* 0x000000060b65723e */ /* 0x000fe200048070ff */
[C---:B------:R-:W-:Y:S01]  /*8c50*/  FFMA R10, R41.reuse, R49, R10 ;  /* 0x00000031290a7223 */ /* 0x040fe2000000000a */
[C---:B------:R-:W-:Y:S01]  /*8c60*/  FFMA R15, R41.reuse, R54, R15 ;  /* 0x00000036290f7223 */ /* 0x040fe2000000000f */
[----:B------:R-:W-:Y:S01]  /*8c70*/  FFMA R12, R41, R51, R12 ;  /* 0x00000033290c7223 */ /* 0x000fe2000000000c */
[----:B------:R-:W-:Y:S01]  /*8c80*/  F2FP.SATFINITE.E4M3.F32.PACK_AB_MERGE_C R101, R5, R4, R101 ;  /* 0x000000040565723e */ /* 0x000fe20004807065 */
[----:B------:R-:W-:Y:S01]  /*8c90*/  FFMA R13, R41, R56, R13 ;  /* 0x00000038290d7223 */ /* 0x000fe2000000000d */
[----:B------:R-:W-:Y:S01]  /*8ca0*/  HADD2.F32 R58, -RZ, R55.H1_H1 ;  /* 0x30000037ff3a7230 */ /* 0x000fe20000004100 */
[----:B------:R-:W-:Y:S01]  /*8cb0*/  F2FP.SATFINITE.E4M3.F32.PACK_AB_MERGE_C R102, R15, R10, RZ ;  /* 0x0000000a0f66723e */ /* 0x000fe200048070ff */
[----:B------:R-:W-:Y:S02]  /*8cc0*/  HADD2.F32 R55, -RZ, R57.H0_H0 ;  /* 0x20000039ff377230 */ /* 0x000fe40000004100 */
[C---:B------:R-:W-:Y:S01]  /*8cd0*/  FMUL R14, R38.reuse, R18 ;  /* 0x00000012260e7220 */ /* 0x040fe20000400000 */
[C---:B------:R-:W-:Y:S01]  /*8ce0*/  FMUL R19, R38.reuse, R19 ;  /* 0x0000001326137220 */ /* 0x040fe20000400000 */
[--C-:B------:R-:W-:Y:S02]  /*8cf0*/  HADD2.F32 R57, -RZ, R59.reuse.H0_H0 ;  /* 0x2000003bff397230 */ /* 0x100fe40000004100 */
[C---:B------:R-:W-:Y:S01]  /*8d00*/  FMUL R18, R38.reuse, R22 ;  /* 0x0000001626127220 */ /* 0x040fe20000400000 */
[C---:B------:R-:W-:Y:S01]  /*8d10*/  FFMA R14, R41.reuse, R53, R14 ;  /* 0x00000035290e7223 */ /* 0x040fe2000000000e */
[----:B------:R-:W-:Y:S02]  /*8d20*/  HADD2.F32 R62, -RZ, R59.H1_H1 ;  /* 0x3000003bff3e7230 */ /* 0x000fe40000004100 */
[C---:B------:R-:W-:Y:S01]  /*8d30*/  FFMA R19, R41.reuse, R58, R19 ;  /* 0x0000003a29137223 */ /* 0x040fe20000000013 */
[----:B------:R-:W-:Y:S02]  /*8d40*/  HADD2.F32 R59, -RZ, R61.H0_H0 ;  /* 0x2000003dff3b7230 */ /* 0x000fe40000004100 */
[C---:B------:R-:W-:Y:S01]  /*8d50*/  FMUL R23, R38.reuse, R23 ;  /* 0x0000001726177220 */ /* 0x040fe20000400000 */
[C---:B------:R-:W-:Y:S01]  /*8d60*/  FFMA R16, R41.reuse, R55, R16 ;  /* 0x0000003729107223 */ /* 0x040fe20000000010 */
[C---:B------:R-:W-:Y:S01]  /*8d70*/  FFMA R17, R41.reuse, R60, R17 ;  /* 0x0000003c29117223 */ /* 0x040fe20000000011 */
[--C-:B------:R-:W-:Y:S02]  /*8d80*/  HADD2.F32 R61, -RZ, R63.reuse.H0_H0 ;  /* 0x2000003fff3d7230 */ /* 0x100fe40000004100 */
[C---:B------:R-:W-:Y:S01]  /*8d90*/  FFMA R18, R41.reuse, R57, R18 ;  /* 0x0000003929127223 */ /* 0x040fe20000000012 */
[----:B------:R-:W-:Y:S02]  /*8da0*/  HADD2.F32 R66, -RZ, R63.H1_H1 ;  /* 0x3000003fff427230 */ /* 0x000fe40000004100 */
[C---:B------:R-:W-:Y:S01]  /*8db0*/  FMUL R22, R38.reuse, R26 ;  /* 0x0000001a26167220 */ /* 0x040fe20000400000 */
[----:B------:R-:W-:Y:S02]  /*8dc0*/  HADD2.F32 R63, -RZ, R65.H0_H0 ;  /* 0x20000041ff3f7230 */ /* 0x000fe40000004100 */
[C---:B------:R-:W-:Y:S01]  /*8dd0*/  FFMA R23, R41.reuse, R62, R23 ;  /* 0x0000003e29177223 */ /* 0x040fe20000000017 */
[C---:B------:R-:W-:Y:S01]  /*8de0*/  FMUL R27, R38.reuse, R27 ;  /* 0x0000001b261b7220 */ /* 0x040fe20000400000 */
[C---:B------:R-:W-:Y:S01]  /*8df0*/  FFMA R20, R41.reuse, R59, R20 ;  /* 0x0000003b29147223 */ /* 0x040fe20000000014 */
[C---:B------:R-:W-:Y:S01]  /*8e00*/  FFMA R21, R41.reuse, R64, R21 ;  /* 0x0000004029157223 */ /* 0x040fe20000000015 */
[--C-:B------:R-:W-:Y:S02]  /*8e10*/  HADD2.F32 R65, -RZ, R67.reuse.H0_H0 ;  /* 0x20000043ff417230 */ /* 0x100fe40000004100 */
[C---:B------:R-:W-:Y:S01]  /*8e20*/  FFMA R22, R41.reuse, R61, R22 ;  /* 0x0000003d29167223 */ /* 0x040fe20000000016 */
[----:B------:R-:W-:Y:S02]  /*8e30*/  HADD2.F32 R70, -RZ, R67.H1_H1 ;  /* 0x30000043ff467230 */ /* 0x000fe40000004100 */
[C---:B------:R-:W-:Y:S01]  /*8e40*/  FMUL R26, R38.reuse, R30 ;  /* 0x0000001e261a7220 */ /* 0x040fe20000400000 */
[--C-:B------:R-:W-:Y:S02]  /*8e50*/  HADD2.F32 R67, -RZ, R40.reuse.H0_H0 ;  /* 0x20000028ff437230 */ /* 0x100fe40000004100 */
[C---:B------:R-:W-:Y:S01]  /*8e60*/  FFMA R27, R41.reuse, R66, R27 ;  /* 0x00000042291b7223 */ /* 0x040fe2000000001b */
[C---:B------:R-:W-:Y:S01]  /*8e70*/  FMUL R31, R38.reuse, R31 ;  /* 0x0000001f261f7220 */ /* 0x040fe20000400000 */
[C---:B------:R-:W-:Y:S01]  /*8e80*/  FFMA R24, R41.reuse, R63, R24 ;  /* 0x0000003f29187223 */ /* 0x040fe20000000018 */
[----:B------:R-:W-:Y:S02]  /*8e90*/  HADD2.F32 R40, -RZ, R40.H1_H1 ;  /* 0x30000028ff287230 */ /* 0x000fe40000004100 */
[C---:B------:R-:W-:Y:S01]  /*8ea0*/  FFMA R25, R41.reuse, R68, R25 ;  /* 0x0000004429197223 */ /* 0x040fe20000000019 */
[--C-:B------:R-:W-:Y:S02]  /*8eb0*/  HADD2.F32 R69, -RZ, R42.reuse.H0_H0 ;  /* 0x2000002aff457230 */ /* 0x100fe40000004100 */
[C---:B------:R-:W-:Y:S01]  /*8ec0*/  FFMA R26, R41.reuse, R65, R26 ;  /* 0x00000041291a7223 */ /* 0x040fe2000000001a */
[----:B------:R-:W-:Y:S02]  /*8ed0*/  HADD2.F32 R42, -RZ, R42.H1_H1 ;  /* 0x3000002aff2a7230 */ /* 0x000fe40000004100 */
[C---:B------:R-:W-:Y:S01]  /*8ee0*/  FMUL R30, R38.reuse, R34 ;  /* 0x00000022261e7220 */ /* 0x040fe20000400000 */
[----:B------:R-:W-:Y:S01]  /*8ef0*/  FFMA R31, R41, R70, R31 ;  /* 0x00000046291f7223 */ /* 0x000fe2000000001f */
[----:B------:R-:W-:Y:S01]  /*8f00*/  FMUL R35, R38, R35 ;  /* 0x0000002326237220 */ /* 0x000fe20000400000 */
[----:B------:R-:W-:Y:S01]  /*8f10*/  F2FP.SATFINITE.E4M3.F32.PACK_AB_MERGE_C R103, R19, R14, RZ ;  /* 0x0000000e1367723e */ /* 0x000fe200048070ff */
[C---:B------:R-:W-:Y:S01]  /*8f20*/  FFMA R28, R41.reuse, R67, R28 ;  /* 0x00000043291c7223 */ /* 0x040fe2000000001c */
[C---:B------:R-:W-:Y:S01]  /*8f30*/  FFMA R29, R41.reuse, R40, R29 ;  /* 0x00000028291d7223 */ /* 0x040fe2000000001d */
[C---:B------:R-:W-:Y:S01]  /*8f40*/  FFMA R30, R41.reuse, R69, R30 ;  /* 0x00000045291e7223 */ /* 0x040fe2000000001e */
[----:B------:R-:W-:Y:S01]  /*8f50*/  FFMA R35, R41, R42, R35 ;  /* 0x0000002a29237223 */ /* 0x000fe20000000023 */
[----:B------:R-:W-:Y:S02]  /*8f60*/  F2FP.SATFINITE.E4M3.F32.PACK_AB_MERGE_C R102, R9, R8, R102 ;  /* 0x000000080966723e */ /* 0x000fe40004807066 */
[----:B------:R-:W-:Y:S02]  /*8f70*/  F2FP.SATFINITE.E4M3.F32.PACK_AB_MERGE_C R103, R13, R12, R103 ;  /* 0x0000000c0d67723e */ /* 0x000fe40004807067 */
[----:B------:R-:W-:Y:S02]  /*8f80*/  F2FP.SATFINITE.E4M3.F32.PACK_AB_MERGE_C R108, R23, R18, RZ ;  /* 0x00000012176c723e */ /* 0x000fe400048070ff */
[----:B------:R-:W-:Y:S01]  /*8f90*/  F2FP.SATFINITE.E4M3.F32.PACK_AB_MERGE_C R109, R27, R22, RZ ;  /* 0x000000161b6d723e */ /* 0x000fe200048070ff */
[----:B------:R1:W-:Y:S01]  /*8fa0*/  STS.128 [R88+UR44+0x2500], R100 ;  /* 0x0025006458007988 */ /* 0x0003e20008000c2c */
[----:B------:R-:W-:Y:S02]  /*8fb0*/  F2FP.SATFINITE.E4M3.F32.PACK_AB_MERGE_C R112, R31, R26, RZ ;  /* 0x0000001a1f70723e */ /* 0x000fe400048070ff */
[----:B------:R-:W-:Y:S02]  /*8fc0*/  F2FP.SATFINITE.E4M3.F32.PACK_AB_MERGE_C R113, R35, R30, RZ ;  /* 0x0000001e2371723e */ /* 0x000fe400048070ff */
[----:B------:R-:W-:Y:S02]  /*8fd0*/  F2FP.SATFINITE.E4M3.F32.PACK_AB_MERGE_C R108, R17, R16, R108 ;  /* 0x00000010116c723e */ /* 0x000fe4000480706c */
[----:B------:R-:W-:Y:S02]  /*8fe0*/  F2FP.SATFINITE.E4M3.F32.PACK_AB_MERGE_C R109, R21, R20, R109 ;  /* 0x00000014156d723e */ /* 0x000fe4000480706d */
[----:B------:R-:W-:Y:S02]  /*8ff0*/  F2FP.SATFINITE.E4M3.F32.PACK_AB_MERGE_C R110, R25, R24, R112 ;  /* 0x00000018196e723e */ /* 0x000fe40004807070 */
[----:B------:R-:W-:Y:S02]  /*9000*/  F2FP.SATFINITE.E4M3.F32.PACK_AB_MERGE_C R111, R29, R28, R113 ;  /* 0x0000001c1d6f723e */ /* 0x000fe40004807071 */
[----:B------:R-:W-:Y:S02]  /*9010*/  LEA R107, R95, UR44, 0x3 ;  /* 0x0000002c5f6b7c11 */ /* 0x000fe4000f8e18ff */
[----:B------:R-:W-:Y:S01]  /*9020*/  @P6 SHF.L.U32 R112, R94, 0x1f, RZ ;  /* 0x0000001f5e706819 */ /* 0x000fe200000006ff */
[----:B------:R1:W-:Y:S01]  /*9030*/  STS.128 [R104+0x2500], R108 ;  /* 0x0025006c68007388 */ /* 0x0003e20000000c00 */
[----:B------:R-:W-:Y:S01]  /*9040*/  @!PT LDS RZ, [RZ] ;  /* 0x00000000fffff984 */ /* 0x000fe20000000800 */
[----:B------:R-:W-:Y:S01]  /*9050*/  @!PT LDS RZ, [RZ] ;  /* 0x00000000fffff984 */ /* 0x000fe20000000800 */
[----:B------:R-:W-:Y:S01]  /*9060*/  @!PT LDS RZ, [RZ] ;  /* 0x00000000fffff984 */ /* 0x000fe20000000800 */
[----:B------:R-:W-:Y:S01]  /*9070*/  @!PT LDS RZ, [RZ] ;  /* 0x00000000fffff984 */ /* 0x000fe20000000800 */
[----:B------:R2:W-:Y:S07]  /*9080*/  MEMBAR.ALL.CTA ;  /* 0x0000000000007992 */ /* 0x0005ee0000008000 */
[----:B--2---:R-:W2:Y:S02]  /*9090*/  FENCE.VIEW.ASYNC.S ;  /* 0x00000000000073c6 */ /* 0x004ea40000000000 */
[----:B--2---:R-:W-:Y:S06]  /*90a0*/  BAR.SYNC.DEFER_BLOCKING 0x1, 0x80 ;  /* 0x0042000000007b1d */ /* 0x004fec0000010000 */
[----:B------:R-:W-:Y:S05]  /*90b0*/  @P0 BRA `(.L_x_162) ;  /* 0x00000000003c0947 */ /* 0x000fea0003800000 */
[----:B------:R-:W2:Y:S01]  /*90c0*/  LDCU.64 UR6, c[0x0][0x348] ;  /* 0x00006900ff0677ac */ /* 0x000ea20008000a00 */
[----:B------:R-:W-:Y:S01]  /*90d0*/  UIADD3 UR4, UPT, UPT, UR44, 0x2500, URZ ;  /* 0x000025002c047890 */ /* 0x000fe2000fffe0ff */
[----:B------:R-:W-:Y:S01]  /*90e0*/  UMOV UR51, UR36 ;  /* 0x0000002400337c82 */ /* 0x000fe20008000000 */
[----:B------:R-:W-:Y:S02]  /*90f0*/  UIADD3 UR9, UPT, UPT, UR49, 0x40, URZ ;  /* 0x0000004031097890 */ /* 0x000fe4000fffe0ff */
[----:B------:R-:W-:Y:S02]  /*9100*/  UIADD3 UR8, UPT, UPT, UR44, 0x2d00, URZ ;  /* 0x00002d002c087890 */ /* 0x000fe4000fffe0ff */
[----:B------:R-:W-:Y:S01]  /*9110*/  MOV R98, UR4 ;  /* 0x0000000400627c02 */ /* 0x000fe20008000f00 */
[----:B------:R-:W-:Y:S01]  /*9120*/  UMOV UR10, UR50 ;  /* 0x00000032000a7c82 */ /* 0x000fe20008000000 */
[----:B------:R-:W-:Y:S02]  /*9130*/  UMOV UR11, UR36 ;  /* 0x00000024000b7c82 */ /* 0x000fe40008000000 */
[----:B------:R-:W-:Y:S01]  /*9140*/  R2UR UR48, R98 ;  /* 0x00000000623072ca */ /* 0x000fe200000e0000 */
[----:B--2---:R-:W-:Y:S04]  /*9150*/  UIADD3 UR4, UP0, UPT, UR6, 0x680, URZ ;  /* 0x0000068006047890 */ /* 0x004fe8000ff1e0ff */
[----:B------:R-:W-:Y:S09]  /*9160*/  UIADD3.X UR5, UPT, UPT, URZ, UR7, URZ, UP0, !UPT ;  /* 0x00000007ff057290 */ /* 0x000ff200087fe4ff */
[----:B------:R2:W-:Y:S01]  /*9170*/  UTMASTG.3D [UR48], [UR4] ;  /* 0x00000030040073b5 */ /* 0x0005e20008010000 */
[----:B------:R2:W-:Y:S01]  /*9180*/  UTMASTG.3D [UR8], [UR4] ;  /* 0x00000008040073b5 */ /* 0x0005e20008010000 */
[----:B------:R0:W-:Y:S01]  /*9190*/  UTMACMDFLUSH ;  /* 0x00000000000079b7 */ /* 0x0001e20000000000 */
[----:B--2---:R-:W-:Y:S04]  /*91a0*/  DEPBAR.LE SB0, 0x1 ;  /* 0x000080400000791a */ /* 0x004fe80000000000 */
.L_x_162:
[----:B------:R-:W-:Y:S05]  /*91b0*/  BSYNC.RECONVERGENT B0 ;  /* 0x0000000000007941 */ /* 0x000fea0003800200 */
.L_x_161:
[----:B------:R-:W-:Y:S06]  /*91c0*/  BAR.SYNC.DEFER_BLOCKING 0x1, 0x80 ;  /* 0x0042000000007b1d */ /* 0x000fec0000010000 */
[----:B------:R-:W2:Y:S01]  /*91d0*/  @P6 SYNCS.PHASECHK.TRANS64.TRYWAIT P0, [R107+URZ+0x340], R112 ;  /* 0x000340706b0065a7 */ /* 0x000ea200080011ff */
[----:B------:R-:W-:Y:S01]  /*91e0*/  BSSY B1, `(.L_x_163) ;  /* 0x0000020000017945 */ /* 0x000fe20003800000 */
[----:B--2---:R-:W-:Y:S03]  /*91f0*/  @P6 SEL R71, RZ, 0x1, !P0 ;  /* 0x00000001ff476807 */ /* 0x004fe60004000000 */
[----:B------:R-:W-:Y:S05]  /*9200*/  @!P6 BRA `(.L_x_164) ;  /* 0x000000000074e947 */ /* 0x000fea0003800000 */
[----:B------:R-:W-:Y:S01]  /*9210*/  ISETP.NE.AND P1, PT, R105, RZ, PT ;  /* 0x000000ff6900720c */ /* 0x000fe20003f25270 */
[----:B------:R-:W-:Y:S01]  /*9220*/  BSSY B0, `(.L_x_165) ;  /* 0x0000009000007945 */ /* 0x000fe20003800000 */
[----:B------:R-:W-:Y:S11]  /*9230*/  ISETP.NE.AND P0, PT, R71, RZ, PT ;  /* 0x000000ff4700720c */ /* 0x000ff60003f05270 */
[----:B------:R-:W-:Y:S05]  /*9240*/  @P1 IMAD R0, R95, 0x1000, R88 ;  /* 0x000010005f001824 */ /* 0x000fea00078e0258 */
[----:B------:R-:W-:Y:S05]  /*9250*/  @P1 IADD3 R3, PT, PT, R0, UR44, RZ ;  /* 0x0000002c00031c10 */ /* 0x000fea000fffe0ff */
[----:B------:R-:W-:Y:S01]  /*9260*/  @P1 IMAD.IADD R3, R3, 0x1, R106 ;  /* 0x0000000103031824 */ /* 0x000fe200078e026a */
[----:B------:R-:W-:Y:S06]  /*9270*/  @P0 BRA `(.L_x_166) ;  /* 0x00000000000c0947 */ /* 0x000fec0003800000 */
[----:B------:R-:W-:Y:S04]  /*9280*/  SHF.L.U32 R2, R94, 0x1f, RZ ;  /* 0x0000001f5e027819 */ /* 0x000fe800000006ff */
[----:B------:R-:W2:Y:S02]  /*9290*/  SYNCS.PHASECHK.TRANS64.TRYWAIT P0, [R107+URZ+0x340], R2 ;  /* 0x000340026b0075a7 */ /* 0x000ea400080011ff */
[----:B--2---:R-:W-:Y:S05]  /*92a0*/  @!P0 BRA `(.L_x_167) ;  /* 0x00000028008c8947 */ /* 0x004fea0003800000 */
.L_x_166:
[----:B------:R-:W-:Y:S05]  /*92b0*/  BSYNC B0 ;  /* 0x0000000000007941 */ /* 0x000fea0003800000 */
.L_x_165:
[----:B------:R-:W-:Y:S01]  /*92c0*/  ISETP.NE.AND P0, PT, R105, RZ, PT ;  /* 0x000000ff6900720c */ /* 0x000fe20003f05270 */
[----:B--2---:R-:W-:Y:S02]  /*92d0*/  VIADD R107, R107, 0x350 ;  /* 0x000003506b6b7836 */ /* 0x004fe40000000000 */
[----:B------:R-:W-:Y:S02]  /*92e0*/  IMAD.U32 R2, RZ, RZ, UR45 ;  /* 0x0000002dff027e24 */ /* 0x000fe4000f8e00ff */
[----:B------:R-:W-:Y:S03]  /*92f0*/  VIADD R95, R95, 0x1 ;  /* 0x000000015f5f7836 */ /* 0x000fe60000000000 */
[----:B------:R-:W-:Y:S05]  /*9300*/  PRMT R2, R2, 0x654, R107 ;  /* 0x0000065402027816 */ /* 0x000fea000000006b */
[----:B------:R2:W3:Y:S04]  /*9310*/  @P0 LDS.128 R72, [R0+UR44+0x500] ;  /* 0x0005002c00480984 */ /* 0x0004e80008000c00 */
[----:B------:R2:W4:Y:S01]  /*9320*/  @P0 LDS.128 R76, [R3+0x500] ;  /* 0x00050000034c0984 */ /* 0x0005220000000c00 */
        /* <DEDUP_REMOVED lines=11> */
.L_x_164:
[----:B------:R-:W-:Y:S05]  /*93e0*/  BSYNC B1 ;  /* 0x0000000000017941 */ /* 0x000fea0003800000 */
.L_x_163:
[----:B--2---:R-:W-:Y:S05]  /*93f0*/  VIADD R0, R39, 0x20 ;  /* 0x0000002027007836 */ /* 0x004fea0000000000 */
[----:B------:R-:W-:Y:S04]  /*9400*/  SHF.R.U32.HI R0, RZ, 0x15, R0 ;  /* 0x00000015ff007819 */ /* 0x000fe80000011600 */
[----:B------:R-:W-:Y:S11]  /*9410*/  LOP3.LUT P0, RZ, R0, 0x3, R91, 0x48, !PT ;  /* 0x0000000300ff7812 */ /* 0x000ff6000780485b */
[----:B------:R-:W-:Y:S02]  /*9420*/  @!UPT UIADD3 URZ, UPT, UPT, URZ, URZ, URZ ;  /* 0x000000fffffff290 */ /* 0x000fe4000fffe0ff */
[----:B------:R-:W-:Y:S05]  /*9430*/  @!P0 BRA `(.L_x_168) ;  /* 0x0000000000408947 */ /* 0x000fea0003800000 */
[----:B------:R-:W2:Y:S01]  /*9440*/  LDCU.64 UR8, c[0x4][0x70] ;  /* 0x01000e00ff0877ac */ /* 0x000ea20008000a00 */
[----:B------:R-:W-:Y:S01]  /*9450*/  MOV R3, 0x0 ;  /* 0x0000000000037802 */ /* 0x000fe20000000f00 */
[----:B------:R-:W-:Y:S02]  /*9460*/  HFMA2 R12, -RZ, RZ, 0, 5.9604644775390625e-08 ;  /* 0x00000001ff0c7431 */ /* 0x000fe400000001ff */
[----:B------:R-:W-:Y:S02]  /*9470*/  IMAD.MOV.U32 R8, RZ, RZ, 0x192 ;  /* 0x00000192ff087424 */ /* 0x000fe400078e00ff */
[----:B------:R-:W-:Y:S01]  /*9480*/  IMAD.MOV.U32 R13, RZ, RZ, RZ ;  /* 0x000000ffff0d7224 */ /* 0x000fe200078e00ff */
[----:B------:R-:W5:Y:S01]  /*9490*/  LDCU.64 UR6, c[0x4][0x78] ;  /* 0x01000f00ff0677ac */ /* 0x000f620008000a00 */
[----:B------:R-:W1:Y:S01]  /*94a0*/  LDC.64 R2, c[0x4][R3] ;  /* 0x0100000003027b82 */ /* 0x000e620000000a00 */
[----:B------:R-:W3:Y:S01]  /*94b0*/  LDCU.64 UR4, c[0x4][0x10] ;  /* 0x01000200ff0477ac */ /* 0x000ee20008000a00 */
[----:B--2---:R-:W-:Y:S01]  /*94c0*/  MOV R5, UR9 ;  /* 0x0000000900057c02 */ /* 0x004fe20008000f00 */
[----:B------:R-:W-:Y:S01]  /*94d0*/  IMAD.U32 R4, RZ, RZ, UR8 ;  /* 0x00000008ff047e24 */ /* 0x000fe2000f8e00ff */
[----:B-----5:R-:W-:Y:S01]  /*94e0*/  MOV R7, UR7 ;  /* 0x0000000700077c02 */ /* 0x020fe20008000f00 */
[----:B------:R-:W-:Y:S01]  /*94f0*/  IMAD.U32 R6, RZ, RZ, UR6 ;  /* 0x00000006ff067e24 */ /* 0x000fe2000f8e00ff */
[----:B---3--:R-:W-:Y:S01]  /*9500*/  MOV R11, UR5 ;  /* 0x00000005000b7c02 */ /* 0x008fe20008000f00 */
[----:B------:R-:W-:Y:S02]  /*9510*/  IMAD.U32 R10, RZ, RZ, UR4 ;  /* 0x00000004ff0a7e24 */ /* 0x000fe4000f8e00ff */
[----:B------:R-:W-:Y:S07]  /*9520*/  LEPC R20, `(.L_x_168) ;  /* 0x000000001014794e */ /* 0x000fee0000000000 */
[----:B-1--4-:R-:W-:Y:S05]  /*9530*/  CALL.ABS.NOINC R2 ;  /* 0x0000000002007343 */ /* 0x012fea0003c00000 */
.L_x_168:
[----:B------:R-:W-:Y:S01]  /*9540*/  ISETP.NE.AND P0, PT, R99, RZ, PT ;  /* 0x000000ff6300720c */ /* 0x000fe20003f05270 */
[----:B------:R-:W-:Y:S05]  /*9550*/  WARPSYNC.ALL ;  /* 0x0000000000007948 */ /* 0x000fea0003800000 */
[----:B------:R-:W-:Y:S01]  /*9560*/  R2UR UR4, R39 ;  /* 0x00000000270472ca */ /* 0x000fe200000e0000 */
[----:B------:R-:W-:Y:S01]  /*9570*/  BSSY.RECONVERGENT B0, `(.L_x_169) ;  /* 0x00000a0000007945 */ /* 0x000fe20003800200 */
[-C--:B---3--:R-:W-:Y:S02]  /*9580*/  F2FP.F16.E4M3.UNPACK_B R42, R72.reuse ;  /* 0x00000048ff2a723e */ /* 0x088fe400020006ff */
[----:B------:R-:W-:Y:S02]  /*9590*/  F2FP.F16.E4M3.UNPACK_B R72, R72.H1 ;  /* 0x00000048ff48723e */ /* 0x000fe400030006ff */
[-C--:B------:R-:W-:Y:S01]  /*95a0*/  F2FP.F16.E4M3.UNPACK_B R46, R73.reuse ;  /* 0x00000049ff2e723e */ /* 0x080fe200020006ff */
[--C-:B------:R-:W-:Y:S01]  /*95b0*/  HADD2.F32 R40, -RZ, R42.reuse.H0_H0 ;  /* 0x2000002aff287230 */ /* 0x100fe20000004100 */
[----:B------:R-:W-:Y:S01]  /*95c0*/  F2FP.F16.E4M3.UNPACK_B R73, R73.H1 ;  /* 0x00000049ff49723e */ /* 0x000fe200030006ff */
[----:B------:R-:W-:Y:S01]  /*95d0*/  HADD2.F32 R42, -RZ, R42.H1_H1 ;  /* 0x3000002aff2a7230 */ /* 0x000fe20000004100 */
[-C--:B------:R-:W-:Y:S01]  /*95e0*/  F2FP.F16.E4M3.UNPACK_B R50, R74.reuse ;  /* 0x0000004aff32723e */ /* 0x080fe200020006ff */
[----:B------:R-:W-:Y:S01]  /*95f0*/  HADD2.F32 R43, -RZ, R72.H0_H0 ;  /* 0x20000048ff2b7230 */ /* 0x000fe20000004100 */
[----:B------:R-:W-:Y:S01]  /*9600*/  F2FP.F16.E4M3.UNPACK_B R74, R74.H1 ;  /* 0x0000004aff4a723e */ /* 0x000fe200030006ff */
[----:B------:R-:W2:Y:S01]  /*9610*/  LDTM.x32 R4, tmem[UR4+0x20] ;  /* 0x00002004000479ee */ /* 0x000ea200082c0000 */
[----:B------:R-:W-:Y:S01]  /*9620*/  NOP ;  /* 0x0000000000007918 */ /* 0x000fe20000000000 */
[----:B------:R-:W-:Y:S01]  /*9630*/  IADD3 R92, PT, PT, R92, 0x3b0, RZ ;  /* 0x000003b05c5c7810 */ /* 0x000fe20007ffe0ff */
[--C-:B------:R-:W-:Y:S01]  /*9640*/  HADD2.F32 R45, -RZ, R46.reuse.H0_H0 ;  /* 0x2000002eff2d7230 */ /* 0x100fe20000004100 */
[----:B------:R-:W-:Y:S01]  /*9650*/  F2FP.F16.E4M3.UNPACK_B R54, R75 ;  /* 0x0000004bff36723e */ /* 0x000fe200020006ff */
[----:B------:R-:W-:Y:S01]  /*9660*/  HADD2.F32 R46, -RZ, R46.H1_H1 ;  /* 0x3000002eff2e7230 */ /* 0x000fe20000004100 */
[----:B------:R-:W-:Y:S01]  /*9670*/  LOP3.LUT R92, R92, 0xfefffff8, RZ, 0xc0, !PT ;  /* 0xfefffff85c5c7812 */ /* 0x000fe200078ec0ff */
[--C-:B------:R-:W-:Y:S01]  /*9680*/  HADD2.F32 R49, -RZ, R50.reuse.H0_H0 ;  /* 0x20000032ff317230 */ /* 0x100fe20000004100 */
[----:B----4-:R-:W-:Y:S01]  /*9690*/  F2FP.F16.E4M3.UNPACK_B R58, R76 ;  /* 0x0000004cff3a723e */ /* 0x010fe200020006ff */
[----:B------:R-:W-:Y:S01]  /*96a0*/  HADD2.F32 R50, -RZ, R50.H1_H1 ;  /* 0x30000032ff327230 */ /* 0x000fe20000004100 */
[----:B--2---:R2:W-:Y:S01]  /*96b0*/  SYNCS.ARRIVE.TRANS64.RED.A1T0 RZ, [R92+URZ], RZ ;  /* 0x000000ff5cff79a7 */ /* 0x0045e200081004ff */
[--C-:B------:R-:W-:Y:S01]  /*96c0*/  HADD2.F32 R53, -RZ, R54.reuse.H0_H0 ;  /* 0x20000036ff357230 */ /* 0x100fe20000004100 */
[----:B------:R-:W-:Y:S01]  /*96d0*/  F2FP.F16.E4M3.UNPACK_B R62, R77 ;  /* 0x0000004dff3e723e */ /* 0x000fe200020006ff */
[----:B------:R-:W-:Y:S01]  /*96e0*/  HADD2.F32 R54, -RZ, R54.H1_H1 ;  /* 0x30000036ff367230 */ /* 0x000fe20000004100 */
[----:B------:R-:W-:Y:S01]  /*96f0*/  F2FP.F16.E4M3.UNPACK_B R66, R78 ;  /* 0x0000004eff42723e */ /* 0x000fe200020006ff */
[--C-:B------:R-:W-:Y:S01]  /*9700*/  HADD2.F32 R57, -RZ, R58.reuse.H0_H0 ;  /* 0x2000003aff397230 */ /* 0x100fe20000004100 */
[----:B------:R-:W-:Y:S01]  /*9710*/  F2FP.F16.E4M3.UNPACK_B R70, R79 ;  /* 0x0000004fff46723e */ /* 0x000fe200020006ff */
[----:B------:R-:W-:Y:S01]  /*9720*/  HADD2.F32 R58, -RZ, R58.H1_H1 ;  /* 0x3000003aff3a7230 */ /* 0x000fe20000004100 */
[----:B------:R-:W-:Y:S01]  /*9730*/  F2FP.F16.E4M3.UNPACK_B R75, R75.H1 ;  /* 0x0000004bff4b723e */ /* 0x000fe200030006ff */
[--C-:B------:R-:W-:Y:S01]  /*9740*/  HADD2.F32 R61, -RZ, R62.reuse.H0_H0 ;  /* 0x2000003eff3d7230 */ /* 0x100fe20000004100 */
[----:B------:R-:W-:Y:S01]  /*9750*/  F2FP.F16.E4M3.UNPACK_B R76, R76.H1 ;  /* 0x0000004cff4c723e */ /* 0x000fe200030006ff */
[----:B------:R-:W-:Y:S01]  /*9760*/  HADD2.F32 R63, -RZ, R62.H1_H1 ;  /* 0x3000003eff3f7230 */ /* 0x000fe20000004100 */
[----:B------:R-:W-:Y:S01]  /*9770*/  F2FP.F16.E4M3.UNPACK_B R77, R77.H1 ;  /* 0x0000004dff4d723e */ /* 0x000fe200030006ff */
[--C-:B------:R-:W-:Y:S02]  /*9780*/  HADD2.F32 R65, -RZ, R66.reuse.H0_H0 ;  /* 0x20000042ff417230 */ /* 0x100fe40000004100 */
[C---:B------:R-:W-:Y:S01]  /*9790*/  FMUL R4, R38.reuse, R4 ;  /* 0x0000000426047220 */ /* 0x040fe20000400000 */
        /* <DEDUP_REMOVED lines=16> */
[--C-:B------:R-:W-:Y:S02]  /*98a0*/  HADD2.F32 R69, -RZ, R70.reuse.H0_H0 ;  /* 0x20000046ff457230 */ /* 0x100fe40000004100 */
[C---:B------:R-:W-:Y:S01]  /*98b0*/  FMUL R28, R38.reuse, R32 ;  /* 0x00000020261c7220 */ /* 0x040fe20000400000 */
[----:B------:R-:W-:Y:S02]  /*98c0*/  HADD2.F32 R70, -RZ, R70.H1_H1 ;  /* 0x30000046ff467230 */ /* 0x000fe40000004100 */
[C---:B------:R-:W-:Y:S01]  /*98d0*/  FMUL R29, R38.reuse, R33 ;  /* 0x00000021261d7220 */ /* 0x040fe20000400000 */
[----:B------:R-:W-:Y:S02]  /*98e0*/  HADD2.F32 R44, -RZ, R72.H1_H1 ;  /* 0x30000048ff2c7230 */ /* 0x000fe40000004100 */
[C---:B------:R-:W-:Y:S01]  /*98f0*/  FMUL R6, R38.reuse, R6 ;  /* 0x0000000626067220 */ /* 0x040fe20000400000 */
[C---:B------:R-:W-:Y:S01]  /*9900*/  FMUL R7, R38.reuse, R7 ;  /* 0x0000000726077220 */ /* 0x040fe20000400000 */
[--C-:B------:R-:W-:Y:S02]  /*9910*/  HADD2.F32 R47, -RZ, R73.reuse.H0_H0 ;  /* 0x20000049ff2f7230 */ /* 0x100fe40000004100 */
[C---:B------:R-:W-:Y:S01]  /*9920*/  FMUL R10, R38.reuse, R10 ;  /* 0x0000000a260a7220 */ /* 0x040fe20000400000 */
[C---:B------:R-:W-:Y:S01]  /*9930*/  FFMA R6, R41.reuse, R43, R6 ;  /* 0x0000002b29067223 */ /* 0x040fe20000000006 */
[----:B------:R-:W-:Y:S02]  /*9940*/  HADD2.F32 R48, -RZ, R73.H1_H1 ;  /* 0x30000049ff307230 */ /* 0x000fe40000004100 */
[C---:B------:R-:W-:Y:S01]  /*9950*/  FFMA R7, R41.reuse, R44, R7 ;  /* 0x0000002c29077223 */ /* 0x040fe20000000007 */
[C---:B------:R-:W-:Y:S01]  /*9960*/  FFMA R8, R41.reuse, R45, R8 ;  /* 0x0000002d29087223 */ /* 0x040fe20000000008 */
[C---:B------:R-:W-:Y:S01]  /*9970*/  FFMA R9, R41.reuse, R46, R9 ;  /* 0x0000002e29097223 */ /* 0x040fe20000000009 */
[----:B------:R-:W-:Y:S01]  /*9980*/  FFMA R10, R41, R47, R10 ;  /* 0x0000002f290a7223 */ /* 0x000fe2000000000a */
[C---:B------:R-:W-:Y:S01]  /*9990*/  FMUL R11, R38.reuse, R11 ;  /* 0x0000000b260b7220 */ /* 0x040fe20000400000 */
[----:B------:R-:W-:Y:S01]  /*99a0*/  F2FP.F16.E4M3.UNPACK_B R78, R78.H1 ;  /* 0x0000004eff4e723e */ /* 0x000fe200030006ff */
[--C-:B------:R-:W-:Y:S01]  /*99b0*/  HADD2.F32 R51, -RZ, R74.reuse.H0_H0 ;  /* 0x2000004aff337230 */ /* 0x100fe20000004100 */
[----:B-1----:R-:W-:Y:S01]  /*99c0*/  F2FP.SATFINITE.E4M3.F32.PACK_AB_MERGE_C R100, R7, R6, RZ ;  /* 0x000000060764723e */ /* 0x002fe200048070ff */
[C---:B------:R-:W-:Y:S01]  /*99d0*/  FFMA R11, R41.reuse, R48, R11 ;  /* 0x00000030290b7223 */ /* 0x040fe2000000000b */
[C---:B------:R-:W-:Y:S01]  /*99e0*/  FFMA R12, R41.reuse, R49, R12 ;  /* 0x00000031290c7223 */ /* 0x040fe2000000000c */
[----:B------:R-:W-:Y:S01]  /*99f0*/  FFMA R13, R41, R50, R13 ;  /* 0x00000032290d7223 */ /* 0x000fe2000000000d */
[----:B------:R-:W-:Y:S01]  /*9a00*/  F2FP.SATFINITE.E4M3.F32.PACK_AB_MERGE_C R100, R5, R4, R100 ;  /* 0x000000040564723e */ /* 0x000fe20004807064 */
[----:B------:R-:W-:Y:S01]  /*9a10*/  HADD2.F32 R52, -RZ, R74.H1_H1 ;  /* 0x3000004aff347230 */ /* 0x000fe20000004100 */
[----:B------:R-:W-:Y:S01]  /*9a20*/  F2FP.SATFINITE.E4M3.F32.PACK_AB_MERGE_C R101, R11, R10, RZ ;  /* 0x0000000a0b65723e */ /* 0x000fe200048070ff */
[C---:B------:R-:W-:Y:S01]  /*9a30*/  FMUL R14, R38.reuse, R14 ;  /* 0x0000000e260e7220 */ /* 0x040fe20000400000 */
[C---:B------:R-:W-:Y:S01]  /*9a40*/  FMUL R15, R38.reuse, R15 ;  /* 0x0000000f260f7220 */ /* 0x040fe20000400000 */
[--C-:B------:R-:W-:Y:S01]  /*9a50*/  HADD2.F32 R55, -RZ, R75.reuse.H0_H0 ;  /* 0x2000004bff377230 */ /* 0x100fe20000004100 */
[----:B------:R-:W-:Y:S01]  /*9a60*/  F2FP.SATFINITE.E4M3.F32.PACK_AB_MERGE_C R101, R9, R8, R101 ;  /* 0x000000080965723e */ /* 0x000fe20004807065 */
[C---:B------:R-:W-:Y:S01]  /*9a70*/  FFMA R14, R41.reuse, R51, R14 ;  /* 0x00000033290e7223 */ /* 0x040fe2000000000e */
[C---:B------:R-:W-:Y:S01]  /*9a80*/  FFMA R15, R41.reuse, R52, R15 ;  /* 0x00000034290f7223 */ /* 0x040fe2000000000f */
[C---:B------:R-:W-:Y:S01]  /*9a90*/  FFMA R16, R41.reuse, R53, R16 ;  /* 0x0000003529107223 */ /* 0x040fe20000000010 */
[C---:B------:R-:W-:Y:S01]  /*9aa0*/  FFMA R17, R41.reuse, R54, R17 ;  /* 0x0000003629117223 */ /* 0x040fe20000000011 */
        /* <DEDUP_REMOVED lines=15> */
[C---:B------:R-:W-:Y:S01]  /*9ba0*/  FFMA R23, R41.reuse, R60, R23 ;  /* 0x0000003c29177223 */ /* 0x040fe20000000017 */
[C---:B------:R-:W-:Y:S01]  /*9bb0*/  FMUL R27, R38.reuse, R27 ;  /* 0x0000001b261b7220 */ /* 0x040fe20000400000 */
[C---:B------:R-:W-:Y:S01]  /*9bc0*/  FFMA R0, R41.reuse, R61, R0 ;  /* 0x0000003d29007223 */ /* 0x040fe20000000000 */
[----:B------:R-:W-:Y:S01]  /*9bd0*/  F2FP.F16.E4M3.UNPACK_B R79, R79.H1 ;  /* 0x0000004fff4f723e */ /* 0x000fe200030006ff */
        /* <DEDUP_REMOVED lines=16> */
[----:B------:R-:W-:Y:S01]  /*9ce0*/  FFMA R28, R41, R69, R28 ;  /* 0x00000045291c7223 */ /* 0x000fe2000000001c */
[----:B------:R-:W-:Y:S01]  /*9cf0*/  F2FP.SATFINITE.E4M3.F32.PACK_AB_MERGE_C R103, R19, R18, RZ ;  /* 0x000000121367723e */ /* 0x000fe200048070ff */
        /* <DEDUP_REMOVED lines=14> */
[----:B--2---:R-:W-:Y:S03]  /*9de0*/  IADD3 R92, PT, PT, R36, 0x1, RZ ;  /* 0x00000001245c7810 */ /* 0x004fe60007ffe0ff */
        /* <DEDUP_REMOVED lines=10> */
[----:B------:R-:W-:Y:S02]  /*9e90*/  UIADD3 UR13, UPT, UPT, UR49, 0x20, URZ ;  /* 0x00000020310d7890 */ /* 0x000fe4000fffe0ff */
[----:B------:R-:W-:Y:S01]  /*9ea0*/  UIADD3 UR12, UPT, UPT, UR44, 0x3500, URZ ;  /* 0x000035002c0c7890 */ /* 0x000fe2000fffe0ff */
[----:B------:R-:W-:Y:S01]  /*9eb0*/  UMOV UR14, UR50 ;  /* 0x00000032000e7c82 */ /* 0x000fe20008000000 */
[----:B------:R-:W-:Y:S01]  /*9ec0*/  UMOV UR15, UR36 ;  /* 0x00000024000f7c82 */ /* 0x000fe20008000000 */
[----:B------:R-:W-:Y:S02]  /*9ed0*/  UIADD3 UR9, UPT, UPT, UR49, 0x60, URZ ;  /* 0x0000006031097890 */ /* 0x000fe4000fffe0ff */
[----:B------:R-:W-:Y:S01]  /*9ee0*/  UIADD3 UR8, UPT, UPT, UR44, 0x3d00, URZ ;  /* 0x00003d002c087890 */ /* 0x000fe2000fffe0ff */
[----:B------:R-:W-:Y:S01]  /*9ef0*/  UMOV UR10, UR50 ;  /* 0x00000032000a7c82 */ /* 0x000fe20008000000 */
[----:B------:R-:W-:Y:S01]  /*9f00*/  UMOV UR11, UR36 ;  /* 0x00000024000b7c82 */ /* 0x000fe20008000000 */
[----:B--2---:R-:W-:Y:S04]  /*9f10*/  UIADD3 UR4, UP0, UPT, UR6, 0x680, URZ ;  /* 0x0000068006047890 */ /* 0x004fe8000ff1e0ff */
[----:B------:R-:W-:Y:S09]  /*9f20*/  UIADD3.X UR5, UPT, UPT, URZ, UR7, URZ, UP0, !UPT ;  /* 0x00000007ff057290 */ /* 0x000ff200087fe4ff */
[----:B------:R2:W-:Y:S01]  /*9f30*/  UTMASTG.3D [UR12], [UR4] ;  /* 0x0000000c040073b5 */ /* 0x0005e20008010000 */
[----:B------:R2:W-:Y:S01]  /*9f40*/  UTMASTG.3D [UR8], [UR4] ;  /* 0x00000008040073b5 */ /* 0x0005e20008010000 */
[----:B------:R0:W-:Y:S01]  /*9f50*/  UTMACMDFLUSH ;  /* 0x00000000000079b7 */ /* 0x0001e20000000000 */
[----:B--2---:R-:W-:Y:S04]  /*9f60*/  DEPBAR.LE SB0, 0x1 ;  /* 0x000080400000791a */ /* 0x004fe80000000000 */
.L_x_170:
[----:B------:R-:W-:Y:S05]  /*9f70*/  BSYNC.RECONVERGENT B0 ;  /* 0x0000000000007941 */ /* 0x000fea0003800200 */
.L_x_169:
[----:B------:R-:W-:Y:S01]  /*9f80*/  BAR.SYNC.DEFER_BLOCKING 0x1, 0x80 ;  /* 0x0042000000007b1d */ /* 0x000fe20000010000 */
[----:B------:R-:W-:Y:S01]  /*9f90*/  ISETP.NE.AND P0, PT, R93, 0x2, PT ;  /* 0x000000025d00780c */ /* 0x000fe20003f05270 */
[----:B------:R-:W-:Y:S01]  /*9fa0*/  UISETP.NE.AND UP0, UPT, UR46, URZ, UPT ;  /* 0x000000ff2e00728c */ /* 0x000fe2000bf05270 */
[----:B------:R-:W-:Y:S01]  /*9fb0*/  ISETP.NE.AND P1, PT, R92, 0x4, PT ;  /* 0x000000045c00780c */ /* 0x000fe20003f25270 */
[----:B------:R-:W-:Y:S01]  /*9fc0*/  UIADD3 UR28, UPT, UPT, UR37, UR62, URZ ;  /* 0x0000003e251c7290 */ /* 0x000fe2000fffe0ff */
[----:B------:R-:W-:Y:S01]  /*9fd0*/  SEL R3, RZ, 0x1, P0 ;  /* 0x00000001ff037807 */ /* 0x000fe20000000000 */
[----:B------:R-:W-:Y:S01]  /*9fe0*/  UIADD3 UR20, UPT, UPT, UR38, UR61, URZ ;  /* 0x0000003d26147290 */ /* 0x000fe2000fffe0ff */
[----:B------:R-:W-:Y:S02]  /*9ff0*/  SEL R0, RZ, 0x1, P1 ;  /* 0x00000001ff007807 */ /* 0x000fe40000800000 */
[----:B------:R-:W-:Y:S02]  /*a000*/  LOP3.LUT R96, R96, R3, RZ, 0x3c, !PT ;  /* 0x0000000360607212 */ /* 0x000fe400078e3cff */
[----:B------:R-:W-:Y:S02]  /*a010*/  LOP3.LUT R97, R97, R0, RZ, 0x3c, !PT ;  /* 0x0000000061617212 */ /* 0x000fe400078e3cff */
[----:B------:R-:W-:Y:S02]  /*a020*/  SEL R93, R93, RZ, P0 ;  /* 0x000000ff5d5d7207 */ /* 0x000fe40000000000 */
[----:B------:R-:W-:Y:S01]  /*a030*/  SEL R36, R92, RZ, P1 ;  /* 0x000000ff5c247207 */ /* 0x000fe20000800000 */
[----:B------:R-:W-:Y:S01]  /*a040*/  UMOV UR36, UR59 ;  /* 0x0000003b00247c82 */ /* 0x000fe20008000000 */
[----:B------:R-:W-:Y:S05]  /*a050*/  BRA.U UP0, `(.L_x_171) ;  /* 0xffffffd500907547 */ /* 0x000fea000b83ffff */
[----:B------:R-:W-:Y:S05]  /*a060*/  EXIT ;  /* 0x000000000000794d */ /* 0x000fea0003800000 */
.L_x_25:
[----:B---3--:R3:W4:Y:S02]  /*a070*/  SYNCS.PHASECHK.TRANS64.TRYWAIT P0, [R3+URZ+0x3e0], R2 ;  /* 0x0003e002030075a7 */ /* 0x00872400080011ff */
[----:B----4-:R-:W-:Y:S05]  /*a080*/  @!P0 NANOSLEEP.SYNCS 0x989680 ;  /* 0x009896800000895d */ /* 0x010fea0003900000 */
[----:B------:R-:W4:Y:S02]  /*a090*/  @!P0 SYNCS.PHASECHK.TRANS64 P0, [R3+URZ+0x3e0], R2 ;  /* 0x0003e002030085a7 */ /* 0x000f2400080010ff */
[----:B----4-:R-:W-:Y:S05]  /*a0a0*/  @!P0 BRA `(.L_x_25) ;  /* 0xfffffffc00f08947 */ /* 0x010fea000383ffff */
[----:B------:R-:W-:Y:S05]  /*a0b0*/  BRA `(.L_x_172) ;  /* 0xffffff80002c7947 */ /* 0x000fea000383ffff */
.L_x_28:
[----:B--2---:R-:W-:-:S07]  /*a0c0*/  MOV R0, UR33 ;  /* 0x0000002100007c02 */ /* 0x004fce0008000f00 */
.L_x_173:
[----:B--2---:R2:W3:Y:S02]  /*a0d0*/  SYNCS.PHASECHK.TRANS64.TRYWAIT P0, [R0+URZ+0x1a0], R3 ;  /* 0x0001a003000075a7 */ /* 0x0044e400080011ff */
[----:B---3--:R-:W-:Y:S05]  /*a0e0*/  @!P0 NANOSLEEP.SYNCS 0x989680 ;  /* 0x009896800000895d */ /* 0x008fea0003900000 */
[----:B------:R-:W3:Y:S02]  /*a0f0*/  @!P0 SYNCS.PHASECHK.TRANS64 P0, [R0+URZ+0x1a0], R3 ;  /* 0x0001a003000085a7 */ /* 0x000ee400080010ff */
[----:B---3--:R-:W-:Y:S05]  /*a100*/  @!P0 BRA `(.L_x_173) ;  /* 0xfffffffc00f08947 */ /* 0x008fea000383ffff */
[----:B------:R-:W-:Y:S05]  /*a110*/  BRA `(.L_x_27) ;  /* 0xffffff8000847947 */ /* 0x000fea000383ffff */
.L_x_35:
[----:B-1----:R-:W-:-:S07]  /*a120*/  MOV R0, UR17 ;  /* 0x0000001100007c02 */ /* 0x002fce0008000f00 */
.L_x_174:
[----:B-1----:R1:W2:Y:S02]  /*a130*/  SYNCS.PHASECHK.TRANS64.TRYWAIT P0, [R0+URZ+0x1a0], R3 ;  /* 0x0001a003000075a7 */ /* 0x0022a400080011ff */
[----:B--2---:R-:W-:Y:S05]  /*a140*/  @!P0 NANOSLEEP.SYNCS 0x989680 ;  /* 0x009896800000895d */ /* 0x004fea0003900000 */
[----:B------:R-:W2:Y:S02]  /*a150*/  @!P0 SYNCS.PHASECHK.TRANS64 P0, [R0+URZ+0x1a0], R3 ;  /* 0x0001a003000085a7 */ /* 0x000ea400080010ff */
[----:B--2---:R-:W-:Y:S05]  /*a160*/  @!P0 BRA `(.L_x_174) ;  /* 0xfffffffc00f08947 */ /* 0x004fea000383ffff */
[----:B------:R-:W-:Y:S05]  /*a170*/  BRA `(.L_x_34) ;  /* 0xffffff84004c7947 */ /* 0x000fea000383ffff */
.L_x_40:
[----:B-1----:R1:W2:Y:S02]  /*a180*/  SYNCS.PHASECHK.TRANS64.TRYWAIT P0, [R3+URZ+0x370], R0 ;  /* 0x00037000030075a7 */ /* 0x0022a400080011ff */
[----:B--2---:R-:W-:Y:S05]  /*a190*/  @!P0 NANOSLEEP.SYNCS 0x989680 ;  /* 0x009896800000895d */ /* 0x004fea0003900000 */
[----:B------:R-:W2:Y:S02]  /*a1a0*/  @!P0 SYNCS.PHASECHK.TRANS64 P0, [R3+URZ+0x370], R0 ;  /* 0x00037000030085a7 */ /* 0x000ea400080010ff */
[----:B--2---:R-:W-:Y:S05]  /*a1b0*/  @!P0 BRA `(.L_x_40) ;  /* 0xfffffffc00f08947 */ /* 0x004fea000383ffff */
[----:B------:R-:W-:Y:S05]  /*a1c0*/  BRA `(.L_x_175) ;  /* 0xffffff8400fc7947 */ /* 0x000fea000383ffff */
.L_x_44:
[----:B-1----:R-:W-:-:S07]  /*a1d0*/  MOV R0, UR4 ;  /* 0x0000000400007c02 */ /* 0x002fce0008000f00 */
.L_x_176:
[----:B-1----:R1:W2:Y:S02]  /*a1e0*/  SYNCS.PHASECHK.TRANS64.TRYWAIT P0, [R0+URZ], R3 ;  /* 0x00000003000075a7 */ /* 0x0022a400080011ff */
[----:B--2---:R-:W-:Y:S05]  /*a1f0*/  @!P0 NANOSLEEP.SYNCS 0x989680 ;  /* 0x009896800000895d */ /* 0x004fea0003900000 */
[----:B------:R-:W2:Y:S02]  /*a200*/  @!P0 SYNCS.PHASECHK.TRANS64 P0, [R0+URZ], R3 ;  /* 0x00000003000085a7 */ /* 0x000ea400080010ff */
[----:B--2---:R-:W-:Y:S05]  /*a210*/  @!P0 BRA `(.L_x_176) ;  /* 0xfffffffc00f08947 */ /* 0x004fea000383ffff */
[----:B------:R-:W-:Y:S05]  /*a220*/  BRA `(.L_x_177) ;  /* 0xffffff8c00a07947 */ /* 0x000fea000383ffff */
.L_x_45:
[----:B------:R-:W-:-:S07]  /*a230*/  MOV R0, UR5 ;  /* 0x0000000500007c02 */ /* 0x000fce0008000f00 */
.L_x_178:
[----:B-1----:R1:W2:Y:S02]  /*a240*/  SYNCS.PHASECHK.TRANS64.TRYWAIT P0, [R0+URZ], R3 ;  /* 0x00000003000075a7 */ /* 0x0022a400080011ff */
[----:B--2---:R-:W-:Y:S05]  /*a250*/  @!P0 NANOSLEEP.SYNCS 0x989680 ;  /* 0x009896800000895d */ /* 0x004fea0003900000 */
[----:B------:R-:W2:Y:S02]  /*a260*/  @!P0 SYNCS.PHASECHK.TRANS64 P0, [R0+URZ], R3 ;  /* 0x00000003000085a7 */ /* 0x000ea400080010ff */
[----:B--2---:R-:W-:Y:S05]  /*a270*/  @!P0 BRA `(.L_x_178) ;  /* 0xfffffffc00f08947 */ /* 0x004fea000383ffff */
[----:B------:R-:W-:Y:S05]  /*a280*/  BRA `(.L_x_179) ;  /* 0xffffff8c00ac7947 */ /* 0x000fea000383ffff */
.L_x_46:
[----:B------:R-:W-:-:S07]  /*a290*/  MOV R0, UR5 ;  /* 0x0000000500007c02 */ /* 0x000fce0008000f00 */
.L_x_180:
[----:B-1----:R1:W2:Y:S02]  /*a2a0*/  SYNCS.PHASECHK.TRANS64.TRYWAIT P0, [R0+URZ], R3 ;  /* 0x00000003000075a7 */ /* 0x0022a400080011ff */
[----:B--2---:R-:W-:Y:S05]  /*a2b0*/  @!P0 NANOSLEEP.SYNCS 0x989680 ;  /* 0x009896800000895d */ /* 0x004fea0003900000 */
[----:B------:R-:W2:Y:S02]  /*a2c0*/  @!P0 SYNCS.PHASECHK.TRANS64 P0, [R0+URZ], R3 ;  /* 0x00000003000085a7 */ /* 0x000ea400080010ff */
[----:B--2---:R-:W-:Y:S05]  /*a2d0*/  @!P0 BRA `(.L_x_180) ;  /* 0xfffffffc00f08947 */ /* 0x004fea000383ffff */
[----:B------:R-:W-:Y:S05]  /*a2e0*/  BRA `(.L_x_181) ;  /* 0xffffff8c00b87947 */ /* 0x000fea000383ffff */
.L_x_47:
[----:B------:R-:W-:-:S07]  /*a2f0*/  MOV R0, UR5 ;  /* 0x0000000500007c02 */ /* 0x000fce0008000f00 */
.L_x_182:
[----:B-1----:R1:W2:Y:S02]  /*a300*/  SYNCS.PHASECHK.TRANS64.TRYWAIT P0, [R0+URZ], R3 ;  /* 0x00000003000075a7 */ /* 0x0022a400080011ff */
[----:B--2---:R-:W-:Y:S05]  /*a310*/  @!P0 NANOSLEEP.SYNCS 0x989680 ;  /* 0x009896800000895d */ /* 0x004fea0003900000 */
[----:B------:R-:W2:Y:S02]  /*a320*/  @!P0 SYNCS.PHASECHK.TRANS64 P0, [R0+URZ], R3 ;  /* 0x00000003000085a7 */ /* 0x000ea400080010ff */
[----:B--2---:R-:W-:Y:S05]  /*a330*/  @!P0 BRA `(.L_x_182) ;  /* 0xfffffffc00f08947 */ /* 0x004fea000383ffff */
[----:B------:R-:W-:Y:S05]  /*a340*/  BRA `(.L_x_183) ;  /* 0xffffff8c00c47947 */ /* 0x000fea000383ffff */
.L_x_48:
[----:B------:R-:W-:-:S07]  /*a350*/  MOV R0, UR5 ;  /* 0x0000000500007c02 */ /* 0x000fce0008000f00 */
.L_x_184:
[----:B-1----:R1:W2:Y:S02]  /*a360*/  SYNCS.PHASECHK.TRANS64.TRYWAIT P0, [R0+URZ], R3 ;  /* 0x00000003000075a7 */ /* 0x0022a400080011ff */
[----:B--2---:R-:W-:Y:S05]  /*a370*/  @!P0 NANOSLEEP.SYNCS 0x989680 ;  /* 0x009896800000895d */ /* 0x004fea0003900000 */
[----:B------:R-:W2:Y:S02]  /*a380*/  @!P0 SYNCS.PHASECHK.TRANS64 P0, [R0+URZ], R3 ;  /* 0x00000003000085a7 */ /* 0x000ea400080010ff */
[----:B--2---:R-:W-:Y:S05]  /*a390*/  @!P0 BRA `(.L_x_184) ;  /* 0xfffffffc00f08947 */ /* 0x004fea000383ffff */
[----:B------:R-:W-:Y:S05]  /*a3a0*/  BRA `(.L_x_185) ;  /* 0xffffff8c00d07947 */ /* 0x000fea000383ffff */
.L_x_49:
[----:B------:R-:W-:-:S07]  /*a3b0*/  MOV R0, UR5 ;  /* 0x0000000500007c02 */ /* 0x000fce0008000f00 */
.L_x_186:
[----:B-1----:R1:W2:Y:S02]  /*a3c0*/  SYNCS.PHASECHK.TRANS64.TRYWAIT P0, [R0+URZ], R3 ;  /* 0x00000003000075a7 */ /* 0x0022a400080011ff */
[----:B--2---:R-:W-:Y:S05]  /*a3d0*/  @!P0 NANOSLEEP.SYNCS 0x989680 ;  /* 0x009896800000895d */ /* 0x004fea0003900000 */
[----:B------:R-:W2:Y:S02]  /*a3e0*/  @!P0 SYNCS.PHASECHK.TRANS64 P0, [R0+URZ], R3 ;  /* 0x00000003000085a7 */ /* 0x000ea400080010ff */
[----:B--2---:R-:W-:Y:S05]  /*a3f0*/  @!P0 BRA `(.L_x_186) ;  /* 0xfffffffc00f08947 */ /* 0x004fea000383ffff */
[----:B------:R-:W-:Y:S05]  /*a400*/  BRA `(.L_x_187) ;  /* 0xffffff8c00dc7947 */ /* 0x000fea000383ffff */
.L_x_50:
[----:B------:R-:W-:-:S07]  /*a410*/  MOV R0, UR5 ;  /* 0x0000000500007c02 */ /* 0x000fce0008000f00 */
.L_x_188:
[----:B-1----:R1:W2:Y:S02]  /*a420*/  SYNCS.PHASECHK.TRANS64.TRYWAIT P0, [R0+URZ], R3 ;  /* 0x00000003000075a7 */ /* 0x0022a400080011ff */
[----:B--2---:R-:W-:Y:S05]  /*a430*/  @!P0 NANOSLEEP.SYNCS 0x989680 ;  /* 0x009896800000895d */ /* 0x004fea0003900000 */
[----:B------:R-:W2:Y:S02]  /*a440*/  @!P0 SYNCS.PHASECHK.TRANS64 P0, [R0+URZ], R3 ;  /* 0x00000003000085a7 */ /* 0x000ea400080010ff */
[----:B--2---:R-:W-:Y:S05]  /*a450*/  @!P0 BRA `(.L_x_188) ;  /* 0xfffffffc00f08947 */ /* 0x004fea000383ffff */
[----:B------:R-:W-:Y:S05]  /*a460*/  BRA `(.L_x_189) ;  /* 0xffffff8c00e87947 */ /* 0x000fea000383ffff */
.L_x_51:
[----:B------:R-:W-:-:S07]  /*a470*/  MOV R0, UR5 ;  /* 0x0000000500007c02 */ /* 0x000fce0008000f00 */
.L_x_190:
[----:B-1----:R1:W2:Y:S02]  /*a480*/  SYNCS.PHASECHK.TRANS64.TRYWAIT P0, [R0+URZ], R3 ;  /* 0x00000003000075a7 */ /* 0x0022a400080011ff */
[----:B--2---:R-:W-:Y:S05]  /*a490*/  @!P0 NANOSLEEP.SYNCS 0x989680 ;  /* 0x009896800000895d */ /* 0x004fea0003900000 */
[----:B------:R-:W2:Y:S02]  /*a4a0*/  @!P0 SYNCS.PHASECHK.TRANS64 P0, [R0+URZ], R3 ;  /* 0x00000003000085a7 */ /* 0x000ea400080010ff */
[----:B--2---:R-:W-:Y:S05]  /*a4b0*/  @!P0 BRA `(.L_x_190) ;  /* 0xfffffffc00f08947 */ /* 0x004fea000383ffff */
[----:B------:R-:W-:Y:S05]  /*a4c0*/  BRA `(.L_x_191) ;  /* 0xffffff8c00f47947 */ /* 0x000fea000383ffff */
.L_x_52:
[----:B------:R-:W-:-:S07]  /*a4d0*/  MOV R0, UR5 ;  /* 0x0000000500007c02 */ /* 0x000fce0008000f00 */
.L_x_192:
[----:B-1----:R1:W2:Y:S02]  /*a4e0*/  SYNCS.PHASECHK.TRANS64.TRYWAIT P0, [R0+URZ], R3 ;  /* 0x00000003000075a7 */ /* 0x0022a400080011ff */
[----:B--2---:R-:W-:Y:S05]  /*a4f0*/  @!P0 NANOSLEEP.SYNCS 0x989680 ;  /* 0x009896800000895d */ /* 0x004fea0003900000 */
[----:B------:R-:W2:Y:S02]  /*a500*/  @!P0 SYNCS.PHASECHK.TRANS64 P0, [R0+URZ], R3 ;  /* 0x00000003000085a7 */ /* 0x000ea400080010ff */
[----:B--2---:R-:W-:Y:S05]  /*a510*/  @!P0 BRA `(.L_x_192) ;  /* 0xfffffffc00f08947 */ /* 0x004fea000383ffff */
[----:B------:R-:W-:Y:S05]  /*a520*/  BRA `(.L_x_193) ;  /* 0xffffff9000007947 */ /* 0x000fea000383ffff */
.L_x_53:
[----:B------:R-:W-:-:S07]  /*a530*/  MOV R0, UR5 ;  /* 0x0000000500007c02 */ /* 0x000fce0008000f00 */
.L_x_194:
[----:B-1----:R1:W2:Y:S02]  /*a540*/  SYNCS.PHASECHK.TRANS64.TRYWAIT P0, [R0+URZ], R3 ;  /* 0x00000003000075a7 */ /* 0x0022a400080011ff */
[----:B--2---:R-:W-:Y:S05]  /*a550*/  @!P0 NANOSLEEP.SYNCS 0x989680 ;  /* 0x009896800000895d */ /* 0x004fea0003900000 */
[----:B------:R-:W2:Y:S02]  /*a560*/  @!P0 SYNCS.PHASECHK.TRANS64 P0, [R0+URZ], R3 ;  /* 0x00000003000085a7 */ /* 0x000ea400080010ff */
[----:B--2---:R-:W-:Y:S05]  /*a570*/  @!P0 BRA `(.L_x_194) ;  /* 0xfffffffc00f08947 */ /* 0x004fea000383ffff */
[----:B------:R-:W-:Y:S05]  /*a580*/  BRA `(.L_x_195) ;  /* 0xffffff90000c7947 */ /* 0x000fea000383ffff */
.L_x_54:
[----:B------:R-:W-:-:S07]  /*a590*/  MOV R0, UR5 ;  /* 0x0000000500007c02 */ /* 0x000fce0008000f00 */
.L_x_196:
[----:B-1----:R1:W2:Y:S02]  /*a5a0*/  SYNCS.PHASECHK.TRANS64.TRYWAIT P0, [R0+URZ], R3 ;  /* 0x00000003000075a7 */ /* 0x0022a400080011ff */
[----:B--2---:R-:W-:Y:S05]  /*a5b0*/  @!P0 NANOSLEEP.SYNCS 0x989680 ;  /* 0x009896800000895d */ /* 0x004fea0003900000 */
[----:B------:R-:W2:Y:S02]  /*a5c0*/  @!P0 SYNCS.PHASECHK.TRANS64 P0, [R0+URZ], R3 ;  /* 0x00000003000085a7 */ /* 0x000ea400080010ff */
[----:B--2---:R-:W-:Y:S05]  /*a5d0*/  @!P0 BRA `(.L_x_196) ;  /* 0xfffffffc00f08947 */ /* 0x004fea000383ffff */
[----:B------:R-:W-:Y:S05]  /*a5e0*/  BRA `(.L_x_197) ;  /* 0xffffff9000187947 */ /* 0x000fea000383ffff */
.L_x_55:
[----:B------:R-:W-:-:S07]  /*a5f0*/  MOV R0, UR5 ;  /* 0x0000000500007c02 */ /* 0x000fce0008000f00 */
.L_x_198:
[----:B-1----:R1:W2:Y:S02]  /*a600*/  SYNCS.PHASECHK.TRANS64.TRYWAIT P0, [R0+URZ], R3 ;  /* 0x00000003000075a7 */ /* 0x0022a400080011ff */
[----:B--2---:R-:W-:Y:S05]  /*a610*/  @!P0 NANOSLEEP.SYNCS 0x989680 ;  /* 0x009896800000895d */ /* 0x004fea0003900000 */
[----:B------:R-:W2:Y:S02]  /*a620*/  @!P0 SYNCS.PHASECHK.TRANS64 P0, [R0+URZ], R3 ;  /* 0x00000003000085a7 */ /* 0x000ea400080010ff */
[----:B--2---:R-:W-:Y:S05]  /*a630*/  @!P0 BRA `(.L_x_198) ;  /* 0xfffffffc00f08947 */ /* 0x004fea000383ffff */
[----:B------:R-:W-:Y:S05]  /*a640*/  BRA `(.L_x_199) ;  /* 0xffffff9000247947 */ /* 0x000fea000383ffff */
.L_x_56:
[----:B------:R-:W-:-:S07]  /*a650*/  MOV R0, UR5 ;  /* 0x0000000500007c02 */ /* 0x000fce0008000f00 */
.L_x_200:
[----:B-1----:R1:W2:Y:S02]  /*a660*/  SYNCS.PHASECHK.TRANS64.TRYWAIT P0, [R0+URZ], R3 ;  /* 0x00000003000075a7 */ /* 0x0022a400080011ff */
[----:B--2---:R-:W-:Y:S05]  /*a670*/  @!P0 NANOSLEEP.SYNCS 0x989680 ;  /* 0x009896800000895d */ /* 0x004fea0003900000 */
[----:B------:R-:W2:Y:S02]  /*a680*/  @!P0 SYNCS.PHASECHK.TRANS64 P0, [R0+URZ], R3 ;  /* 0x00000003000085a7 */ /* 0x000ea400080010ff */
[----:B--2---:R-:W-:Y:S05]  /*a690*/  @!P0 BRA `(.L_x_200) ;  /* 0xfffffffc00f08947 */ /* 0x004fea000383ffff */
[----:B------:R-:W-:Y:S05]  /*a6a0*/  BRA `(.L_x_201) ;  /* 0xffffff9000307947 */ /* 0x000fea000383ffff */
.L_x_57:
[----:B------:R-:W-:-:S07]  /*a6b0*/  MOV R0, UR5 ;  /* 0x0000000500007c02 */ /* 0x000fce0008000f00 */
.L_x_202:
[----:B-1----:R1:W2:Y:S02]  /*a6c0*/  SYNCS.PHASECHK.TRANS64.TRYWAIT P0, [R0+URZ], R3 ;  /* 0x00000003000075a7 */ /* 0x0022a400080011ff */
[----:B--2---:R-:W-:Y:S05]  /*a6d0*/  @!P0 NANOSLEEP.SYNCS 0x989680 ;  /* 0x009896800000895d */ /* 0x004fea0003900000 */
[----:B------:R-:W2:Y:S02]  /*a6e0*/  @!P0 SYNCS.PHASECHK.TRANS64 P0, [R0+URZ], R3 ;  /* 0x00000003000085a7 */ /* 0x000ea400080010ff */
[----:B--2---:R-:W-:Y:S05]  /*a6f0*/  @!P0 BRA `(.L_x_202) ;  /* 0xfffffffc00f08947 */ /* 0x004fea000383ffff */
[----:B------:R-:W-:Y:S05]  /*a700*/  BRA `(.L_x_203) ;  /* 0xffffff90003c7947 */ /* 0x000fea000383ffff */
.L_x_58:
[----:B------:R-:W-:-:S07]  /*a710*/  MOV R0, UR5 ;  /* 0x0000000500007c02 */ /* 0x000fce0008000f00 */
.L_x_204:
[----:B-1----:R1:W2:Y:S02]  /*a720*/  SYNCS.PHASECHK.TRANS64.TRYWAIT P0, [R0+URZ], R3 ;  /* 0x00000003000075a7 */ /* 0x0022a400080011ff */
[----:B--2---:R-:W-:Y:S05]  /*a730*/  @!P0 NANOSLEEP.SYNCS 0x989680 ;  /* 0x009896800000895d */ /* 0x004fea0003900000 */
[----:B------:R-:W2:Y:S02]  /*a740*/  @!P0 SYNCS.PHASECHK.TRANS64 P0, [R0+URZ], R3 ;  /* 0x00000003000085a7 */ /* 0x000ea400080010ff */
[----:B--2---:R-:W-:Y:S05]  /*a750*/  @!P0 BRA `(.L_x_204) ;  /* 0xfffffffc00f08947 */ /* 0x004fea000383ffff */
[----:B------:R-:W-:Y:S05]  /*a760*/  BRA `(.L_x_205) ;  /* 0xffffff9000487947 */ /* 0x000fea000383ffff */
.L_x_59:
[----:B------:R-:W-:-:S07]  /*a770*/  MOV R0, UR5 ;  /* 0x0000000500007c02 */ /* 0x000fce0008000f00 */
.L_x_206:
[----:B-1----:R1:W2:Y:S02]  /*a780*/  SYNCS.PHASECHK.TRANS64.TRYWAIT P0, [R0+URZ], R3 ;  /* 0x00000003000075a7 */ /* 0x0022a400080011ff */
[----:B--2---:R-:W-:Y:S05]  /*a790*/  @!P0 NANOSLEEP.SYNCS 0x989680 ;  /* 0x009896800000895d */ /* 0x004fea0003900000 */
[----:B------:R-:W2:Y:S02]  /*a7a0*/  @!P0 SYNCS.PHASECHK.TRANS64 P0, [R0+URZ], R3 ;  /* 0x00000003000085a7 */ /* 0x000ea400080010ff */
[----:B--2---:R-:W-:Y:S05]  /*a7b0*/  @!P0 BRA `(.L_x_206) ;  /* 0xfffffffc00f08947 */ /* 0x004fea000383ffff */
[----:B------:R-:W-:Y:S05]  /*a7c0*/  BRA `(.L_x_207) ;  /* 0xffffff9000547947 */ /* 0x000fea000383ffff */
.L_x_60:
[----:B------:R-:W-:-:S07]  /*a7d0*/  MOV R0, UR5 ;  /* 0x0000000500007c02 */ /* 0x000fce0008000f00 */
.L_x_208:
[----:B-1----:R1:W2:Y:S02]  /*a7e0*/  SYNCS.PHASECHK.TRANS64.TRYWAIT P0, [R0+URZ], R3 ;  /* 0x00000003000075a7 */ /* 0x0022a400080011ff */
[----:B--2---:R-:W-:Y:S05]  /*a7f0*/  @!P0 NANOSLEEP.SYNCS 0x989680 ;  /* 0x009896800000895d */ /* 0x004fea0003900000 */
[----:B------:R-:W2:Y:S02]  /*a800*/  @!P0 SYNCS.PHASECHK.TRANS64 P0, [R0+URZ], R3 ;  /* 0x00000003000085a7 */ /* 0x000ea400080010ff */
[----:B--2---:R-:W-:Y:S05]  /*a810*/  @!P0 BRA `(.L_x_208) ;  /* 0xfffffffc00f08947 */ /* 0x004fea000383ffff */
[----:B------:R-:W-:Y:S05]  /*a820*/  BRA `(.L_x_209) ;  /* 0xffffff9000607947 */ /* 0x000fea000383ffff */
.L_x_61:
[----:B------:R-:W-:-:S07]  /*a830*/  MOV R0, UR5 ;  /* 0x0000000500007c02 */ /* 0x000fce0008000f00 */
.L_x_210:
[----:B-1----:R1:W2:Y:S02]  /*a840*/  SYNCS.PHASECHK.TRANS64.TRYWAIT P0, [R0+URZ], R3 ;  /* 0x00000003000075a7 */ /* 0x0022a400080011ff */
[----:B--2---:R-:W-:Y:S05]  /*a850*/  @!P0 NANOSLEEP.SYNCS 0x989680 ;  /* 0x009896800000895d */ /* 0x004fea0003900000 */
[----:B------:R-:W2:Y:S02]  /*a860*/  @!P0 SYNCS.PHASECHK.TRANS64 P0, [R0+URZ], R3 ;  /* 0x00000003000085a7 */ /* 0x000ea400080010ff */
[----:B--2---:R-:W-:Y:S05]  /*a870*/  @!P0 BRA `(.L_x_210) ;  /* 0xfffffffc00f08947 */ /* 0x004fea000383ffff */
[----:B------:R-:W-:Y:S05]  /*a880*/  BRA `(.L_x_211) ;  /* 0xffffff90006c7947 */ /* 0x000fea000383ffff */
.L_x_62:
[----:B------:R-:W-:-:S07]  /*a890*/  MOV R0, UR5 ;  /* 0x0000000500007c02 */ /* 0x000fce0008000f00 */
.L_x_212:
[----:B-1----:R1:W2:Y:S02]  /*a8a0*/  SYNCS.PHASECHK.TRANS64.TRYWAIT P0, [R0+URZ], R3 ;  /* 0x00000003000075a7 */ /* 0x0022a400080011ff */
[----:B--2---:R-:W-:Y:S05]  /*a8b0*/  @!P0 NANOSLEEP.SYNCS 0x989680 ;  /* 0x009896800000895d */ /* 0x004fea0003900000 */
[----:B------:R-:W2:Y:S02]  /*a8c0*/  @!P0 SYNCS.PHASECHK.TRANS64 P0, [R0+URZ], R3 ;  /* 0x00000003000085a7 */ /* 0x000ea400080010ff */
[----:B--2---:R-:W-:Y:S05]  /*a8d0*/  @!P0 BRA `(.L_x_212) ;  /* 0xfffffffc00f08947 */ /* 0x004fea000383ffff */
[----:B------:R-:W-:Y:S05]  /*a8e0*/  BRA `(.L_x_213) ;  /* 0xffffff9000787947 */ /* 0x000fea000383ffff */
.L_x_63:
[----:B------:R-:W-:-:S07]  /*a8f0*/  MOV R0, UR5 ;  /* 0x0000000500007c02 */ /* 0x000fce0008000f00 */
.L_x_214:
[----:B-1----:R1:W2:Y:S02]  /*a900*/  SYNCS.PHASECHK.TRANS64.TRYWAIT P0, [R0+URZ], R3 ;  /* 0x00000003000075a7 */ /* 0x0022a400080011ff */
[----:B--2---:R-:W-:Y:S05]  /*a910*/  @!P0 NANOSLEEP.SYNCS 0x989680 ;  /* 0x009896800000895d */ /* 0x004fea0003900000 */
[----:B------:R-:W2:Y:S02]  /*a920*/  @!P0 SYNCS.PHASECHK.TRANS64 P0, [R0+URZ], R3 ;  /* 0x00000003000085a7 */ /* 0x000ea400080010ff */
[----:B--2---:R-:W-:Y:S05]  /*a930*/  @!P0 BRA `(.L_x_214) ;  /* 0xfffffffc00f08947 */ /* 0x004fea000383ffff */
[----:B------:R-:W-:Y:S05]  /*a940*/  BRA `(.L_x_215) ;  /* 0xffffff9000847947 */ /* 0x000fea000383ffff */
.L_x_64:
[----:B------:R-:W-:-:S07]  /*a950*/  MOV R0, UR5 ;  /* 0x0000000500007c02 */ /* 0x000fce0008000f00 */
.L_x_216:
[----:B-1----:R1:W2:Y:S02]  /*a960*/  SYNCS.PHASECHK.TRANS64.TRYWAIT P0, [R0+URZ], R3 ;  /* 0x00000003000075a7 */ /* 0x0022a400080011ff */
[----:B--2---:R-:W-:Y:S05]  /*a970*/  @!P0 NANOSLEEP.SYNCS 0x989680 ;  /* 0x009896800000895d */ /* 0x004fea0003900000 */
[----:B------:R-:W2:Y:S02]  /*a980*/  @!P0 SYNCS.PHASECHK.TRANS64 P0, [R0+URZ], R3 ;  /* 0x00000003000085a7 */ /* 0x000ea400080010ff */
[----:B--2---:R-:W-:Y:S05]  /*a990*/  @!P0 BRA `(.L_x_216) ;  /* 0xfffffffc00f08947 */ /* 0x004fea000383ffff */
[----:B------:R-:W-:Y:S05]  /*a9a0*/  BRA `(.L_x_217) ;  /* 0xffffff9000907947 */ /* 0x000fea000383ffff */
.L_x_65:
[----:B------:R-:W-:-:S07]  /*a9b0*/  MOV R0, UR5 ;  /* 0x0000000500007c02 */ /* 0x000fce0008000f00 */
.L_x_218:
[----:B-1----:R1:W2:Y:S02]  /*a9c0*/  SYNCS.PHASECHK.TRANS64.TRYWAIT P0, [R0+URZ], R3 ;  /* 0x00000003000075a7 */ /* 0x0022a400080011ff */
[----:B--2---:R-:W-:Y:S05]  /*a9d0*/  @!P0 NANOSLEEP.SYNCS 0x989680 ;  /* 0x009896800000895d */ /* 0x004fea0003900000 */
[----:B------:R-:W2:Y:S02]  /*a9e0*/  @!P0 SYNCS.PHASECHK.TRANS64 P0, [R0+URZ], R3 ;  /* 0x00000003000085a7 */ /* 0x000ea400080010ff */
[----:B--2---:R-:W-:Y:S05]  /*a9f0*/  @!P0 BRA `(.L_x_218) ;  /* 0xfffffffc00f08947 */ /* 0x004fea000383ffff */
[----:B------:R-:W-:Y:S05]  /*aa00*/  BRA `(.L_x_219) ;  /* 0xffffff90009c7947 */ /* 0x000fea000383ffff */
.L_x_66:
[----:B------:R-:W-:-:S07]  /*aa10*/  MOV R0, UR5 ;  /* 0x0000000500007c02 */ /* 0x000fce0008000f00 */
.L_x_220:
[----:B-1----:R1:W2:Y:S02]  /*aa20*/  SYNCS.PHASECHK.TRANS64.TRYWAIT P0, [R0+URZ], R3 ;  /* 0x00000003000075a7 */ /* 0x0022a400080011ff */
[----:B--2---:R-:W-:Y:S05]  /*aa30*/  @!P0 NANOSLEEP.SYNCS 0x989680 ;  /* 0x009896800000895d */ /* 0x004fea0003900000 */
[----:B------:R-:W2:Y:S02]  /*aa40*/  @!P0 SYNCS.PHASECHK.TRANS64 P0, [R0+URZ], R3 ;  /* 0x00000003000085a7 */ /* 0x000ea400080010ff */
[----:B--2---:R-:W-:Y:S05]  /*aa50*/  @!P0 BRA `(.L_x_220) ;  /* 0xfffffffc00f08947 */ /* 0x004fea000383ffff */
[----:B------:R-:W-:Y:S05]  /*aa60*/  BRA `(.L_x_221) ;  /* 0xffffff9000a87947 */ /* 0x000fea000383ffff */
.L_x_67:
[----:B------:R-:W-:-:S07]  /*aa70*/  MOV R0, UR5 ;  /* 0x0000000500007c02 */ /* 0x000fce0008000f00 */
.L_x_222:
[----:B-1----:R1:W2:Y:S02]  /*aa80*/  SYNCS.PHASECHK.TRANS64.TRYWAIT P0, [R0+URZ], R3 ;  /* 0x00000003000075a7 */ /* 0x0022a400080011ff */
[----:B--2---:R-:W-:Y:S05]  /*aa90*/  @!P0 NANOSLEEP.SYNCS 0x989680 ;  /* 0x009896800000895d */ /* 0x004fea0003900000 */
[----:B------:R-:W2:Y:S02]  /*aaa0*/  @!P0 SYNCS.PHASECHK.TRANS64 P0, [R0+URZ], R3 ;  /* 0x00000003000085a7 */ /* 0x000ea400080010ff */
[----:B--2---:R-:W-:Y:S05]  /*aab0*/  @!P0 BRA `(.L_x_222) ;  /* 0xfffffffc00f08947 */ /* 0x004fea000383ffff */
[----:B------:R-:W-:Y:S05]  /*aac0*/  BRA `(.L_x_223) ;  /* 0xffffff9000b47947 */ /* 0x000fea000383ffff */
.L_x_68:
[----:B------:R-:W-:-:S07]  /*aad0*/  MOV R0, UR5 ;  /* 0x0000000500007c02 */ /* 0x000fce0008000f00 */
.L_x_224:
[----:B-1----:R1:W2:Y:S02]  /*aae0*/  SYNCS.PHASECHK.TRANS64.TRYWAIT P0, [R0+URZ], R3 ;  /* 0x00000003000075a7 */ /* 0x0022a400080011ff */
[----:B--2---:R-:W-:Y:S05]  /*aaf0*/  @!P0 NANOSLEEP.SYNCS 0x989680 ;  /* 0x009896800000895d */ /* 0x004fea0003900000 */
[----:B------:R-:W2:Y:S02]  /*ab00*/  @!P0 SYNCS.PHASECHK.TRANS64 P0, [R0+URZ], R3 ;  /* 0x00000003000085a7 */ /* 0x000ea400080010ff */
[----:B--2---:R-:W-:Y:S05]  /*ab10*/  @!P0 BRA `(.L_x_224) ;  /* 0xfffffffc00f08947 */ /* 0x004fea000383ffff */
[----:B------:R-:W-:Y:S05]  /*ab20*/  BRA `(.L_x_225) ;  /* 0xffffff9000c07947 */ /* 0x000fea000383ffff */
.L_x_69:
[----:B------:R-:W-:-:S07]  /*ab30*/  MOV R0, UR5 ;  /* 0x0000000500007c02 */ /* 0x000fce0008000f00 */
.L_x_226:
[----:B-1----:R1:W2:Y:S02]  /*ab40*/  SYNCS.PHASECHK.TRANS64.TRYWAIT P0, [R0+URZ], R3 ;  /* 0x00000003000075a7 */ /* 0x0022a400080011ff */
[----:B--2---:R-:W-:Y:S05]  /*ab50*/  @!P0 NANOSLEEP.SYNCS 0x989680 ;  /* 0x009896800000895d */ /* 0x004fea0003900000 */
[----:B------:R-:W2:Y:S02]  /*ab60*/  @!P0 SYNCS.PHASECHK.TRANS64 P0, [R0+URZ], R3 ;  /* 0x00000003000085a7 */ /* 0x000ea400080010ff */
[----:B--2---:R-:W-:Y:S05]  /*ab70*/  @!P0 BRA `(.L_x_226) ;  /* 0xfffffffc00f08947 */ /* 0x004fea000383ffff */
[----:B------:R-:W-:Y:S05]  /*ab80*/  BRA `(.L_x_227) ;  /* 0xffffff9000cc7947 */ /* 0x000fea000383ffff */
.L_x_70:
[----:B------:R-:W-:-:S07]  /*ab90*/  MOV R0, UR5 ;  /* 0x0000000500007c02 */ /* 0x000fce0008000f00 */
.L_x_228:
[----:B-1----:R1:W2:Y:S02]  /*aba0*/  SYNCS.PHASECHK.TRANS64.TRYWAIT P0, [R0+URZ], R3 ;  /* 0x00000003000075a7 */ /* 0x0022a400080011ff */
[----:B--2---:R-:W-:Y:S05]  /*abb0*/  @!P0 NANOSLEEP.SYNCS 0x989680 ;  /* 0x009896800000895d */ /* 0x004fea0003900000 */
[----:B------:R-:W2:Y:S02]  /*abc0*/  @!P0 SYNCS.PHASECHK.TRANS64 P0, [R0+URZ], R3 ;  /* 0x00000003000085a7 */ /* 0x000ea400080010ff */
[----:B--2---:R-:W-:Y:S05]  /*abd0*/  @!P0 BRA `(.L_x_228) ;  /* 0xfffffffc00f08947 */ /* 0x004fea000383ffff */
[----:B------:R-:W-:Y:S05]  /*abe0*/  BRA `(.L_x_229) ;  /* 0xffffff9000d87947 */ /* 0x000fea000383ffff */
.L_x_71:
[----:B------:R-:W-:-:S07]  /*abf0*/  MOV R0, UR5 ;  /* 0x0000000500007c02 */ /* 0x000fce0008000f00 */
.L_x_230:
[----:B-1----:R1:W2:Y:S02]  /*ac00*/  SYNCS.PHASECHK.TRANS64.TRYWAIT P0, [R0+URZ], R3 ;  /* 0x00000003000075a7 */ /* 0x0022a400080011ff */
[----:B--2---:R-:W-:Y:S05]  /*ac10*/  @!P0 NANOSLEEP.SYNCS 0x989680 ;  /* 0x009896800000895d */ /* 0x004fea0003900000 */
[----:B------:R-:W2:Y:S02]  /*ac20*/  @!P0 SYNCS.PHASECHK.TRANS64 P0, [R0+URZ], R3 ;  /* 0x00000003000085a7 */ /* 0x000ea400080010ff */
[----:B--2---:R-:W-:Y:S05]  /*ac30*/  @!P0 BRA `(.L_x_230) ;  /* 0xfffffffc00f08947 */ /* 0x004fea000383ffff */
[----:B------:R-:W-:Y:S05]  /*ac40*/  BRA `(.L_x_231) ;  /* 0xffffff9000e47947 */ /* 0x000fea000383ffff */
.L_x_72:
[----:B------:R-:W-:-:S07]  /*ac50*/  MOV R0, UR5 ;  /* 0x0000000500007c02 */ /* 0x000fce0008000f00 */
.L_x_232:
[----:B-1----:R1:W2:Y:S02]  /*ac60*/  SYNCS.PHASECHK.TRANS64.TRYWAIT P0, [R0+URZ], R3 ;  /* 0x00000003000075a7 */ /* 0x0022a400080011ff */
[----:B--2---:R-:W-:Y:S05]  /*ac70*/  @!P0 NANOSLEEP.SYNCS 0x989680 ;  /* 0x009896800000895d */ /* 0x004fea0003900000 */
[----:B------:R-:W2:Y:S02]  /*ac80*/  @!P0 SYNCS.PHASECHK.TRANS64 P0, [R0+URZ], R3 ;  /* 0x00000003000085a7 */ /* 0x000ea400080010ff */
[----:B--2---:R-:W-:Y:S05]  /*ac90*/  @!P0 BRA `(.L_x_232) ;  /* 0xfffffffc00f08947 */ /* 0x004fea000383ffff */
[----:B------:R-:W-:Y:S05]  /*aca0*/  BRA `(.L_x_233) ;  /* 0xffffff9000f07947 */ /* 0x000fea000383ffff */
.L_x_73:
[----:B------:R-:W-:-:S07]  /*acb0*/  MOV R0, UR5 ;  /* 0x0000000500007c02 */ /* 0x000fce0008000f00 */
.L_x_234:
[----:B-1----:R1:W2:Y:S02]  /*acc0*/  SYNCS.PHASECHK.TRANS64.TRYWAIT P0, [R0+URZ], R3 ;  /* 0x00000003000075a7 */ /* 0x0022a400080011ff */
[----:B--2---:R-:W-:Y:S05]  /*acd0*/  @!P0 NANOSLEEP.SYNCS 0x989680 ;  /* 0x009896800000895d */ /* 0x004fea0003900000 */
[----:B------:R-:W2:Y:S02]  /*ace0*/  @!P0 SYNCS.PHASECHK.TRANS64 P0, [R0+URZ], R3 ;  /* 0x00000003000085a7 */ /* 0x000ea400080010ff */
[----:B--2---:R-:W-:Y:S05]  /*acf0*/  @!P0 BRA `(.L_x_234) ;  /* 0xfffffffc00f08947 */ /* 0x004fea000383ffff */
[----:B------:R-:W-:Y:S05]  /*ad00*/  BRA `(.L_x_235) ;  /* 0xffffff9000fc7947 */ /* 0x000fea000383ffff */
.L_x_74:
[----:B------:R-:W-:-:S07]  /*ad10*/  MOV R0, UR5 ;  /* 0x0000000500007c02 */ /* 0x000fce0008000f00 */
.L_x_236:
[----:B-1----:R1:W2:Y:S02]  /*ad20*/  SYNCS.PHASECHK.TRANS64.TRYWAIT P0, [R0+URZ], R3 ;  /* 0x00000003000075a7 */ /* 0x0022a400080011ff */
[----:B--2---:R-:W-:Y:S05]  /*ad30*/  @!P0 NANOSLEEP.SYNCS 0x989680 ;  /* 0x009896800000895d */ /* 0x004fea0003900000 */
[----:B------:R-:W2:Y:S02]  /*ad40*/  @!P0 SYNCS.PHASECHK.TRANS64 P0, [R0+URZ], R3 ;  /* 0x00000003000085a7 */ /* 0x000ea400080010ff */
[----:B--2---:R-:W-:Y:S05]  /*ad50*/  @!P0 BRA `(.L_x_236) ;  /* 0xfffffffc00f08947 */ /* 0x004fea000383ffff */
[----:B------:R-:W-:Y:S05]  /*ad60*/  BRA `(.L_x_237) ;  /* 0xffffff9400087947 */ /* 0x000fea000383ffff */
.L_x_75:
[----:B------:R-:W-:-:S07]  /*ad70*/  MOV R0, UR5 ;  /* 0x0000000500007c02 */ /* 0x000fce0008000f00 */
.L_x_238:
[----:B-1----:R1:W2:Y:S02]  /*ad80*/  SYNCS.PHASECHK.TRANS64.TRYWAIT P0, [R0+URZ], R3 ;  /* 0x00000003000075a7 */ /* 0x0022a400080011ff */
[----:B--2---:R-:W-:Y:S05]  /*ad90*/  @!P0 NANOSLEEP.SYNCS 0x989680 ;  /* 0x009896800000895d */ /* 0x004fea0003900000 */
[----:B------:R-:W2:Y:S02]  /*ada0*/  @!P0 SYNCS.PHASECHK.TRANS64 P0, [R0+URZ], R3 ;  /* 0x00000003000085a7 */ /* 0x000ea400080010ff */
[----:B--2---:R-:W-:Y:S05]  /*adb0*/  @!P0 BRA `(.L_x_238) ;  /* 0xfffffffc00f08947 */ /* 0x004fea000383ffff */
[----:B------:R-:W-:Y:S05]  /*adc0*/  BRA `(.L_x_239) ;  /* 0xffffff9400147947 */ /* 0x000fea000383ffff */
.L_x_76:
[----:B------:R-:W-:-:S07]  /*add0*/  MOV R0, UR5 ;  /* 0x0000000500007c02 */ /* 0x000fce0008000f00 */
.L_x_240:
[----:B-1----:R1:W2:Y:S02]  /*ade0*/  SYNCS.PHASECHK.TRANS64.TRYWAIT P0, [R0+URZ], R3 ;  /* 0x00000003000075a7 */ /* 0x0022a400080011ff */
[----:B--2---:R-:W-:Y:S05]  /*adf0*/  @!P0 NANOSLEEP.SYNCS 0x989680 ;  /* 0x009896800000895d */ /* 0x004fea0003900000 */
[----:B------:R-:W2:Y:S02]  /*ae00*/  @!P0 SYNCS.PHASECHK.TRANS64 P0, [R0+URZ], R3 ;  /* 0x00000003000085a7 */ /* 0x000ea400080010ff */
[----:B--2---:R-:W-:Y:S05]  /*ae10*/  @!P0 BRA `(.L_x_240) ;  /* 0xfffffffc00f08947 */ /* 0x004fea000383ffff */
[----:B------:R-:W-:Y:S05]  /*ae20*/  BRA `(.L_x_241) ;  /* 0xffffff9400207947 */ /* 0x000fea000383ffff */
.L_x_77:
[----:B------:R-:W-:-:S07]  /*ae30*/  MOV R0, UR5 ;  /* 0x0000000500007c02 */ /* 0x000fce0008000f00 */
.L_x_242:
[----:B-1----:R1:W2:Y:S02]  /*ae40*/  SYNCS.PHASECHK.TRANS64.TRYWAIT P0, [R0+URZ], R3 ;  /* 0x00000003000075a7 */ /* 0x0022a400080011ff */
[----:B--2---:R-:W-:Y:S05]  /*ae50*/  @!P0 NANOSLEEP.SYNCS 0x989680 ;  /* 0x009896800000895d */ /* 0x004fea0003900000 */
[----:B------:R-:W2:Y:S02]  /*ae60*/  @!P0 SYNCS.PHASECHK.TRANS64 P0, [R0+URZ], R3 ;  /* 0x00000003000085a7 */ /* 0x000ea400080010ff */
[----:B--2---:R-:W-:Y:S05]  /*ae70*/  @!P0 BRA `(.L_x_242) ;  /* 0xfffffffc00f08947 */ /* 0x004fea000383ffff */
[----:B------:R-:W-:Y:S05]  /*ae80*/  BRA `(.L_x_243) ;  /* 0xffffff94002c7947 */ /* 0x000fea000383ffff */
.L_x_78:
[----:B------:R-:W-:-:S07]  /*ae90*/  MOV R0, UR5 ;  /* 0x0000000500007c02 */ /* 0x000fce0008000f00 */
.L_x_244:
[----:B-1----:R1:W2:Y:S02]  /*aea0*/  SYNCS.PHASECHK.TRANS64.TRYWAIT P0, [R0+URZ], R3 ;  /* 0x00000003000075a7 */ /* 0x0022a400080011ff */
[----:B--2---:R-:W-:Y:S05]  /*aeb0*/  @!P0 NANOSLEEP.SYNCS 0x989680 ;  /* 0x009896800000895d */ /* 0x004fea0003900000 */
[----:B------:R-:W2:Y:S02]  /*aec0*/  @!P0 SYNCS.PHASECHK.TRANS64 P0, [R0+URZ], R3 ;  /* 0x00000003000085a7 */ /* 0x000ea400080010ff */
[----:B--2---:R-:W-:Y:S05]  /*aed0*/  @!P0 BRA `(.L_x_244) ;  /* 0xfffffffc00f08947 */ /* 0x004fea000383ffff */
[----:B------:R-:W-:Y:S05]  /*aee0*/  BRA `(.L_x_245) ;  /* 0xffffff9400387947 */ /* 0x000fea000383ffff */
.L_x_79:
[----:B------:R-:W-:-:S07]  /*aef0*/  MOV R0, UR5 ;  /* 0x0000000500007c02 */ /* 0x000fce0008000f00 */
.L_x_246:
[----:B-1----:R1:W2:Y:S02]  /*af00*/  SYNCS.PHASECHK.TRANS64.TRYWAIT P0, [R0+URZ], R3 ;  /* 0x00000003000075a7 */ /* 0x0022a400080011ff */
[----:B--2---:R-:W-:Y:S05]  /*af10*/  @!P0 NANOSLEEP.SYNCS 0x989680 ;  /* 0x009896800000895d */ /* 0x004fea0003900000 */
[----:B------:R-:W2:Y:S02]  /*af20*/  @!P0 SYNCS.PHASECHK.TRANS64 P0, [R0+URZ], R3 ;  /* 0x00000003000085a7 */ /* 0x000ea400080010ff */
[----:B--2---:R-:W-:Y:S05]  /*af30*/  @!P0 BRA `(.L_x_246) ;  /* 0xfffffffc00f08947 */ /* 0x004fea000383ffff */
[----:B------:R-:W-:Y:S05]  /*af40*/  BRA `(.L_x_247) ;  /* 0xffffff9400447947 */ /* 0x000fea000383ffff */
.L_x_80:
[----:B------:R-:W-:-:S07]  /*af50*/  MOV R0, UR5 ;  /* 0x0000000500007c02 */ /* 0x000fce0008000f00 */
.L_x_248:
[----:B-1----:R1:W2:Y:S02]  /*af60*/  SYNCS.PHASECHK.TRANS64.TRYWAIT P0, [R0+URZ], R3 ;  /* 0x00000003000075a7 */ /* 0x0022a400080011ff */
[----:B--2---:R-:W-:Y:S05]  /*af70*/  @!P0 NANOSLEEP.SYNCS 0x989680 ;  /* 0x009896800000895d */ /* 0x004fea0003900000 */
[----:B------:R-:W2:Y:S02]  /*af80*/  @!P0 SYNCS.PHASECHK.TRANS64 P0, [R0+URZ], R3 ;  /* 0x00000003000085a7 */ /* 0x000ea400080010ff */
[----:B--2---:R-:W-:Y:S05]  /*af90*/  @!P0 BRA `(.L_x_248) ;  /* 0xfffffffc00f08947 */ /* 0x004fea000383ffff */
[----:B------:R-:W-:Y:S05]  /*afa0*/  BRA `(.L_x_249) ;  /* 0xffffff9400507947 */ /* 0x000fea000383ffff */
.L_x_81:
[----:B------:R-:W-:-:S07]  /*afb0*/  MOV R0, UR5 ;  /* 0x0000000500007c02 */ /* 0x000fce0008000f00 */
.L_x_250:
[----:B-1----:R1:W2:Y:S02]  /*afc0*/  SYNCS.PHASECHK.TRANS64.TRYWAIT P0, [R0+URZ], R3 ;  /* 0x00000003000075a7 */ /* 0x0022a400080011ff */
[----:B--2---:R-:W-:Y:S05]  /*afd0*/  @!P0 NANOSLEEP.SYNCS 0x989680 ;  /* 0x009896800000895d */ /* 0x004fea0003900000 */
[----:B------:R-:W2:Y:S02]  /*afe0*/  @!P0 SYNCS.PHASECHK.TRANS64 P0, [R0+URZ], R3 ;  /* 0x00000003000085a7 */ /* 0x000ea400080010ff */
[----:B--2---:R-:W-:Y:S05]  /*aff0*/  @!P0 BRA `(.L_x_250) ;  /* 0xfffffffc00f08947 */ /* 0x004fea000383ffff */
[----:B------:R-:W-:Y:S05]  /*b000*/  BRA `(.L_x_251) ;  /* 0xffffff94005c7947 */ /* 0x000fea000383ffff */
.L_x_82:
[----:B------:R-:W-:-:S07]  /*b010*/  MOV R0, UR5 ;  /* 0x0000000500007c02 */ /* 0x000fce0008000f00 */
.L_x_252:
[----:B-1----:R1:W2:Y:S02]  /*b020*/  SYNCS.PHASECHK.TRANS64.TRYWAIT P0, [R0+URZ], R3 ;  /* 0x00000003000075a7 */ /* 0x0022a400080011ff */
[----:B--2---:R-:W-:Y:S05]  /*b030*/  @!P0 NANOSLEEP.SYNCS 0x989680 ;  /* 0x009896800000895d */ /* 0x004fea0003900000 */
[----:B------:R-:W2:Y:S02]  /*b040*/  @!P0 SYNCS.PHASECHK.TRANS64 P0, [R0+URZ], R3 ;  /* 0x00000003000085a7 */ /* 0x000ea400080010ff */
[----:B--2---:R-:W-:Y:S05]  /*b050*/  @!P0 BRA `(.L_x_252) ;  /* 0xfffffffc00f08947 */ /* 0x004fea000383ffff */
[----:B------:R-:W-:Y:S05]  /*b060*/  BRA `(.L_x_253) ;  /* 0xffffff9400687947 */ /* 0x000fea000383ffff */
.L_x_83:
[----:B------:R-:W-:-:S07]  /*b070*/  MOV R0, UR5 ;  /* 0x0000000500007c02 */ /* 0x000fce0008000f00 */
.L_x_254:
[----:B-1----:R1:W2:Y:S02]  /*b080*/  SYNCS.PHASECHK.TRANS64.TRYWAIT P0, [R0+URZ], R3 ;  /* 0x00000003000075a7 */ /* 0x0022a400080011ff */
[----:B--2---:R-:W-:Y:S05]  /*b090*/  @!P0 NANOSLEEP.SYNCS 0x989680 ;  /* 0x009896800000895d */ /* 0x004fea0003900000 */
[----:B------:R-:W2:Y:S02]  /*b0a0*/  @!P0 SYNCS.PHASECHK.TRANS64 P0, [R0+URZ], R3 ;  /* 0x00000003000085a7 */ /* 0x000ea400080010ff */
[----:B--2---:R-:W-:Y:S05]  /*b0b0*/  @!P0 BRA `(.L_x_254) ;  /* 0xfffffffc00f08947 */ /* 0x004fea000383ffff */
[----:B------:R-:W-:Y:S05]  /*b0c0*/  BRA `(.L_x_255) ;  /* 0xffffff9400747947 */ /* 0x000fea000383ffff */
.L_x_84:
[----:B------:R-:W-:-:S07]  /*b0d0*/  MOV R0, UR5 ;  /* 0x0000000500007c02 */ /* 0x000fce0008000f00 */
.L_x_256:
[----:B-1----:R1:W2:Y:S02]  /*b0e0*/  SYNCS.PHASECHK.TRANS64.TRYWAIT P0, [R0+URZ], R3 ;  /* 0x00000003000075a7 */ /* 0x0022a400080011ff */
[----:B--2---:R-:W-:Y:S05]  /*b0f0*/  @!P0 NANOSLEEP.SYNCS 0x989680 ;  /* 0x009896800000895d */ /* 0x004fea0003900000 */
[----:B------:R-:W2:Y:S02]  /*b100*/  @!P0 SYNCS.PHASECHK.TRANS64 P0, [R0+URZ], R3 ;  /* 0x00000003000085a7 */ /* 0x000ea400080010ff */
[----:B--2---:R-:W-:Y:S05]  /*b110*/  @!P0 BRA `(.L_x_256) ;  /* 0xfffffffc00f08947 */ /* 0x004fea000383ffff */
[----:B------:R-:W-:Y:S05]  /*b120*/  BRA `(.L_x_257) ;  /* 0xffffff9400807947 */ /* 0x000fea000383ffff */
.L_x_85:
[----:B------:R-:W-:-:S07]  /*b130*/  MOV R0, UR5 ;  /* 0x0000000500007c02 */ /* 0x000fce0008000f00 */
.L_x_258:
[----:B-1----:R1:W2:Y:S02]  /*b140*/  SYNCS.PHASECHK.TRANS64.TRYWAIT P0, [R0+URZ], R3 ;  /* 0x00000003000075a7 */ /* 0x0022a400080011ff */
[----:B--2---:R-:W-:Y:S05]  /*b150*/  @!P0 NANOSLEEP.SYNCS 0x989680 ;  /* 0x009896800000895d */ /* 0x004fea0003900000 */
[----:B------:R-:W2:Y:S02]  /*b160*/  @!P0 SYNCS.PHASECHK.TRANS64 P0, [R0+URZ], R3 ;  /* 0x00000003000085a7 */ /* 0x000ea400080010ff */
[----:B--2---:R-:W-:Y:S05]  /*b170*/  @!P0 BRA `(.L_x_258) ;  /* 0xfffffffc00f08947 */ /* 0x004fea000383ffff */
[----:B------:R-:W-:Y:S05]  /*b180*/  BRA `(.L_x_259) ;  /* 0xffffff94008c7947 */ /* 0x000fea000383ffff */
.L_x_86:
[----:B------:R-:W-:-:S07]  /*b190*/  MOV R0, UR5 ;  /* 0x0000000500007c02 */ /* 0x000fce0008000f00 */
.L_x_260:
[----:B-1----:R1:W2:Y:S02]  /*b1a0*/  SYNCS.PHASECHK.TRANS64.TRYWAIT P0, [R0+URZ], R3 ;  /* 0x00000003000075a7 */ /* 0x0022a400080011ff */
[----:B--2---:R-:W-:Y:S05]  /*b1b0*/  @!P0 NANOSLEEP.SYNCS 0x989680 ;  /* 0x009896800000895d */ /* 0x004fea0003900000 */
[----:B------:R-:W2:Y:S02]  /*b1c0*/  @!P0 SYNCS.PHASECHK.TRANS64 P0, [R0+URZ], R3 ;  /* 0x00000003000085a7 */ /* 0x000ea400080010ff */
[----:B--2---:R-:W-:Y:S05]  /*b1d0*/  @!P0 BRA `(.L_x_260) ;  /* 0xfffffffc00f08947 */ /* 0x004fea000383ffff */
[----:B------:R-:W-:Y:S05]  /*b1e0*/  BRA `(.L_x_261) ;  /* 0xffffff9400987947 */ /* 0x000fea000383ffff */
.L_x_87:
[----:B------:R-:W-:-:S07]  /*b1f0*/  MOV R0, UR5 ;  /* 0x0000000500007c02 */ /* 0x000fce0008000f00 */
.L_x_262:
[----:B-1----:R1:W2:Y:S02]  /*b200*/  SYNCS.PHASECHK.TRANS64.TRYWAIT P0, [R0+URZ], R3 ;  /* 0x00000003000075a7 */ /* 0x0022a400080011ff */
[----:B--2---:R-:W-:Y:S05]  /*b210*/  @!P0 NANOSLEEP.SYNCS 0x989680 ;  /* 0x009896800000895d */ /* 0x004fea0003900000 */
[----:B------:R-:W2:Y:S02]  /*b220*/  @!P0 SYNCS.PHASECHK.TRANS64 P0, [R0+URZ], R3 ;  /* 0x00000003000085a7 */ /* 0x000ea400080010ff */
[----:B--2---:R-:W-:Y:S05]  /*b230*/  @!P0 BRA `(.L_x_262) ;  /* 0xfffffffc00f08947 */ /* 0x004fea000383ffff */
[----:B------:R-:W-:Y:S05]  /*b240*/  BRA `(.L_x_263) ;  /* 0xffffff9400a47947 */ /* 0x000fea000383ffff */
.L_x_88:
[----:B------:R-:W-:-:S07]  /*b250*/  MOV R0, UR5 ;  /* 0x0000000500007c02 */ /* 0x000fce0008000f00 */
.L_x_264:
[----:B-1----:R1:W2:Y:S02]  /*b260*/  SYNCS.PHASECHK.TRANS64.TRYWAIT P0, [R0+URZ], R3 ;  /* 0x00000003000075a7 */ /* 0x0022a400080011ff */
[----:B--2---:R-:W-:Y:S05]  /*b270*/  @!P0 NANOSLEEP.SYNCS 0x989680 ;  /* 0x009896800000895d */ /* 0x004fea0003900000 */
[----:B------:R-:W2:Y:S02]  /*b280*/  @!P0 SYNCS.PHASECHK.TRANS64 P0, [R0+URZ], R3 ;  /* 0x00000003000085a7 */ /* 0x000ea400080010ff */
[----:B--2---:R-:W-:Y:S05]  /*b290*/  @!P0 BRA `(.L_x_264) ;  /* 0xfffffffc00f08947 */ /* 0x004fea000383ffff */
[----:B------:R-:W-:Y:S05]  /*b2a0*/  BRA `(.L_x_265) ;  /* 0xffffff9400b07947 */ /* 0x000fea000383ffff */
.L_x_89:
[----:B------:R-:W-:-:S07]  /*b2b0*/  MOV R0, UR5 ;  /* 0x0000000500007c02 */ /* 0x000fce0008000f00 */
.L_x_266:
[----:B-1----:R1:W2:Y:S02]  /*b2c0*/  SYNCS.PHASECHK.TRANS64.TRYWAIT P0, [R0+URZ], R3 ;  /* 0x00000003000075a7 */ /* 0x0022a400080011ff */
[----:B--2---:R-:W-:Y:S05]  /*b2d0*/  @!P0 NANOSLEEP.SYNCS 0x989680 ;  /* 0x009896800000895d */ /* 0x004fea0003900000 */
[----:B------:R-:W2:Y:S02]  /*b2e0*/  @!P0 SYNCS.PHASECHK.TRANS64 P0, [R0+URZ], R3 ;  /* 0x00000003000085a7 */ /* 0x000ea400080010ff */
[----:B--2---:R-:W-:Y:S05]  /*b2f0*/  @!P0 BRA `(.L_x_266) ;  /* 0xfffffffc00f08947 */ /* 0x004fea000383ffff */
[----:B------:R-:W-:Y:S05]  /*b300*/  BRA `(.L_x_267) ;  /* 0xffffff9400bc7947 */ /* 0x000fea000383ffff */
.L_x_90:
[----:B------:R-:W-:-:S07]  /*b310*/  MOV R0, UR5 ;  /* 0x0000000500007c02 */ /* 0x000fce0008000f00 */
.L_x_268:
[----:B-1----:R1:W2:Y:S02]  /*b320*/  SYNCS.PHASECHK.TRANS64.TRYWAIT P0, [R0+URZ], R3 ;  /* 0x00000003000075a7 */ /* 0x0022a400080011ff */
[----:B--2---:R-:W-:Y:S05]  /*b330*/  @!P0 NANOSLEEP.SYNCS 0x989680 ;  /* 0x009896800000895d */ /* 0x004fea0003900000 */
[----:B------:R-:W2:Y:S02]  /*b340*/  @!P0 SYNCS.PHASECHK.TRANS64 P0, [R0+URZ], R3 ;  /* 0x00000003000085a7 */ /* 0x000ea400080010ff */
[----:B--2---:R-:W-:Y:S05]  /*b350*/  @!P0 BRA `(.L_x_268) ;  /* 0xfffffffc00f08947 */ /* 0x004fea000383ffff */
[----:B------:R-:W-:Y:S05]  /*b360*/  BRA `(.L_x_269) ;  /* 0xffffff9400c87947 */ /* 0x000fea000383ffff */
.L_x_91:
[----:B------:R-:W-:-:S07]  /*b370*/  MOV R0, UR5 ;  /* 0x0000000500007c02 */ /* 0x000fce0008000f00 */
.L_x_270:
[----:B-1----:R1:W2:Y:S02]  /*b380*/  SYNCS.PHASECHK.TRANS64.TRYWAIT P0, [R0+URZ], R3 ;  /* 0x00000003000075a7 */ /* 0x0022a400080011ff */
[----:B--2---:R-:W-:Y:S05]  /*b390*/  @!P0 NANOSLEEP.SYNCS 0x989680 ;  /* 0x009896800000895d */ /* 0x004fea0003900000 */
[----:B------:R-:W2:Y:S02]  /*b3a0*/  @!P0 SYNCS.PHASECHK.TRANS64 P0, [R0+URZ], R3 ;  /* 0x00000003000085a7 */ /* 0x000ea400080010ff */
[----:B--2---:R-:W-:Y:S05]  /*b3b0*/  @!P0 BRA `(.L_x_270) ;  /* 0xfffffffc00f08947 */ /* 0x004fea000383ffff */
[----:B------:R-:W-:Y:S05]  /*b3c0*/  BRA `(.L_x_271) ;  /* 0xffffff9400d47947 */ /* 0x000fea000383ffff */
.L_x_92:
[----:B------:R-:W-:-:S07]  /*b3d0*/  MOV R0, UR5 ;  /* 0x0000000500007c02 */ /* 0x000fce0008000f00 */
.L_x_272:
[----:B-1----:R1:W2:Y:S02]  /*b3e0*/  SYNCS.PHASECHK.TRANS64.TRYWAIT P0, [R0+URZ], R3 ;  /* 0x00000003000075a7 */ /* 0x0022a400080011ff */
[----:B--2---:R-:W-:Y:S05]  /*b3f0*/  @!P0 NANOSLEEP.SYNCS 0x989680 ;  /* 0x009896800000895d */ /* 0x004fea0003900000 */
[----:B------:R-:W2:Y:S02]  /*b400*/  @!P0 SYNCS.PHASECHK.TRANS64 P0, [R0+URZ], R3 ;  /* 0x00000003000085a7 */ /* 0x000ea400080010ff */
[----:B--2---:R-:W-:Y:S05]  /*b410*/  @!P0 BRA `(.L_x_272) ;  /* 0xfffffffc00f08947 */ /* 0x004fea000383ffff */
[----:B------:R-:W-:Y:S05]  /*b420*/  BRA `(.L_x_273) ;  /* 0xffffff9400e07947 */ /* 0x000fea000383ffff */
.L_x_93:
[----:B------:R-:W-:-:S07]  /*b430*/  MOV R0, UR5 ;  /* 0x0000000500007c02 */ /* 0x000fce0008000f00 */
.L_x_274:
[----:B-1----:R1:W2:Y:S02]  /*b440*/  SYNCS.PHASECHK.TRANS64.TRYWAIT P0, [R0+URZ], R3 ;  /* 0x00000003000075a7 */ /* 0x0022a400080011ff */
[----:B--2---:R-:W-:Y:S05]  /*b450*/  @!P0 NANOSLEEP.SYNCS 0x989680 ;  /* 0x009896800000895d */ /* 0x004fea0003900000 */
[----:B------:R-:W2:Y:S02]  /*b460*/  @!P0 SYNCS.PHASECHK.TRANS64 P0, [R0+URZ], R3 ;  /* 0x00000003000085a7 */ /* 0x000ea400080010ff */
[----:B--2---:R-:W-:Y:S05]  /*b470*/  @!P0 BRA `(.L_x_274) ;  /* 0xfffffffc00f08947 */ /* 0x004fea000383ffff */
[----:B------:R-:W-:Y:S05]  /*b480*/  BRA `(.L_x_275) ;  /* 0xffffff9400ec7947 */ /* 0x000fea000383ffff */
.L_x_94:
[----:B------:R-:W-:-:S07]  /*b490*/  MOV R0, UR5 ;  /* 0x0000000500007c02 */ /* 0x000fce0008000f00 */
.L_x_276:
[----:B-1----:R1:W2:Y:S02]  /*b4a0*/  SYNCS.PHASECHK.TRANS64.TRYWAIT P0, [R0+URZ], R3 ;  /* 0x00000003000075a7 */ /* 0x0022a400080011ff */
[----:B--2---:R-:W-:Y:S05]  /*b4b0*/  @!P0 NANOSLEEP.SYNCS 0x989680 ;  /* 0x009896800000895d */ /* 0x004fea0003900000 */
[----:B------:R-:W2:Y:S02]  /*b4c0*/  @!P0 SYNCS.PHASECHK.TRANS64 P0, [R0+URZ], R3 ;  /* 0x00000003000085a7 */ /* 0x000ea400080010ff */
[----:B--2---:R-:W-:Y:S05]  /*b4d0*/  @!P0 BRA `(.L_x_276) ;  /* 0xfffffffc00f08947 */ /* 0x004fea000383ffff */
[----:B------:R-:W-:Y:S05]  /*b4e0*/  BRA `(.L_x_277) ;  /* 0xffffff9400f87947 */ /* 0x000fea000383ffff */
.L_x_97:
[----:B--2---:R2:W3:Y:S02]  /*b4f0*/  SYNCS.PHASECHK.TRANS64.TRYWAIT P0, [R2+URZ+0x3d0], R5 ;  /* 0x0003d005020075a7 */ /* 0x0044e400080011ff */
[----:B---3--:R-:W-:Y:S05]  /*b500*/  @!P0 NANOSLEEP.SYNCS 0x989680 ;  /* 0x009896800000895d */ /* 0x008fea0003900000 */
[----:B------:R-:W3:Y:S02]  /*b510*/  @!P0 SYNCS.PHASECHK.TRANS64 P0, [R2+URZ+0x3d0], R5 ;  /* 0x0003d005020085a7 */ /* 0x000ee400080010ff */
[----:B---3--:R-:W-:Y:S05]  /*b520*/  @!P0 BRA `(.L_x_97) ;  /* 0xfffffffc00f08947 */ /* 0x008fea000383ffff */
[----:B------:R-:W-:Y:S05]  /*b530*/  BRA `(.L_x_278) ;  /* 0xffffff9800547947 */ /* 0x000fea000383ffff */
.L_x_98:
[----:B------:R-:W-:-:S07]  /*b540*/  MOV R2, UR4 ;  /* 0x0000000400027c02 */ /* 0x000fce0008000f00 */
.L_x_279:
[----:B--2---:R2:W3:Y:S02]  /*b550*/  SYNCS.PHASECHK.TRANS64.TRYWAIT P0, [R2+URZ+0x380], R5 ;  /* 0x00038005020075a7 */ /* 0x0044e400080011ff */
[----:B---3--:R-:W-:Y:S05]  /*b560*/  @!P0 NANOSLEEP.SYNCS 0x989680 ;  /* 0x009896800000895d */ /* 0x008fea0003900000 */
[----:B------:R-:W3:Y:S02]  /*b570*/  @!P0 SYNCS.PHASECHK.TRANS64 P0, [R2+URZ+0x380], R5 ;  /* 0x00038005020085a7 */ /* 0x000ee400080010ff */
[----:B---3--:R-:W-:Y:S05]  /*b580*/  @!P0 BRA `(.L_x_279) ;  /* 0xfffffffc00f08947 */ /* 0x008fea000383ffff */
[----:B------:R-:W-:Y:S05]  /*b590*/  BRA `(.L_x_280) ;  /* 0xffffff9800647947 */ /* 0x000fea000383ffff */
.L_x_99:
[----:B--2---:R2:W3:Y:S02]  /*b5a0*/  SYNCS.PHASECHK.TRANS64.TRYWAIT P1, [R2+URZ+0x370], R5 ;  /* 0x00037005020075a7 */ /* 0x0044e400080211ff */
[----:B---3--:R-:W-:Y:S05]  /*b5b0*/  @!P1 NANOSLEEP.SYNCS 0x989680 ;  /* 0x009896800000995d */ /* 0x008fea0003900000 */
[----:B------:R-:W3:Y:S02]  /*b5c0*/  @!P1 SYNCS.PHASECHK.TRANS64 P1, [R2+URZ+0x370], R5 ;  /* 0x00037005020095a7 */ /* 0x000ee400080210ff */
[----:B---3--:R-:W-:Y:S05]  /*b5d0*/  @!P1 BRA `(.L_x_99) ;  /* 0xfffffffc00f09947 */ /* 0x008fea000383ffff */
[----:B------:R-:W-:Y:S05]  /*b5e0*/  BRA `(.L_x_281) ;  /* 0xffffff9800947947 */ /* 0x000fea000383ffff */
.L_x_102:
[----:B------:R-:W-:-:S07]  /*b5f0*/  MOV R0, UR4 ;  /* 0x0000000400007c02 */ /* 0x000fce0008000f00 */
.L_x_282:
[----:B--2---:R2:W3:Y:S02]  /*b600*/  SYNCS.PHASECHK.TRANS64.TRYWAIT P0, [R0+URZ+0x380], R3 ;  /* 0x00038003000075a7 */ /* 0x0044e400080011ff */
[----:B---3--:R-:W-:Y:S05]  /*b610*/  @!P0 NANOSLEEP.SYNCS 0x989680 ;  /* 0x009896800000895d */ /* 0x008fea0003900000 */
[----:B------:R-:W3:Y:S02]  /*b620*/  @!P0 SYNCS.PHASECHK.TRANS64 P0, [R0+URZ+0x380], R3 ;  /* 0x00038003000085a7 */ /* 0x000ee400080010ff */
[----:B---3--:R-:W-:Y:S05]  /*b630*/  @!P0 BRA `(.L_x_282) ;  /* 0xfffffffc00f08947 */ /* 0x008fea000383ffff */
[----:B------:R-:W-:Y:S05]  /*b640*/  BRA `(.L_x_101) ;  /* 0xffffff9800e87947 */ /* 0x000fea000383ffff */
.L_x_111:
[----:B--2---:R-:W-:-:S04]  /*b650*/  MOV R0, UR5 ;  /* 0x0000000500007c02 */ /* 0x004fc80008000f00 */
[----:B------:R2:W3:Y:S03]  /*b660*/  SYNCS.PHASECHK.TRANS64.TRYWAIT P0, [R0+URZ+0x8], R7 ;  /* 0x00000807000075a7 */ /* 0x0004e600080011ff */
[----:B---3--:R-:W-:Y:S05]  /*b670*/  @!P0 NANOSLEEP.SYNCS 0x989680 ;  /* 0x009896800000895d */ /* 0x008fea0003900000 */
[----:B------:R-:W3:Y:S02]  /*b680*/  @!P0 SYNCS.PHASECHK.TRANS64 P0, [R0+URZ+0x8], R7 ;  /* 0x00000807000085a7 */ /* 0x000ee400080010ff */
[----:B---3--:R-:W-:Y:S05]  /*b690*/  @!P0 BRA `(.L_x_111) ;  /* 0xfffffffc00ec8947 */ /* 0x008fea000383ffff */
[----:B------:R-:W-:Y:S05]  /*b6a0*/  BRA `(.L_x_110) ;  /* 0xffffff9c009c7947 */ /* 0x000fea000383ffff */
.L_x_113:
[----:B------:R-:W-:Y:S01]  /*b6b0*/  BSSY B0, `(.L_x_283) ;  /* 0x0000006000007945 */ /* 0x000fe20003800000 */
[----:B------:R-:W-:-:S07]  /*b6c0*/  MOV R15, 0xffffffff ;  /* 0xffffffff000f7802 */ /* 0x000fce0000000f00 */
[----:B-12--5:R-:W-:Y:S05]  /*b6d0*/  WARPSYNC.COLLECTIVE R15, `(.L_x_284) ;  /* 0x000000000f0c7348 */ /* 0x026fea0003c00000 */
[----:B------:R-:W-:Y:S02]  /*b6e0*/  ELECT P6, UR79, PT ;  /* 0x00000000004f782f */ /* 0x000fe400038c0000 */
[----:B------:R-:W-:Y:S01]  /*b6f0*/  MOV R14, UR79 ;  /* 0x0000004f000e7c02 */ /* 0x000fe20008000f00 */
[----:B-12--5:R-:W-:Y:S10]  /*b700*/  ENDCOLLECTIVE ;  /* 0x000000000000791b */ /* 0x026ff40003800000 */
.L_x_284:
[----:B------:R-:W-:Y:S05]  /*b710*/  BSYNC B0 ;  /* 0x0000000000007941 */ /* 0x000fea0003800000 */
.L_x_283:
[----:B------:R-:W-:Y:S05]  /*b720*/  BRA `(.L_x_285) ;  /* 0xffffff9c00cc7947 */ /* 0x000fea000383ffff */
.L_x_115:
[----:B--2---:R-:W-:-:S04]  /*b730*/  MOV R0, UR5 ;  /* 0x0000000500007c02 */ /* 0x004fc80008000f00 */
[----:B------:R2:W3:Y:S03]  /*b740*/  SYNCS.PHASECHK.TRANS64.TRYWAIT P0, [R0+URZ+0x8], R5 ;  /* 0x00000805000075a7 */ /* 0x0004e600080011ff */
[----:B---3--:R-:W-:Y:S05]  /*b750*/  @!P0 NANOSLEEP.SYNCS 0x989680 ;  /* 0x009896800000895d */ /* 0x008fea0003900000 */
[----:B------:R-:W3:Y:S02]  /*b760*/  @!P0 SYNCS.PHASECHK.TRANS64 P0, [R0+URZ+0x8], R5 ;  /* 0x00000805000085a7 */ /* 0x000ee400080010ff */
[----:B---3--:R-:W-:Y:S05]  /*b770*/  @!P0 BRA `(.L_x_115) ;  /* 0xfffffffc00ec8947 */ /* 0x008fea000383ffff */
[----:B------:R-:W-:Y:S05]  /*b780*/  BRA `(.L_x_114) ;  /* 0xffffff9c00d07947 */ /* 0x000fea000383ffff */
.L_x_116:
[----:B-1----:R1:W2:Y:S02]  /*b790*/  SYNCS.PHASECHK.TRANS64.TRYWAIT P0, [R0+URZ+0x370], R5 ;  /* 0x00037005000075a7 */ /* 0x0022a400080011ff */
[----:B--2---:R-:W-:Y:S05]  /*b7a0*/  @!P0 NANOSLEEP.SYNCS 0x989680 ;  /* 0x009896800000895d */ /* 0x004fea0003900000 */
[----:B------:R-:W2:Y:S02]  /*b7b0*/  @!P0 SYNCS.PHASECHK.TRANS64 P0, [R0+URZ+0x370], R5 ;  /* 0x00037005000085a7 */ /* 0x000ea400080010ff */
[----:B--2---:R-:W-:Y:S05]  /*b7c0*/  @!P0 BRA `(.L_x_116) ;  /* 0xfffffffc00f08947 */ /* 0x004fea000383ffff */
[----:B------:R-:W-:Y:S05]  /*b7d0*/  BRA `(.L_x_286) ;  /* 0xffffffa000a47947 */ /* 0x000fea000383ffff */
.L_x_118:
[----:B------:R-:W-:-:S07]  /*b7e0*/  MOV R0, UR19 ;  /* 0x0000001300007c02 */ /* 0x000fce0008000f00 */
.L_x_287:
[----:B-1----:R1:W2:Y:S02]  /*b7f0*/  SYNCS.PHASECHK.TRANS64.TRYWAIT P0, [R0+URZ+0x3b0], R5 ;  /* 0x0003b005000075a7 */ /* 0x0022a400080011ff */
[----:B--2---:R-:W-:Y:S05]  /*b800*/  @!P0 NANOSLEEP.SYNCS 0x989680 ;  /* 0x009896800000895d */ /* 0x004fea0003900000 */
[----:B------:R-:W2:Y:S02]  /*b810*/  @!P0 SYNCS.PHASECHK.TRANS64 P0, [R0+URZ+0x3b0], R5 ;  /* 0x0003b005000085a7 */ /* 0x000ea400080010ff */
[----:B--2---:R-:W-:Y:S05]  /*b820*/  @!P0 BRA `(.L_x_287) ;  /* 0xfffffffc00f08947 */ /* 0x004fea000383ffff */
[----:B------:R-:W-:Y:S05]  /*b830*/  BRA `(.L_x_288) ;  /* 0xffffffa000ec7947 */ /* 0x000fea000383ffff */
.L_x_121:
[----:B------:R-:W-:Y:S07]  /*b840*/  MOV R0, UR6 ;  /* 0x0000000600007c02 */ /* 0x000fee0008000f00 */
.L_x_289:
[----:B-1----:R1:W2:Y:S02]  /*b850*/  SYNCS.PHASECHK.TRANS64.TRYWAIT P0, [R0+URZ], R5 ;  /* 0x00000005000075a7 */ /* 0x0022a400080011ff */
[----:B--2---:R-:W-:Y:S05]  /*b860*/  @!P0 NANOSLEEP.SYNCS 0x989680 ;  /* 0x009896800000895d */ /* 0x004fea0003900000 */
[----:B------:R-:W2:Y:S02]  /*b870*/  @!P0 SYNCS.PHASECHK.TRANS64 P0, [R0+URZ], R5 ;  /* 0x00000005000085a7 */ /* 0x000ea400080010ff */
[----:B--2---:R-:W-:Y:S05]  /*b880*/  @!P0 BRA `(.L_x_289) ;  /* 0xfffffffc00f08947 */ /* 0x004fea000383ffff */
[----:B------:R-:W-:Y:S05]  /*b890*/  BRA `(.L_x_120) ;  /* 0xffffffa400047947 */ /* 0x000fea000383ffff */
.L_x_125:
[----:B-1----:R-:W-:-:S07]  /*b8a0*/  MOV R0, UR4 ;  /* 0x0000000400007c02 */ /* 0x002fce0008000f00 */
.L_x_290:
[----:B-1----:R1:W2:Y:S02]  /*b8b0*/  SYNCS.PHASECHK.TRANS64.TRYWAIT P0, [R0+URZ], R3 ;  /* 0x00000003000075a7 */ /* 0x0022a400080011ff */
[----:B--2---:R-:W-:Y:S05]  /*b8c0*/  @!P0 NANOSLEEP.SYNCS 0x989680 ;  /* 0x009896800000895d */ /* 0x004fea0003900000 */
[----:B------:R-:W2:Y:S02]  /*b8d0*/  @!P0 SYNCS.PHASECHK.TRANS64 P0, [R0+URZ], R3 ;  /* 0x00000003000085a7 */ /* 0x000ea400080010ff */
[----:B--2---:R-:W-:Y:S05]  /*b8e0*/  @!P0 BRA `(.L_x_290) ;  /* 0xfffffffc00f08947 */ /* 0x004fea000383ffff */
[----:B------:R-:W-:Y:S05]  /*b8f0*/  BRA `(.L_x_291) ;  /* 0xffffffa400bc7947 */ /* 0x000fea000383ffff */
.L_x_126:
[----:B------:R-:W-:-:S07]  /*b900*/  MOV R0, UR5 ;  /* 0x0000000500007c02 */ /* 0x000fce0008000f00 */
.L_x_292:
[----:B-1----:R1:W2:Y:S02]  /*b910*/  SYNCS.PHASECHK.TRANS64.TRYWAIT P0, [R0+URZ], R3 ;  /* 0x00000003000075a7 */ /* 0x0022a400080011ff */
[----:B--2---:R-:W-:Y:S05]  /*b920*/  @!P0 NANOSLEEP.SYNCS 0x989680 ;  /* 0x009896800000895d */ /* 0x004fea0003900000 */
[----:B------:R-:W2:Y:S02]  /*b930*/  @!P0 SYNCS.PHASECHK.TRANS64 P0, [R0+URZ], R3 ;  /* 0x00000003000085a7 */ /* 0x000ea400080010ff */
[----:B--2---:R-:W-:Y:S05]  /*b940*/  @!P0 BRA `(.L_x_292) ;  /* 0xfffffffc00f08947 */ /* 0x004fea000383ffff */
[----:B------:R-:W-:Y:S05]  /*b950*/  BRA `(.L_x_293) ;  /* 0xffffffa400c87947 */ /* 0x000fea000383ffff */
.L_x_127:
[----:B------:R-:W-:-:S07]  /*b960*/  MOV R0, UR5 ;  /* 0x0000000500007c02 */ /* 0x000fce0008000f00 */
.L_x_294:
[----:B-1----:R1:W2:Y:S02]  /*b970*/  SYNCS.PHASECHK.TRANS64.TRYWAIT P0, [R0+URZ], R3 ;  /* 0x00000003000075a7 */ /* 0x0022a400080011ff */
[----:B--2---:R-:W-:Y:S05]  /*b980*/  @!P0 NANOSLEEP.SYNCS 0x989680 ;  /* 0x009896800000895d */ /* 0x004fea0003900000 */
[----:B------:R-:W2:Y:S02]  /*b990*/  @!P0 SYNCS.PHASECHK.TRANS64 P0, [R0+URZ], R3 ;  /* 0x00000003000085a7 */ /* 0x000ea400080010ff */
[----:B--2---:R-:W-:Y:S05]  /*b9a0*/  @!P0 BRA `(.L_x_294) ;  /* 0xfffffffc00f08947 */ /* 0x004fea000383ffff */
[----:B------:R-:W-:Y:S05]  /*b9b0*/  BRA `(.L_x_295) ;  /* 0xffffffa400d47947 */ /* 0x000fea000383ffff */
.L_x_130:
[----:B------:R-:W-:-:S07]  /*b9c0*/  MOV R0, UR13 ;  /* 0x0000000d00007c02 */ /* 0x000fce0008000f00 */
.L_x_296:
[----:B-1----:R1:W2:Y:S02]  /*b9d0*/  SYNCS.PHASECHK.TRANS64.TRYWAIT P1, [R0+URZ+0x3f0], R3 ;  /* 0x0003f003000075a7 */ /* 0x0022a400080211ff */
[----:B--2---:R-:W-:Y:S05]  /*b9e0*/  @!P1 NANOSLEEP.SYNCS 0x989680 ;  /* 0x009896800000995d */ /* 0x004fea0003900000 */
[----:B------:R-:W2:Y:S02]  /*b9f0*/  @!P1 SYNCS.PHASECHK.TRANS64 P1, [R0+URZ+0x3f0], R3 ;  /* 0x0003f003000095a7 */ /* 0x000ea400080210ff */
[----:B--2---:R-:W-:Y:S05]  /*ba00*/  @!P1 BRA `(.L_x_296) ;  /* 0xfffffffc00f09947 */ /* 0x004fea000383ffff */
[----:B------:R-:W-:Y:S05]  /*ba10*/  BRA `(.L_x_297) ;  /* 0xffffffa800207947 */ /* 0x000fea000383ffff */
.L_x_135:
[----:B---3--:R3:W4:Y:S02]  /*ba20*/  SYNCS.PHASECHK.TRANS64.TRYWAIT P0, [R12+URZ+0x370], R9 ;  /* 0x000370090c0075a7 */ /* 0x00872400080011ff */
[----:B----4-:R-:W-:Y:S05]  /*ba30*/  @!P0 NANOSLEEP.SYNCS 0x989680 ;  /* 0x009896800000895d */ /* 0x010fea0003900000 */
[----:B------:R-:W4:Y:S02]  /*ba40*/  @!P0 SYNCS.PHASECHK.TRANS64 P0, [R12+URZ+0x370], R9 ;  /* 0x000370090c0085a7 */ /* 0x000f2400080010ff */
[----:B----4-:R-:W-:Y:S05]  /*ba50*/  @!P0 BRA `(.L_x_135) ;  /* 0xfffffffc00f08947 */ /* 0x010fea000383ffff */
[----:B------:R-:W-:Y:S05]  /*ba60*/  BRA `(.L_x_298) ;  /* 0xffffffac00407947 */ /* 0x000fea000383ffff */
.L_x_138:
[----:B------:R-:W-:Y:S07]  /*ba70*/  MOV R0, UR21 ;  /* 0x0000001500007c02 */ /* 0x000fee0008000f00 */
.L_x_299:
[----:B-1----:R1:W3:Y:S02]  /*ba80*/  SYNCS.PHASECHK.TRANS64.TRYWAIT P2, [R0+URZ+0x368], R11 ;  /* 0x0003680b000075a7 */ /* 0x0022e400080411ff */
[----:B---3--:R-:W-:Y:S05]  /*ba90*/  @!P2 NANOSLEEP.SYNCS 0x989680 ;  /* 0x009896800000a95d */ /* 0x008fea0003900000 */
[----:B------:R-:W3:Y:S02]  /*baa0*/  @!P2 SYNCS.PHASECHK.TRANS64 P2, [R0+URZ+0x368], R11 ;  /* 0x0003680b0000a5a7 */ /* 0x000ee400080410ff */
[----:B---3--:R-:W-:Y:S05]  /*bab0*/  @!P2 BRA `(.L_x_299) ;  /* 0xfffffffc00f0a947 */ /* 0x008fea000383ffff */
[----:B------:R-:W-:Y:S05]  /*bac0*/  BRA `(.L_x_137) ;  /* 0xffffffb000a87947 */ /* 0x000fea000383ffff */
.L_x_141:
[----:B---3--:R-:W-:Y:S07]  /*bad0*/  MOV R0, UR21 ;  /* 0x0000001500007c02 */ /* 0x008fee0008000f00 */
.L_x_300:
[----:B-1----:R1:W3:Y:S02]  /*bae0*/  SYNCS.PHASECHK.TRANS64.TRYWAIT P0, [R0+URZ+0x350], R9 ;  /* 0x00035009000075a7 */ /* 0x0022e400080011ff */
[----:B---3--:R-:W-:Y:S05]  /*baf0*/  @!P0 NANOSLEEP.SYNCS 0x989680 ;  /* 0x009896800000895d */ /* 0x008fea0003900000 */
[----:B------:R-:W3:Y:S02]  /*bb00*/  @!P0 SYNCS.PHASECHK.TRANS64 P0, [R0+URZ+0x350], R9 ;  /* 0x00035009000085a7 */ /* 0x000ee400080010ff */
[----:B---3--:R-:W-:Y:S05]  /*bb10*/  @!P0 BRA `(.L_x_300) ;  /* 0xfffffffc00f08947 */ /* 0x008fea000383ffff */
[----:B------:R-:W-:Y:S05]  /*bb20*/  BRA `(.L_x_301) ;  /* 0xffffffb400047947 */ /* 0x000fea000383ffff */
.L_x_142:
[----:B------:R-:W-:Y:S07]  /*bb30*/  MOV R0, UR21 ;  /* 0x0000001500007c02 */ /* 0x000fee0008000f00 */
.L_x_302:
[----:B-1----:R1:W3:Y:S02]  /*bb40*/  SYNCS.PHASECHK.TRANS64.TRYWAIT P0, [R0+URZ+0x358], R9 ;  /* 0x00035809000075a7 */ /* 0x0022e400080011ff */
[----:B---3--:R-:W-:Y:S05]  /*bb50*/  @!P0 NANOSLEEP.SYNCS 0x989680 ;  /* 0x009896800000895d */ /* 0x008fea0003900000 */
[----:B------:R-:W3:Y:S02]  /*bb60*/  @!P0 SYNCS.PHASECHK.TRANS64 P0, [R0+URZ+0x358], R9 ;  /* 0x00035809000085a7 */ /* 0x000ee400080010ff */
[----:B---3--:R-:W-:Y:S05]  /*bb70*/  @!P0 BRA `(.L_x_302) ;  /* 0xfffffffc00f08947 */ /* 0x008fea000383ffff */
[----:B------:R-:W-:Y:S05]  /*bb80*/  BRA `(.L_x_303) ;  /* 0xffffffb4005c7947 */ /* 0x000fea000383ffff */
.L_x_144:
[----:B------:R-:W-:-:S07]  /*bb90*/  MOV R0, UR21 ;  /* 0x0000001500007c02 */ /* 0x000fce0008000f00 */
.L_x_304:
[----:B-1----:R1:W4:Y:S02]  /*bba0*/  SYNCS.PHASECHK.TRANS64.TRYWAIT P0, [R0+URZ+0x350], R3 ;  /* 0x00035003000075a7 */ /* 0x00232400080011ff */
[----:B----4-:R-:W-:Y:S05]  /*bbb0*/  @!P0 NANOSLEEP.SYNCS 0x989680 ;  /* 0x009896800000895d */ /* 0x010fea0003900000 */
[----:B------:R-:W4:Y:S02]  /*bbc0*/  @!P0 SYNCS.PHASECHK.TRANS64 P0, [R0+URZ+0x350], R3 ;  /* 0x00035003000085a7 */ /* 0x000f2400080010ff */
[----:B----4-:R-:W-:Y:S05]  /*bbd0*/  @!P0 BRA `(.L_x_304) ;  /* 0xfffffffc00f08947 */ /* 0x010fea000383ffff */
[----:B------:R-:W-:Y:S05]  /*bbe0*/  BRA `(.L_x_305) ;  /* 0xffffffb400e87947 */ /* 0x000fea000383ffff */
.L_x_146:
[----:B--2---:R2:W3:Y:S02]  /*bbf0*/  SYNCS.PHASECHK.TRANS64.TRYWAIT P0, [R3+URZ+0x370], R0 ;  /* 0x00037000030075a7 */ /* 0x0044e400080011ff */
[----:B---3--:R-:W-:Y:S05]  /*bc00*/  @!P0 NANOSLEEP.SYNCS 0x989680 ;  /* 0x009896800000895d */ /* 0x008fea0003900000 */
[----:B------:R-:W3:Y:S02]  /*bc10*/  @!P0 SYNCS.PHASECHK.TRANS64 P0, [R3+URZ+0x370], R0 ;  /* 0x00037000030085a7 */ /* 0x000ee400080010ff */
[----:B---3--:R-:W-:Y:S05]  /*bc20*/  @!P0 BRA `(.L_x_146) ;  /* 0xfffffffc00f08947 */ /* 0x008fea000383ffff */
[----:B------:R-:W-:Y:S05]  /*bc30*/  BRA `(.L_x_306) ;  /* 0xffffffb800ac7947 */ /* 0x000fea000383ffff */
.L_x_157:
[----:B-1----:R1:W2:Y:S02]  /*bc40*/  SYNCS.PHASECHK.TRANS64.TRYWAIT P1, [R3+URZ+0x340], R0 ;  /* 0x00034000030075a7 */ /* 0x0022a400080211ff */
[----:B--2---:R-:W-:Y:S05]  /*bc50*/  @!P1 NANOSLEEP.SYNCS 0x989680 ;  /* 0x009896800000995d */ /* 0x004fea0003900000 */
[----:B------:R-:W2:Y:S02]  /*bc60*/  @!P1 SYNCS.PHASECHK.TRANS64 P1, [R3+URZ+0x340], R0 ;  /* 0x00034000030095a7 */ /* 0x000ea400080210ff */
[----:B--2---:R-:W-:Y:S05]  /*bc70*/  @!P1 BRA `(.L_x_157) ;  /* 0xfffffffc00f09947 */ /* 0x004fea000383ffff */
[----:B------:R-:W-:Y:S05]  /*bc80*/  BRA `(.L_x_156) ;  /* 0xffffffc800047947 */ /* 0x000fea000383ffff */
.L_x_159:
[----:B-1----:R1:W3:Y:S02]  /*bc90*/  SYNCS.PHASECHK.TRANS64.TRYWAIT P0, [R92+URZ+0x390], R5 ;  /* 0x000390055c0075a7 */ /* 0x0022e400080011ff */
[----:B---3--:R-:W-:Y:S05]  /*bca0*/  @!P0 NANOSLEEP.SYNCS 0x989680 ;  /* 0x009896800000895d */ /* 0x008fea0003900000 */
[----:B------:R-:W3:Y:S02]  /*bcb0*/  @!P0 SYNCS.PHASECHK.TRANS64 P0, [R92+URZ+0x390], R5 ;  /* 0x000390055c0085a7 */ /* 0x000ee400080010ff */
[----:B---3--:R-:W-:Y:S05]  /*bcc0*/  @!P0 BRA `(.L_x_159) ;  /* 0xfffffffc00f08947 */ /* 0x008fea000383ffff */
[----:B------:R-:W-:Y:S05]  /*bcd0*/  BRA `(.L_x_158) ;  /* 0xffffffc800587947 */ /* 0x000fea000383ffff */
.L_x_167:
[----:B--2---:R2:W3:Y:S02]  /*bce0*/  SYNCS.PHASECHK.TRANS64.TRYWAIT P0, [R107+URZ+0x340], R2 ;  /* 0x000340026b0075a7 */ /* 0x0044e400080011ff */
[----:B---3--:R-:W-:Y:S05]  /*bcf0*/  @!P0 NANOSLEEP.SYNCS 0x989680 ;  /* 0x009896800000895d */ /* 0x008fea0003900000 */
[----:B------:R-:W3:Y:S02]  /*bd00*/  @!P0 SYNCS.PHASECHK.TRANS64 P0, [R107+URZ+0x340], R2 ;  /* 0x000340026b0085a7 */ /* 0x000ee400080010ff */
[----:B---3--:R-:W-:Y:S05]  /*bd10*/  @!P0 BRA `(.L_x_167) ;  /* 0xfffffffc00f08947 */ /* 0x008fea000383ffff */
[----:B------:R-:W-:Y:S05]  /*bd20*/  BRA `(.L_x_166) ;  /* 0xffffffd400607947 */ /* 0x000fea000383ffff */
        .weak           $__internal_0_$__cuda_sm10x_tcgen05_guardrail_trap_col_being_dealloced_not_returned_by_alloc
        .type           $__internal_0_$__cuda_sm10x_tcgen05_guardrail_trap_col_being_dealloced_not_returned_by_alloc,@function
        .size           $__internal_0_$__cuda_sm10x_tcgen05_guardrail_trap_col_being_dealloced_not_returned_by_alloc,($__internal_1_$__cuda_sm10x_tcgen05_guardrail_trap_phase_invalid_during_alloc - $__internal_0_$__cuda_sm10x_tcgen05_guardrail_trap_col_being_dealloced_not_returned_by_alloc)
$__internal_0_$__cuda_sm10x_tcgen05_guardrail_trap_col_being_dealloced_not_returned_by_alloc:
[----:B------:R-:W-:Y:S05]  /*bd30*/  BPT.TRAP 0x1 ;  /* 0x000000040000795c */ /* 0x000fea0000300000 */
[----:B------:R-:W-:-:S04]  /*bd40*/  HFMA2 R3, -RZ, RZ, 0, 0 ;  /* 0x00000000ff037431 */ /* 0x000fc800000001ff */
[----:B------:R-:W-:Y:S05]  /*bd50*/  RET.REL.NODEC R2 `(_ZN7cutlass13device_kernelINS_4gemm6kernel13GemmUniversalIN4cute5tupleIJiiiiEEENS1_10collective13CollectiveMmaINS1_35MainloopSm100TmaUmmaWarpSpecializedILi52ELi2ELi4ENS5_IJNS4_1CILi4EEENSA_ILi2EEENSA_ILi1EEEEEEEENS5_IJNSA_ILi128EEESG_NSA_ILi32EEEEEENS_12float_e4m3_tENS5_IJlSD_lEEESJ_SK_NS4_8TiledMMAINS4_8MMA_AtomIJNS4_10MMA_TraitsINS4_25SM100_MMA_F8F6F4_2x1SM_SSEJSJ_SJ_fSG_SG_NS4_17integral_constantINS4_4UMMA5MajorELSR_0EEESS_NSP_INSQ_7ScaleInELST_0EEESU_EEEEEENS4_6LayoutINS5_IJSD_SD_SD_EEENS5_IJNSA_ILi0EEESZ_SZ_EEEEENS5_IJNS4_10UnderscoreES12_S12_EEEEENS4_28SM100_TMA_2SM_LOAD_MULTICASTENS4_14ComposedLayoutINS4_7SwizzleILi1ELi4ELi3EEENS4_18smem_ptr_flag_bitsILi8EEENSX_INS5_IJNSA_ILi8EEESH_EEENS5_IJSH_SD_EEEEEEEvNS4_8identityES15_S1F_vS1G_EENS_8epilogue10collective18CollectiveEpilogueINS1I_23Sm100TmaWarpSpecializedILi2ELi2ELi32ELb0ELb0EEEJNS5_IJNSA_ILi64EEESG_SH_EEENS5_IJNSX_IS1N_SD_EENSX_INS5_IJSH_SC_EEENS5_IJSD_S1N_EEEEEEEESJ_SK_SJ_SK_NS1I_6fusion15FusionCallbacksIS1M_NS1U_17LinearCombinationISJ_fSJ_fLNS_15FloatRoundStyleE2EEES1O_S1T_JEEENS4_5SM1004TMEM4LOAD26SM100_TMEM_LOAD_32dp32b32xENS4_13SM90_TMA_LOADES1F_NS4_39AutoVectorizingCopyWithAssumedAlignmentILi128EEENS4_14SM90_TMA_STOREES1F_S26_S26_EEEvvEEEEvNT_6ParamsE) ;  /* 0xffffff4002a87950 */ /* 0x000fea0003c3ffff */
        .weak           $__internal_1_$__cuda_sm10x_tcgen05_guardrail_trap_phase_invalid_during_alloc
        .type           $__internal_1_$__cuda_sm10x_tcgen05_guardrail_trap_phase_invalid_during_alloc,@function
        .size           $__internal_1_$__cuda_sm10x_tcgen05_guardrail_trap_phase_invalid_during_alloc,($__internal_2_$__cuda_sm10x_tcgen05_guardrail_trap_unallocated_columns_being_dealloced - $__internal_1_$__cuda_sm10x_tcgen05_guardrail_trap_phase_invalid_during_alloc)
$__internal_1_$__cuda_sm10x_tcgen05_guardrail_trap_phase_invalid_during_alloc:
[----:B------:R-:W-:Y:S05]  /*bd60*/  BPT.TRAP 0x1 ;  /* 0x000000040000795c */ /* 0x000fea0000300000 */
[----:B------:R-:W-:-:S04]  /*bd70*/  MOV R5, 0x0 ;  /* 0x0000000000057802 */ /* 0x000fc80000000f00 */
[----:B------:R-:W-:Y:S05]  /*bd80*/  RET.REL.NODEC R4 `(_ZN7cutlass13device_kernelINS_4gemm6kernel13GemmUniversalIN4cute5tupleIJiiiiEEENS1_10collective13CollectiveMmaINS1_35MainloopSm100TmaUmmaWarpSpecializedILi52ELi2ELi4ENS5_IJNS4_1CILi4EEENSA_ILi2EEENSA_ILi1EEEEEEEENS5_IJNSA_ILi128EEESG_NSA_ILi32EEEEEENS_12float_e4m3_tENS5_IJlSD_lEEESJ_SK_NS4_8TiledMMAINS4_8MMA_AtomIJNS4_10MMA_TraitsINS4_25SM100_MMA_F8F6F4_2x1SM_SSEJSJ_SJ_fSG_SG_NS4_17integral_constantINS4_4UMMA5MajorELSR_0EEESS_NSP_INSQ_7ScaleInELST_0EEESU_EEEEEENS4_6LayoutINS5_IJSD_SD_SD_EEENS5_IJNSA_ILi0EEESZ_SZ_EEEEENS5_IJNS4_10UnderscoreES12_S12_EEEEENS4_28SM100_TMA_2SM_LOAD_MULTICASTENS4_14ComposedLayoutINS4_7SwizzleILi1ELi4ELi3EEENS4_18smem_ptr_flag_bitsILi8EEENSX_INS5_IJNSA_ILi8EEESH_EEENS5_IJSH_SD_EEEEEEEvNS4_8identityES15_S1F_vS1G_EENS_8epilogue10collective18CollectiveEpilogueINS1I_23Sm100TmaWarpSpecializedILi2ELi2ELi32ELb0ELb0EEEJNS5_IJNSA_ILi64EEESG_SH_EEENS5_IJNSX_IS1N_SD_EENSX_INS5_IJSH_SC_EEENS5_IJSD_S1N_EEEEEEEESJ_SK_SJ_SK_NS1I_6fusion15FusionCallbacksIS1M_NS1U_17LinearCombinationISJ_fSJ_fLNS_15FloatRoundStyleE2EEES1O_S1T_JEEENS4_5SM1004TMEM4LOAD26SM100_TMEM_LOAD_32dp32b32xENS4_13SM90_TMA_LOADES1F_NS4_39AutoVectorizingCopyWithAssumedAlignmentILi128EEENS4_14SM90_TMA_STOREES1F_S26_S26_EEEvvEEEEvNT_6ParamsE) ;  /* 0xffffff40049c7950 */ /* 0x000fea0003c3ffff */
        .weak           $__internal_2_$__cuda_sm10x_tcgen05_guardrail_trap_unallocated_columns_being_dealloced
        .type           $__internal_2_$__cuda_sm10x_tcgen05_guardrail_trap_unallocated_columns_being_dealloced,@function
        .size           $__internal_2_$__cuda_sm10x_tcgen05_guardrail_trap_unallocated_columns_being_dealloced,(.L_x_308 - $__internal_2_$__cuda_sm10x_tcgen05_guardrail_trap_unallocated_columns_being_dealloced)
$__internal_2_$__cuda_sm10x_tcgen05_guardrail_trap_unallocated_columns_being_dealloced:
[----:B------:R-:W-:Y:S05]  /*bd90*/  BPT.TRAP 0x1 ;  /* 0x000000040000795c */ /* 0x000fea0000300000 */
[----:B------:R-:W-:-:S04]  /*bda0*/  HFMA2 R3, -RZ, RZ, 0, 0 ;  /* 0x00000000ff037431 */ /* 0x000fc800000001ff */
[----:B------:R-:W-:Y:S05]  /*bdb0*/  RET.REL.NODEC R2 `(_ZN7cutlass13device_kernelINS_4gemm6kernel13GemmUniversalIN4cute5tupleIJiiiiEEENS1_10collective13CollectiveMmaINS1_35MainloopSm100TmaUmmaWarpSpecializedILi52ELi2ELi4ENS5_IJNS4_1CILi4EEENSA_ILi2EEENSA_ILi1EEEEEEEENS5_IJNSA_ILi128EEESG_NSA_ILi32EEEEEENS_12float_e4m3_tENS5_IJlSD_lEEESJ_SK_NS4_8TiledMMAINS4_8MMA_AtomIJNS4_10MMA_TraitsINS4_25SM100_MMA_F8F6F4_2x1SM_SSEJSJ_SJ_fSG_SG_NS4_17integral_constantINS4_4UMMA5MajorELSR_0EEESS_NSP_INSQ_7ScaleInELST_0EEESU_EEEEEENS4_6LayoutINS5_IJSD_SD_SD_EEENS5_IJNSA_ILi0EEESZ_SZ_EEEEENS5_IJNS4_10UnderscoreES12_S12_EEEEENS4_28SM100_TMA_2SM_LOAD_MULTICASTENS4_14ComposedLayoutINS4_7SwizzleILi1ELi4ELi3EEENS4_18smem_ptr_flag_bitsILi8EEENSX_INS5_IJNSA_ILi8EEESH_EEENS5_IJSH_SD_EEEEEEEvNS4_8identityES15_S1F_vS1G_EENS_8epilogue10collective18CollectiveEpilogueINS1I_23Sm100TmaWarpSpecializedILi2ELi2ELi32ELb0ELb0EEEJNS5_IJNSA_ILi64EEESG_SH_EEENS5_IJNSX_IS1N_SD_EENSX_INS5_IJSH_SC_EEENS5_IJSD_S1N_EEEEEEEESJ_SK_SJ_SK_NS1I_6fusion15FusionCallbacksIS1M_NS1U_17LinearCombinationISJ_fSJ_fLNS_15FloatRoundStyleE2EEES1O_S1T_JEEENS4_5SM1004TMEM4LOAD26SM100_TMEM_LOAD_32dp32b32xENS4_13SM90_TMA_LOADES1F_NS4_39AutoVectorizingCopyWithAssumedAlignmentILi128EEENS4_14SM90_TMA_STOREES1F_S26_S26_EEEvvEEEEvNT_6ParamsE) ;  /* 0xffffff4002907950 */ /* 0x000fea0003c3ffff */
.L_x_307:
[----:B------:R-:W-:-:S00]  /*bdc0*/  BRA `(.L_x_307) ;  /* 0xfffffffc00fc7947 */ /* 0x000fc0000383ffff */
[----:B------:R-:W-:-:S00]  /*bdd0*/  NOP ;  /* 0x0000000000007918 */ /* 0x000fc00000000000 */
        /* <DEDUP_REMOVED lines=10> */
.L_x_308:


//--------------------- .nv.global.init           --------------------------
	.section	.nv.global.init,"aw",@progbits
.nv.global.init:
	.type		$str$27,@object
	.size		$str$27,($str$28 - $str$27)
$str$27:
        /*0000*/ 	.byte	0x28, 0x61, 0x64, 0x64, 0x72, 0x65, 0x73, 0x73, 0x20, 0x26, 0x20, 0x6d, 0x61, 0x73, 0x6b, 0x29
        /*0010*/ 	.byte	0x20, 0x3d, 0x3d, 0x20, 0x30, 0x00
	.type		$str$28,@object
	.size		$str$28,($str$26 - $str$28)
$str$28:
        /*0016*/ 	.byte	0x2f, 0x74, 0x6d, 0x70, 0x2f, 0x63, 0x75, 0x74, 0x6c, 0x61, 0x73, 0x73, 0x5f, 0x73, 0x77, 0x65
        /*0026*/ 	.byte	0x65, 0x70, 0x5f, 0x73, 0x72, 0x63, 0x2f, 0x69, 0x6e, 0x63, 0x6c, 0x75, 0x64, 0x65, 0x2f, 0x63
        /*0036*/ 	.byte	0x75, 0x74, 0x65, 0x2f, 0x70, 0x6f, 0x69, 0x6e, 0x74, 0x65, 0x72, 0x5f, 0x66, 0x6c, 0x61, 0x67
        /*0046*/ 	.byte	0x67, 0x65, 0x64, 0x2e, 0x68, 0x70, 0x70, 0x00
	.type		$str$26,@object
	.size		$str$26,($str$25 - $str$26)
$str$26:
        /*004e*/ 	.byte	0x2f, 0x74, 0x6d, 0x70, 0x2f, 0x63, 0x75, 0x74, 0x6c, 0x61, 0x73, 0x73, 0x5f, 0x73, 0x77, 0x65
        /*005e*/ 	.byte	0x65, 0x70, 0x5f, 0x73, 0x72, 0x63, 0x2f, 0x69, 0x6e, 0x63, 0x6c, 0x75, 0x64, 0x65, 0x2f, 0x63
        /*006e*/ 	.byte	0x75, 0x74, 0x65, 0x2f, 0x61, 0x74, 0x6f, 0x6d, 0x2f, 0x63, 0x6f, 0x70, 0x79, 0x5f, 0x74, 0x72
        /*007e*/ 	.byte	0x61, 0x69, 0x74, 0x73, 0x5f, 0x73, 0x6d, 0x31, 0x30, 0x30, 0x2e, 0x68, 0x70, 0x70, 0x00
	.type		$str$25,@object
	.size		$str$25,(__unnamed_1 - $str$25)
$str$25:
        /*008d*/ 	.byte	0x28, 0x28, 0x75, 0x69, 0x6e, 0x74, 0x33, 0x32, 0x5f, 0x74, 0x28, 0x74, 0x68, 0x72, 0x65, 0x61
        /*009d*/ 	.byte	0x64, 0x49, 0x64, 0x78, 0x2e, 0x78, 0x29, 0x20, 0x2f, 0x20, 0x33, 0x32, 0x29, 0x20, 0x25, 0x20
        /*00ad*/ 	.byte	0x34, 0x29, 0x20, 0x3d, 0x3d, 0x20, 0x28, 0x28, 0x28, 0x74, 0x6d, 0x65, 0x6d, 0x5f, 0x61, 0x64
        /*00bd*/ 	.byte	0x64, 0x72, 0x20, 0x3e, 0x3e, 0x20, 0x31, 0x36, 0x29, 0x20, 0x2f, 0x20, 0x33, 0x32, 0x29, 0x20
        /*00cd*/ 	.byte	0x25, 0x20, 0x34, 0x29, 0x00
	.type		__unnamed_1,@object
	.size		__unnamed_1,(__unnamed_2 - __unnamed_1)
__unnamed_1:
        /*00d2*/ 	.byte	0x61, 0x75, 0x74, 0x6f, 0x20, 0x63, 0x75, 0x74, 0x65, 0x3a, 0x3a, 0x61, 0x73, 0x5f, 0x70, 0x6f
        /* <DEDUP_REMOVED lines=24> */
        /*0262*/ 	.byte	0x3a, 0x3a, 0x43, 0x3c, 0x34, 0x30, 0x39, 0x36, 0x3e, 0x3e, 0x3e, 0x3e, 0x5d, 0x00
	.type		__unnamed_2,@object
	.size		__unnamed_2,(.L_2 - __unnamed_2)
__unnamed_2:
        /* <DEDUP_REMOVED lines=40> */
        /*04f0*/ 	.byte	0x74, 0x65, 0x3a, 0x3a, 0x43, 0x3c, 0x30, 0x3e, 0x3e, 0x3e, 0x3e, 0x5d, 0x00
.L_2:


//--------------------- .nv.shared._ZN7cutlass13device_kernelINS_4gemm6kernel13GemmUniversalIN4cute5tupleIJiiiiEEENS1_10collective13CollectiveMmaINS1_35MainloopSm100TmaUmmaWarpSpecializedILi52ELi2ELi4ENS5_IJNS4_1CILi4EEENSA_ILi2EEENSA_ILi1EEEEEEEENS5_IJNSA_ILi128EEESG_NSA_ILi32EEEEEENS_12float_e4m3_tENS5_IJlSD_lEEESJ_SK_NS4_8TiledMMAINS4_8MMA_AtomIJNS4_10MMA_TraitsINS4_25SM100_MMA_F8F6F4_2x1SM_SSEJSJ_SJ_fSG_SG_NS4_17integral_constantINS4_4UMMA5MajorELSR_0EEESS_NSP_INSQ_7ScaleInELST_0EEESU_EEEEEENS4_6LayoutINS5_IJSD_SD_SD_EEENS5_IJNSA_ILi0EEESZ_SZ_EEEEENS5_IJNS4_10UnderscoreES12_S12_EEEEENS4_28SM100_TMA_2SM_LOAD_MULTICASTENS4_14ComposedLayoutINS4_7SwizzleILi1ELi4ELi3EEENS4_18smem_ptr_flag_bitsILi8EEENSX_INS5_IJNSA_ILi8EEESH_EEENS5_IJSH_SD_EEEEEEEvNS4_8identityES15_S1F_vS1G_EENS_8epilogue10collective18CollectiveEpilogueINS1I_23Sm100TmaWarpSpecializedILi2ELi2ELi32ELb0ELb0EEEJNS5_IJNSA_ILi64EEESG_SH_EEENS5_IJNSX_IS1N_SD_EENSX_INS5_IJSH_SC_EEENS5_IJSD_S1N_EEEEEEEESJ_SK_SJ_SK_NS1I_6fusion15FusionCallbacksIS1M_NS1U_17LinearCombinationISJ_fSJ_fLNS_15FloatRoundStyleE2EEES1O_S1T_JEEENS4_5SM1004TMEM4LOAD26SM100_TMEM_LOAD_32dp32b32xENS4_13SM90_TMA_LOADES1F_NS4_39AutoVectorizingCopyWithAssumedAlignmentILi128EEENS4_14SM90_TMA_STOREES1F_S26_S26_EEEvvEEEEvNT_6ParamsE --------------------------
	.section	.nv.shared._ZN7cutlass13device_kernelINS_4gemm6kernel13GemmUniversalIN4cute5tupleIJiiiiEEENS1_10collective13CollectiveMmaINS1_35MainloopSm100TmaUmmaWarpSpecializedILi52ELi2ELi4ENS5_IJNS4_1CILi4EEENSA_ILi2EEENSA_ILi1EEEEEEEENS5_IJNSA_ILi128EEESG_NSA_ILi32EEEEEENS_12float_e4m3_tENS5_IJlSD_lEEESJ_SK_NS4_8TiledMMAINS4_8MMA_AtomIJNS4_10MMA_TraitsINS4_25SM100_MMA_F8F6F4_2x1SM_SSEJSJ_SJ_fSG_SG_NS4_17integral_constantINS4_4UMMA5MajorELSR_0EEESS_NSP_INSQ_7ScaleInELST_0EEESU_EEEEEENS4_6LayoutINS5_IJSD_SD_SD_EEENS5_IJNSA_ILi0EEESZ_SZ_EEEEENS5_IJNS4_10UnderscoreES12_S12_EEEEENS4_28SM100_TMA_2SM_LOAD_MULTICASTENS4_14ComposedLayoutINS4_7SwizzleILi1ELi4ELi3EEENS4_18smem_ptr_flag_bitsILi8EEENSX_INS5_IJNSA_ILi8EEESH_EEENS5_IJSH_SD_EEEEEEEvNS4_8identityES15_S1F_vS1G_EENS_8epilogue10collective18CollectiveEpilogueINS1I_23Sm100TmaWarpSpecializedILi2ELi2ELi32ELb0ELb0EEEJNS5_IJNSA_ILi64EEESG_SH_EEENS5_IJNSX_IS1N_SD_EENSX_INS5_IJSH_SC_EEENS5_IJSD_S1N_EEEEEEEESJ_SK_SJ_SK_NS1I_6fusion15FusionCallbacksIS1M_NS1U_17LinearCombinationISJ_fSJ_fLNS_15FloatRoundStyleE2EEES1O_S1T_JEEENS4_5SM1004TMEM4LOAD26SM100_TMEM_LOAD_32dp32b32xENS4_13SM90_TMA_LOADES1F_NS4_39AutoVectorizingCopyWithAssumedAlignmentILi128EEENS4_14SM90_TMA_STOREES1F_S26_S26_EEEvvEEEEvNT_6ParamsE,"aw",@nobits
	.sectionflags	@""
	.align	16
	.zero		1024


//--------------------- .nv.shared.reserved.0     --------------------------
	.section	.nv.shared.reserved.0,"aw",@nobits
	.weak		__nv_reservedSMEM_offset_0_alias
	.size		__nv_reservedSMEM_offset_0_alias, 0, 64
	.other		__nv_reservedSMEM_offset_0_alias,@"STO_CUDA_RESERVED_SHARED STV_DEFAULT"
__nv_reservedSMEM_offset_0_alias:
	.zero		0
.nv.shared.reserved.0:
	.zero		64
	.weak		__nv_reservedSMEM_tcgen05_partition
	.type		__nv_reservedSMEM_tcgen05_partition,@object
	.size		__nv_reservedSMEM_tcgen05_partition,(.L_0 - __nv_reservedSMEM_tcgen05_partition)
__nv_reservedSMEM_tcgen05_partition:
	.zero		32
.L_0:


//--------------------- .nv.global                --------------------------
	.section	.nv.global,"aw",@nobits
.nv.global:
	.type		_ZN40_INTERNAL_314c518e_4_k_cu_4d3c9009_221924cute1_E,@object
	.size		_ZN40_INTERNAL_314c518e_4_k_cu_4d3c9009_221924cute1_E,(_ZN40_INTERNAL_314c518e_4_k_cu_4d3c9009_221924cuda3std3__45__cpo6cbeginE - _ZN40_INTERNAL_314c518e_4_k_cu_4d3c9009_221924cute1_E)
_ZN40_INTERNAL_314c518e_4_k_cu_4d3c9009_221924cute1_E:
	.zero		1
	.type		_ZN40_INTERNAL_314c518e_4_k_cu_4d3c9009_221924cuda3std3__45__cpo6cbeginE,@object
	.size		_ZN40_INTERNAL_314c518e_4_k_cu_4d3c9009_221924cuda3std3__45__cpo6cbeginE,(_ZN40_INTERNAL_314c518e_4_k_cu_4d3c9009_221924cuda3std3__48in_placeE - _ZN40_INTERNAL_314c518e_4_k_cu_4d3c9009_221924cuda3std3__45__cpo6cbeginE)
_ZN40_INTERNAL_314c518e_4_k_cu_4d3c9009_221924cuda3std3__45__cpo6cbeginE:
	.zero		1
	.type		_ZN40_INTERNAL_314c518e_4_k_cu_4d3c9009_221924cuda3std3__48in_placeE,@object
	.size		_ZN40_INTERNAL_314c518e_4_k_cu_4d3c9009_221924cuda3std3__48in_placeE,(_ZN40_INTERNAL_314c518e_4_k_cu_4d3c9009_221924cuda3std6ranges3__45__cpo9iter_moveE - _ZN40_INTERNAL_314c518e_4_k_cu_4d3c9009_221924cuda3std3__48in_placeE)
_ZN40_INTERNAL_314c518e_4_k_cu_4d3c9009_221924cuda3std3__48in_placeE:
	.zero		1
	.type		_ZN40_INTERNAL_314c518e_4_k_cu_4d3c9009_221924cuda3std6ranges3__45__cpo9iter_moveE,@object
	.size		_ZN40_INTERNAL_314c518e_4_k_cu_4d3c9009_221924cuda3std6ranges3__45__cpo9iter_moveE,(_ZN40_INTERNAL_314c518e_4_k_cu_4d3c9009_221924cuda3std3__45__cpo5beginE - _ZN40_INTERNAL_314c518e_4_k_cu_4d3c9009_221924cuda3std6ranges3__45__cpo9iter_moveE)
_ZN40_INTERNAL_314c518e_4_k_cu_4d3c9009_221924cuda3std6ranges3__45__cpo9iter_moveE:
	.zero		1
	.type		_ZN40_INTERNAL_314c518e_4_k_cu_4d3c9009_221924cuda3std3__45__cpo5beginE,@object
	.size		_ZN40_INTERNAL_314c518e_4_k_cu_4d3c9009_221924cuda3std3__45__cpo5beginE,(_ZN40_INTERNAL_314c518e_4_k_cu_4d3c9009_221924cuda3std3__442_GLOBAL__N__314c518e_4_k_cu_4d3c9009_221926ignoreE - _ZN40_INTERNAL_314c518e_4_k_cu_4d3c9009_221924cuda3std3__45__cpo5beginE)
_ZN40_INTERNAL_314c518e_4_k_cu_4d3c9009_221924cuda3std3__45__cpo5beginE:
	.zero		1
	.type		_ZN40_INTERNAL_314c518e_4_k_cu_4d3c9009_221924cuda3std3__442_GLOBAL__N__314c518e_4_k_cu_4d3c9009_221926ignoreE,@object
	.size		_ZN40_INTERNAL_314c518e_4_k_cu_4d3c9009_221924cuda3std3__442_GLOBAL__N__314c518e_4_k_cu_4d3c9009_221926ignoreE,(_ZN40_INTERNAL_314c518e_4_k_cu_4d3c9009_221924cute7productE - _ZN40_INTERNAL_314c518e_4_k_cu_4d3c9009_221924cuda3std3__442_GLOBAL__N__314c518e_4_k_cu_4d3c9009_221926ignoreE)
_ZN40_INTERNAL_314c518e_4_k_cu_4d3c9009_221924cuda3std3__442_GLOBAL__N__314c518e_4_k_cu_4d3c9009_221926ignoreE:
	.zero		1
	.type		_ZN40_INTERNAL_314c518e_4_k_cu_4d3c9009_221924cute7productE,@object
	.size		_ZN40_INTERNAL_314c518e_4_k_cu_4d3c9009_221924cute7productE,(_ZN40_INTERNAL_314c518e_4_k_cu_4d3c9009_221924cuda3std3__45__cpo3endE - _ZN40_INTERNAL_314c518e_4_k_cu_4d3c9009_221924cute7productE)
_ZN40_INTERNAL_314c518e_4_k_cu_4d3c9009_221924cute7productE:
	.zero		1
	.type		_ZN40_INTERNAL_314c518e_4_k_cu_4d3c9009_221924cuda3std3__45__cpo3endE,@object
	.size		_ZN40_INTERNAL_314c518e_4_k_cu_4d3c9009_221924cuda3std3__45__cpo3endE,(_ZN40_INTERNAL_314c518e_4_k_cu_4d3c9009_221924cuda3std3__419piecewise_constructE - _ZN40_INTERNAL_314c518e_4_k_cu_4d3c9009_221924cuda3std3__45__cpo3endE)
_ZN40_INTERNAL_314c518e_4_k_cu_4d3c9009_221924cuda3std3__45__cpo3endE:
	.zero		1
	.type		_ZN40_INTERNAL_314c518e_4_k_cu_4d3c9009_221924cuda3std3__419piecewise_constructE,@object
	.size		_ZN40_INTERNAL_314c518e_4_k_cu_4d3c9009_221924cuda3std3__419piecewise_constructE,(_ZN40_INTERNAL_314c518e_4_k_cu_4d3c9009_221924cuda3std3__45__cpo4cendE - _ZN40_INTERNAL_314c518e_4_k_cu_4d3c9009_221924cuda3std3__419piecewise_constructE)
_ZN40_INTERNAL_314c518e_4_k_cu_4d3c9009_221924cuda3std3__419piecewise_constructE:
	.zero		1
	.type		_ZN40_INTERNAL_314c518e_4_k_cu_4d3c9009_221924cuda3std3__45__cpo4cendE,@object
	.size		_ZN40_INTERNAL_314c518e_4_k_cu_4d3c9009_221924cuda3std3__45__cpo4cendE,(_ZN40_INTERNAL_314c518e_4_k_cu_4d3c9009_221924cuda3std6ranges3__45__cpo4swapE - _ZN40_INTERNAL_314c518e_4_k_cu_4d3c9009_221924cuda3std3__45__cpo4cendE)
_ZN40_INTERNAL_314c518e_4_k_cu_4d3c9009_221924cuda3std3__45__cpo4cendE:
	.zero		1
	.type		_ZN40_INTERNAL_314c518e_4_k_cu_4d3c9009_221924cuda3std6ranges3__45__cpo4swapE,@object
	.size		_ZN40_INTERNAL_314c518e_4_k_cu_4d3c9009_221924cuda3std6ranges3__45__cpo4swapE,(.L_10 - _ZN40_INTERNAL_314c518e_4_k_cu_4d3c9009_221924cuda3std6ranges3__45__cpo4swapE)
_ZN40_INTERNAL_314c518e_4_k_cu_4d3c9009_221924cuda3std6ranges3__45__cpo4swapE:
	.zero		1
.L_10:


//--------------------- .nv.constant0._ZN7cutlass13device_kernelINS_4gemm6kernel13GemmUniversalIN4cute5tupleIJiiiiEEENS1_10collective13CollectiveMmaINS1_35MainloopSm100TmaUmmaWarpSpecializedILi52ELi2ELi4ENS5_IJNS4_1CILi4EEENSA_ILi2EEENSA_ILi1EEEEEEEENS5_IJNSA_ILi128EEESG_NSA_ILi32EEEEEENS_12float_e4m3_tENS5_IJlSD_lEEESJ_SK_NS4_8TiledMMAINS4_8MMA_AtomIJNS4_10MMA_TraitsINS4_25SM100_MMA_F8F6F4_2x1SM_SSEJSJ_SJ_fSG_SG_NS4_17integral_constantINS4_4UMMA5MajorELSR_0EEESS_NSP_INSQ_7ScaleInELST_0EEESU_EEEEEENS4_6LayoutINS5_IJSD_SD_SD_EEENS5_IJNSA_ILi0EEESZ_SZ_EEEEENS5_IJNS4_10UnderscoreES12_S12_EEEEENS4_28SM100_TMA_2SM_LOAD_MULTICASTENS4_14ComposedLayoutINS4_7SwizzleILi1ELi4ELi3EEENS4_18smem_ptr_flag_bitsILi8EEENSX_INS5_IJNSA_ILi8EEESH_EEENS5_IJSH_SD_EEEEEEEvNS4_8identityES15_S1F_vS1G_EENS_8epilogue10collective18CollectiveEpilogueINS1I_23Sm100TmaWarpSpecializedILi2ELi2ELi32ELb0ELb0EEEJNS5_IJNSA_ILi64EEESG_SH_EEENS5_IJNSX_IS1N_SD_EENSX_INS5_IJSH_SC_EEENS5_IJSD_S1N_EEEEEEEESJ_SK_SJ_SK_NS1I_6fusion15FusionCallbacksIS1M_NS1U_17LinearCombinationISJ_fSJ_fLNS_15FloatRoundStyleE2EEES1O_S1T_JEEENS4_5SM1004TMEM4LOAD26SM100_TMEM_LOAD_32dp32b32xENS4_13SM90_TMA_LOADES1F_NS4_39AutoVectorizingCopyWithAssumedAlignmentILi128EEENS4_14SM90_TMA_STOREES1F_S26_S26_EEEvvEEEEvNT_6ParamsE --------------------------
	.section	.nv.constant0._ZN7cutlass13device_kernelINS_4gemm6kernel13GemmUniversalIN4cute5tupleIJiiiiEEENS1_10collective13CollectiveMmaINS1_35MainloopSm100TmaUmmaWarpSpecializedILi52ELi2ELi4ENS5_IJNS4_1CILi4EEENSA_ILi2EEENSA_ILi1EEEEEEEENS5_IJNSA_ILi128EEESG_NSA_ILi32EEEEEENS_12float_e4m3_tENS5_IJlSD_lEEESJ_SK_NS4_8TiledMMAINS4_8MMA_AtomIJNS4_10MMA_TraitsINS4_25SM100_MMA_F8F6F4_2x1SM_SSEJSJ_SJ_fSG_SG_NS4_17integral_constantINS4_4UMMA5MajorELSR_0EEESS_NSP_INSQ_7ScaleInELST_0EEESU_EEEEEENS4_6LayoutINS5_IJSD_SD_SD_EEENS5_IJNSA_ILi0EEESZ_SZ_EEEEENS5_IJNS4_10UnderscoreES12_S12_EEEEENS4_28SM100_TMA_2SM_LOAD_MULTICASTENS4_14ComposedLayoutINS4_7SwizzleILi1ELi4ELi3EEENS4_18smem_ptr_flag_bitsILi8EEENSX_INS5_IJNSA_ILi8EEESH_EEENS5_IJSH_SD_EEEEEEEvNS4_8identityES15_S1F_vS1G_EENS_8epilogue10collective18CollectiveEpilogueINS1I_23Sm100TmaWarpSpecializedILi2ELi2ELi32ELb0ELb0EEEJNS5_IJNSA_ILi64EEESG_SH_EEENS5_IJNSX_IS1N_SD_EENSX_INS5_IJSH_SC_EEENS5_IJSD_S1N_EEEEEEEESJ_SK_SJ_SK_NS1I_6fusion15FusionCallbacksIS1M_NS1U_17LinearCombinationISJ_fSJ_fLNS_15FloatRoundStyleE2EEES1O_S1T_JEEENS4_5SM1004TMEM4LOAD26SM100_TMEM_LOAD_32dp32b32xENS4_13SM90_TMA_LOADES1F_NS4_39AutoVectorizingCopyWithAssumedAlignmentILi128EEENS4_14SM90_TMA_STOREES1F_S26_S26_EEEvvEEEEvNT_6ParamsE,"a",@progbits
	.sectionflags	@""
	.align	4
.nv.constant0._ZN7cutlass13device_kernelINS_4gemm6kernel13GemmUniversalIN4cute5tupleIJiiiiEEENS1_10collective13CollectiveMmaINS1_35MainloopSm100TmaUmmaWarpSpecializedILi52ELi2ELi4ENS5_IJNS4_1CILi4EEENSA_ILi2EEENSA_ILi1EEEEEEEENS5_IJNSA_ILi128EEESG_NSA_ILi32EEEEEENS_12float_e4m3_tENS5_IJlSD_lEEESJ_SK_NS4_8TiledMMAINS4_8MMA_AtomIJNS4_10MMA_TraitsINS4_25SM100_MMA_F8F6F4_2x1SM_SSEJSJ_SJ_fSG_SG_NS4_17integral_constantINS4_4UMMA5MajorELSR_0EEESS_NSP_INSQ_7ScaleInELST_0EEESU_EEEEEENS4_6LayoutINS5_IJSD_SD_SD_EEENS5_IJNSA_ILi0EEESZ_SZ_EEEEENS5_IJNS4_10UnderscoreES12_S12_EEEEENS4_28SM100_TMA_2SM_LOAD_MULTICASTENS4_14ComposedLayoutINS4_7SwizzleILi1ELi4ELi3EEENS4_18smem_ptr_flag_bitsILi8EEENSX_INS5_IJNSA_ILi8EEESH_EEENS5_IJSH_SD_EEEEEEEvNS4_8identityES15_S1F_vS1G_EENS_8epilogue10collective18CollectiveEpilogueINS1I_23Sm100TmaWarpSpecializedILi2ELi2ELi32ELb0ELb0EEEJNS5_IJNSA_ILi64EEESG_SH_EEENS5_IJNSX_IS1N_SD_EENSX_INS5_IJSH_SC_EEENS5_IJSD_S1N_EEEEEEEESJ_SK_SJ_SK_NS1I_6fusion15FusionCallbacksIS1M_NS1U_17LinearCombinationISJ_fSJ_fLNS_15FloatRoundStyleE2EEES1O_S1T_JEEENS4_5SM1004TMEM4LOAD26SM100_TMEM_LOAD_32dp32b32xENS4_13SM90_TMA_LOADES1F_NS4_39AutoVectorizingCopyWithAssumedAlignmentILi128EEENS4_14SM90_TMA_STOREES1F_S26_S26_EEEvvEEEEvNT_6ParamsE:
	.zero		2944


//--------------------- SYMBOLS --------------------------

	.type		.nv.reservedSmem.offset0,@object
	.size		.nv.reservedSmem.offset0,0x4
	.type		.nv.reservedSmem.cap,@object
	.size		.nv.reservedSmem.cap,0x4
	.type		__assertfail,@function
